//
// Generated by NVIDIA NVVM Compiler
//
// Compiler Build ID: CL-36424714
// Cuda compilation tools, release 13.0, V13.0.88
// Based on NVVM 20.0.0
//

.version 9.0
.target sm_100
.address_size 64

	// .globl	_leaky_relu

.visible .entry _leaky_relu(
	.param .u64 .ptr .align 1 _leaky_relu_param_0,
	.param .u64 .ptr .align 1 _leaky_relu_param_1,
	.param .u32 _leaky_relu_param_2,
	.param .f32 _leaky_relu_param_3
)
{
	.reg .pred 	%p<3>;
	.reg .b32 	%r<6>;
	.reg .b32 	%f<5>;
	.reg .b64 	%rd<8>;

	ld.param.u64 	%rd1, [_leaky_relu_param_0];
	ld.param.u64 	%rd2, [_leaky_relu_param_1];
	ld.param.u32 	%r2, [_leaky_relu_param_2];
	ld.param.f32 	%f1, [_leaky_relu_param_3];
	mov.u32 	%r3, %ctaid.x;
	mov.u32 	%r4, %ntid.x;
	mov.u32 	%r5, %tid.x;
	mad.lo.s32 	%r1, %r3, %r4, %r5;
	setp.ge.u32 	%p1, %r1, %r2;
	@%p1 bra 	$L__BB0_2;
	cvta.to.global.u64 	%rd3, %rd2;
	cvta.to.global.u64 	%rd4, %rd1;
	mul.wide.u32 	%rd5, %r1, 4;
	add.s64 	%rd6, %rd4, %rd5;
	ld.global.f32 	%f2, [%rd6];
	setp.lt.f32 	%p2, %f2, 0f00000000;
	mul.f32 	%f3, %f1, %f2;
	selp.f32 	%f4, %f3, %f2, %p2;
	add.s64 	%rd7, %rd3, %rd5;
	st.global.f32 	[%rd7], %f4;
$L__BB0_2:
	ret;

}
	// .globl	_batch_norm
.visible .entry _batch_norm(
	.param .u64 .ptr .align 1 _batch_norm_param_0,
	.param .u64 .ptr .align 1 _batch_norm_param_1,
	.param .u32 _batch_norm_param_2,
	.param .u32 _batch_norm_param_3,
	.param .u32 _batch_norm_param_4,
	.param .u64 .ptr .align 1 _batch_norm_param_5,
	.param .u64 .ptr .align 1 _batch_norm_param_6,
	.param .u64 .ptr .align 1 _batch_norm_param_7,
	.param .u64 .ptr .align 1 _batch_norm_param_8
)
{
	.reg .pred 	%p<2>;
	.reg .b32 	%r<13>;
	.reg .b32 	%f<11>;
	.reg .b64 	%rd<21>;

	ld.param.u64 	%rd1, [_batch_norm_param_0];
	ld.param.u64 	%rd2, [_batch_norm_param_1];
	ld.param.u32 	%r3, [_batch_norm_param_2];
	ld.param.u32 	%r4, [_batch_norm_param_3];
	ld.param.u32 	%r5, [_batch_norm_param_4];
	ld.param.u64 	%rd3, [_batch_norm_param_5];
	ld.param.u64 	%rd4, [_batch_norm_param_6];
	ld.param.u64 	%rd5, [_batch_norm_param_7];
	ld.param.u64 	%rd6, [_batch_norm_param_8];
	mov.u32 	%r6, %ctaid.x;
	mov.u32 	%r1, %ctaid.y;
	mov.u32 	%r7, %ctaid.z;
	shl.b32 	%r8, %r7, 7;
	mov.u32 	%r9, %tid.x;
	add.s32 	%r10, %r8, %r9;
	mad.lo.s32 	%r11, %r3, %r6, %r1;
	mul.lo.s32 	%r12, %r5, %r4;
	mad.lo.s32 	%r2, %r12, %r11, %r10;
	setp.ge.u32 	%p1, %r10, %r12;
	@%p1 bra 	$L__BB1_2;
	cvta.to.global.u64 	%rd7, %rd5;
	cvta.to.global.u64 	%rd8, %rd1;
	cvta.to.global.u64 	%rd9, %rd3;
	cvta.to.global.u64 	%rd10, %rd4;
	cvta.to.global.u64 	%rd11, %rd6;
	cvta.to.global.u64 	%rd12, %rd2;
	mul.wide.u32 	%rd13, %r1, 4;
	add.s64 	%rd14, %rd7, %rd13;
	ld.global.f32 	%f1, [%rd14];
	mul.wide.u32 	%rd15, %r2, 4;
	add.s64 	%rd16, %rd8, %rd15;
	ld.global.f32 	%f2, [%rd16];
	add.s64 	%rd17, %rd9, %rd13;
	ld.global.f32 	%f3, [%rd17];
	sub.f32 	%f4, %f2, %f3;
	add.s64 	%rd18, %rd10, %rd13;
	ld.global.f32 	%f5, [%rd18];
	add.f32 	%f6, %f5, 0f3727C5AC;
	sqrt.rn.f32 	%f7, %f6;
	div.rn.f32 	%f8, %f4, %f7;
	add.s64 	%rd19, %rd11, %rd13;
	ld.global.f32 	%f9, [%rd19];
	fma.rn.f32 	%f10, %f1, %f8, %f9;
	add.s64 	%rd20, %rd12, %rd15;
	st.global.f32 	[%rd20], %f10;
$L__BB1_2:
	ret;

}
	// .globl	_conv2d
.visible .entry _conv2d(
	.param .u32 _conv2d_param_0,
	.param .u64 .ptr .align 1 _conv2d_param_1,
	.param .u32 _conv2d_param_2,
	.param .u32 _conv2d_param_3,
	.param .u32 _conv2d_param_4,
	.param .u64 .ptr .align 1 _conv2d_param_5,
	.param .u64 .ptr .align 1 _conv2d_param_6,
	.param .u32 _conv2d_param_7,
	.param .u32 _conv2d_param_8,
	.param .u32 _conv2d_param_9,
	.param .u32 _conv2d_param_10,
	.param .u32 _conv2d_param_11,
	.param .u32 _conv2d_param_12,
	.param .u64 .ptr .align 1 _conv2d_param_13
)
{
	.reg .pred 	%p<94>;
	.reg .b32 	%r<504>;
	.reg .b32 	%f<266>;
	.reg .b64 	%rd<179>;

	ld.param.u64 	%rd7, [_conv2d_param_1];
	ld.param.u32 	%r218, [_conv2d_param_2];
	ld.param.u32 	%r219, [_conv2d_param_3];
	ld.param.u32 	%r220, [_conv2d_param_4];
	ld.param.u64 	%rd8, [_conv2d_param_5];
	ld.param.u64 	%rd6, [_conv2d_param_6];
	ld.param.u32 	%r221, [_conv2d_param_7];
	ld.param.u32 	%r222, [_conv2d_param_8];
	ld.param.u32 	%r223, [_conv2d_param_9];
	ld.param.u32 	%r224, [_conv2d_param_10];
	ld.param.u32 	%r225, [_conv2d_param_11];
	ld.param.u32 	%r226, [_conv2d_param_12];
	ld.param.u64 	%rd9, [_conv2d_param_13];
	cvta.to.global.u64 	%rd1, %rd8;
	cvta.to.global.u64 	%rd2, %rd7;
	cvta.to.global.u64 	%rd3, %rd9;
	setp.lt.s32 	%p1, %r224, 1;
	@%p1 bra 	$L__BB2_125;
	mov.u32 	%r1, %tid.x;
	mov.u32 	%r227, %ctaid.x;
	setp.lt.s32 	%p2, %r225, 1;
	mul.lo.s32 	%r2, %r218, %r227;
	mul.lo.s32 	%r3, %r218, %r1;
	mad.lo.s32 	%r228, %r223, %r227, %r1;
	mul.lo.s32 	%r4, %r228, %r224;
	@%p2 bra 	$L__BB2_125;
	cvta.to.global.u64 	%rd10, %rd6;
	mul.wide.u32 	%rd11, %r1, 4;
	add.s64 	%rd4, %rd10, %rd11;
	setp.lt.s32 	%p3, %r221, 1;
	@%p3 bra 	$L__BB2_96;
	setp.lt.s32 	%p23, %r222, 1;
	@%p23 bra 	$L__BB2_72;
	setp.lt.s32 	%p39, %r218, 1;
	@%p39 bra 	$L__BB2_48;
	setp.ne.s64 	%p55, %rd6, 0;
	@%p55 bra 	$L__BB2_27;
	and.b32  	%r5, %r218, 7;
	add.s32 	%r6, %r5, -1;
	and.b32  	%r7, %r218, 3;
	and.b32  	%r8, %r218, 2147483640;
	and.b32  	%r9, %r218, 1;
	neg.s32 	%r10, %r8;
	mad.lo.s32 	%r11, %r221, %r3, %r221;
	mul.lo.s32 	%r362, %r222, %r221;
	shl.b32 	%r12, %r362, 3;
	add.s32 	%r363, %r3, 2;
	mul.lo.s32 	%r13, %r221, %r363;
	add.s32 	%r364, %r3, 3;
	mul.lo.s32 	%r14, %r221, %r364;
	add.s32 	%r365, %r3, 4;
	mul.lo.s32 	%r15, %r221, %r365;
	add.s32 	%r366, %r3, 5;
	mul.lo.s32 	%r16, %r221, %r366;
	add.s32 	%r367, %r3, 6;
	mul.lo.s32 	%r17, %r221, %r367;
	add.s32 	%r368, %r3, 7;
	mul.lo.s32 	%r18, %r221, %r368;
	mul.lo.s32 	%r369, %r1, %r221;
	mul.lo.s32 	%r19, %r369, %r218;
	mul.lo.s32 	%r370, %r220, %r219;
	shl.b32 	%r20, %r370, 3;
	mov.b32 	%r444, 0;
$L__BB2_7:
	mul.lo.s32 	%r22, %r444, %r226;
	mov.b32 	%r445, 0;
$L__BB2_8:
	mul.lo.s32 	%r24, %r445, %r226;
	mov.f32 	%f246, 0f00000000;
	mov.b32 	%r446, 0;
$L__BB2_9:
	add.s32 	%r26, %r446, %r22;
	setp.gt.s32 	%p75, %r26, -1;
	setp.lt.s32 	%p76, %r26, %r219;
	and.pred  	%p77, %p75, %p76;
	not.pred 	%p79, %p77;
	@%p79 bra 	$L__BB2_13;
	add.s32 	%r374, %r11, %r446;
	mul.lo.s32 	%r27, %r222, %r374;
	add.s32 	%r375, %r13, %r446;
	mul.lo.s32 	%r28, %r222, %r375;
	add.s32 	%r376, %r14, %r446;
	mul.lo.s32 	%r29, %r222, %r376;
	add.s32 	%r377, %r15, %r446;
	mul.lo.s32 	%r30, %r222, %r377;
	add.s32 	%r378, %r16, %r446;
	mul.lo.s32 	%r31, %r222, %r378;
	add.s32 	%r379, %r17, %r446;
	mul.lo.s32 	%r32, %r222, %r379;
	add.s32 	%r380, %r18, %r446;
	mul.lo.s32 	%r33, %r222, %r380;
	add.s32 	%r381, %r19, %r446;
	mul.lo.s32 	%r34, %r222, %r381;
	mad.lo.s32 	%r382, %r219, %r2, %r219;
	add.s32 	%r383, %r382, %r22;
	add.s32 	%r384, %r383, %r446;
	mad.lo.s32 	%r35, %r220, %r384, %r24;
	add.s32 	%r385, %r2, 2;
	mad.lo.s32 	%r386, %r219, %r385, %r22;
	add.s32 	%r387, %r386, %r446;
	mad.lo.s32 	%r36, %r220, %r387, %r24;
	add.s32 	%r388, %r2, 3;
	mad.lo.s32 	%r389, %r219, %r388, %r22;
	add.s32 	%r390, %r389, %r446;
	mad.lo.s32 	%r37, %r220, %r390, %r24;
	add.s32 	%r391, %r2, 4;
	mad.lo.s32 	%r392, %r219, %r391, %r22;
	add.s32 	%r393, %r392, %r446;
	mad.lo.s32 	%r38, %r220, %r393, %r24;
	add.s32 	%r394, %r2, 5;
	mad.lo.s32 	%r395, %r219, %r394, %r22;
	add.s32 	%r396, %r395, %r446;
	mad.lo.s32 	%r39, %r220, %r396, %r24;
	add.s32 	%r397, %r2, 6;
	mad.lo.s32 	%r398, %r219, %r397, %r22;
	add.s32 	%r399, %r398, %r446;
	mad.lo.s32 	%r40, %r220, %r399, %r24;
	add.s32 	%r400, %r2, 7;
	mad.lo.s32 	%r401, %r219, %r400, %r22;
	add.s32 	%r402, %r401, %r446;
	mad.lo.s32 	%r41, %r220, %r402, %r24;
	mov.u32 	%r403, %ctaid.x;
	mul.lo.s32 	%r404, %r403, %r219;
	mad.lo.s32 	%r405, %r404, %r218, %r22;
	add.s32 	%r406, %r405, %r446;
	mad.lo.s32 	%r42, %r220, %r406, %r24;
	mov.b32 	%r447, 0;
$L__BB2_11:
	add.s32 	%r44, %r447, %r24;
	setp.gt.s32 	%p80, %r44, -1;
	setp.lt.s32 	%p81, %r44, %r220;
	and.pred  	%p82, %p80, %p81;
	@%p82 bra 	$L__BB2_16;
$L__BB2_12:
	add.s32 	%r447, %r447, 1;
	setp.eq.s32 	%p90, %r447, %r222;
	@%p90 bra 	$L__BB2_13;
	bra.uni 	$L__BB2_11;
$L__BB2_13:
	add.s32 	%r446, %r446, 1;
	setp.ne.s32 	%p91, %r446, %r221;
	@%p91 bra 	$L__BB2_9;
	add.s32 	%r442, %r4, %r444;
	mad.lo.s32 	%r443, %r442, %r225, %r445;
	mul.wide.s32 	%rd177, %r443, 4;
	add.s64 	%rd178, %rd3, %rd177;
	st.global.f32 	[%rd178], %f246;
	add.s32 	%r445, %r445, 1;
	setp.ne.s32 	%p92, %r445, %r225;
	@%p92 bra 	$L__BB2_8;
	add.s32 	%r444, %r444, 1;
	setp.eq.s32 	%p93, %r444, %r224;
	@%p93 bra 	$L__BB2_125;
	bra.uni 	$L__BB2_7;
$L__BB2_16:
	setp.lt.u32 	%p83, %r218, 8;
	mov.b32 	%r466, 0;
	@%p83 bra 	$L__BB2_19;
	add.s32 	%r463, %r27, %r447;
	add.s32 	%r462, %r28, %r447;
	add.s32 	%r461, %r29, %r447;
	add.s32 	%r460, %r30, %r447;
	add.s32 	%r459, %r31, %r447;
	add.s32 	%r458, %r32, %r447;
	add.s32 	%r457, %r33, %r447;
	add.s32 	%r456, %r34, %r447;
	add.s32 	%r455, %r35, %r447;
	add.s32 	%r454, %r36, %r447;
	add.s32 	%r453, %r37, %r447;
	add.s32 	%r452, %r38, %r447;
	add.s32 	%r451, %r39, %r447;
	add.s32 	%r450, %r40, %r447;
	add.s32 	%r449, %r41, %r447;
	add.s32 	%r448, %r42, %r447;
	mov.u32 	%r464, %r10;
$L__BB2_18:
	.pragma "nounroll";
	mul.wide.s32 	%rd117, %r448, 4;
	add.s64 	%rd118, %rd2, %rd117;
	ld.global.f32 	%f201, [%rd118];
	mul.wide.s32 	%rd119, %r456, 4;
	add.s64 	%rd120, %rd1, %rd119;
	ld.global.f32 	%f202, [%rd120];
	fma.rn.f32 	%f203, %f201, %f202, %f246;
	mul.wide.s32 	%rd121, %r455, 4;
	add.s64 	%rd122, %rd2, %rd121;
	ld.global.f32 	%f204, [%rd122];
	mul.wide.s32 	%rd123, %r463, 4;
	add.s64 	%rd124, %rd1, %rd123;
	ld.global.f32 	%f205, [%rd124];
	fma.rn.f32 	%f206, %f204, %f205, %f203;
	mul.wide.s32 	%rd125, %r454, 4;
	add.s64 	%rd126, %rd2, %rd125;
	ld.global.f32 	%f207, [%rd126];
	mul.wide.s32 	%rd127, %r462, 4;
	add.s64 	%rd128, %rd1, %rd127;
	ld.global.f32 	%f208, [%rd128];
	fma.rn.f32 	%f209, %f207, %f208, %f206;
	mul.wide.s32 	%rd129, %r453, 4;
	add.s64 	%rd130, %rd2, %rd129;
	ld.global.f32 	%f210, [%rd130];
	mul.wide.s32 	%rd131, %r461, 4;
	add.s64 	%rd132, %rd1, %rd131;
	ld.global.f32 	%f211, [%rd132];
	fma.rn.f32 	%f212, %f210, %f211, %f209;
	mul.wide.s32 	%rd133, %r452, 4;
	add.s64 	%rd134, %rd2, %rd133;
	ld.global.f32 	%f213, [%rd134];
	mul.wide.s32 	%rd135, %r460, 4;
	add.s64 	%rd136, %rd1, %rd135;
	ld.global.f32 	%f214, [%rd136];
	fma.rn.f32 	%f215, %f213, %f214, %f212;
	mul.wide.s32 	%rd137, %r451, 4;
	add.s64 	%rd138, %rd2, %rd137;
	ld.global.f32 	%f216, [%rd138];
	mul.wide.s32 	%rd139, %r459, 4;
	add.s64 	%rd140, %rd1, %rd139;
	ld.global.f32 	%f217, [%rd140];
	fma.rn.f32 	%f218, %f216, %f217, %f215;
	mul.wide.s32 	%rd141, %r450, 4;
	add.s64 	%rd142, %rd2, %rd141;
	ld.global.f32 	%f219, [%rd142];
	mul.wide.s32 	%rd143, %r458, 4;
	add.s64 	%rd144, %rd1, %rd143;
	ld.global.f32 	%f220, [%rd144];
	fma.rn.f32 	%f221, %f219, %f220, %f218;
	mul.wide.s32 	%rd145, %r449, 4;
	add.s64 	%rd146, %rd2, %rd145;
	ld.global.f32 	%f222, [%rd146];
	mul.wide.s32 	%rd147, %r457, 4;
	add.s64 	%rd148, %rd1, %rd147;
	ld.global.f32 	%f223, [%rd148];
	fma.rn.f32 	%f246, %f222, %f223, %f221;
	add.s32 	%r464, %r464, 8;
	add.s32 	%r463, %r463, %r12;
	add.s32 	%r462, %r462, %r12;
	add.s32 	%r461, %r461, %r12;
	add.s32 	%r460, %r460, %r12;
	add.s32 	%r459, %r459, %r12;
	add.s32 	%r458, %r458, %r12;
	add.s32 	%r457, %r457, %r12;
	add.s32 	%r456, %r456, %r12;
	add.s32 	%r455, %r455, %r20;
	add.s32 	%r454, %r454, %r20;
	add.s32 	%r453, %r453, %r20;
	add.s32 	%r452, %r452, %r20;
	add.s32 	%r451, %r451, %r20;
	add.s32 	%r450, %r450, %r20;
	add.s32 	%r449, %r449, %r20;
	add.s32 	%r448, %r448, %r20;
	setp.ne.s32 	%p84, %r464, 0;
	mov.u32 	%r466, %r8;
	@%p84 bra 	$L__BB2_18;
$L__BB2_19:
	setp.eq.s32 	%p85, %r5, 0;
	@%p85 bra 	$L__BB2_12;
	setp.lt.u32 	%p86, %r6, 3;
	@%p86 bra 	$L__BB2_22;
	add.s32 	%r408, %r466, %r2;
	mad.lo.s32 	%r409, %r408, %r219, %r26;
	mad.lo.s32 	%r410, %r409, %r220, %r44;
	add.s32 	%r411, %r466, %r3;
	mad.lo.s32 	%r412, %r411, %r221, %r446;
	mad.lo.s32 	%r413, %r412, %r222, %r447;
	mul.wide.s32 	%rd149, %r410, 4;
	add.s64 	%rd150, %rd2, %rd149;
	ld.global.f32 	%f225, [%rd150];
	mul.wide.s32 	%rd151, %r413, 4;
	add.s64 	%rd152, %rd1, %rd151;
	ld.global.f32 	%f226, [%rd152];
	fma.rn.f32 	%f227, %f225, %f226, %f246;
	add.s32 	%r414, %r409, %r219;
	mad.lo.s32 	%r415, %r414, %r220, %r44;
	add.s32 	%r416, %r412, %r221;
	mad.lo.s32 	%r417, %r416, %r222, %r447;
	mul.wide.s32 	%rd153, %r415, 4;
	add.s64 	%rd154, %rd2, %rd153;
	ld.global.f32 	%f228, [%rd154];
	mul.wide.s32 	%rd155, %r417, 4;
	add.s64 	%rd156, %rd1, %rd155;
	ld.global.f32 	%f229, [%rd156];
	fma.rn.f32 	%f230, %f228, %f229, %f227;
	add.s32 	%r418, %r414, %r219;
	mad.lo.s32 	%r419, %r418, %r220, %r44;
	add.s32 	%r420, %r416, %r221;
	mad.lo.s32 	%r421, %r420, %r222, %r447;
	mul.wide.s32 	%rd157, %r419, 4;
	add.s64 	%rd158, %rd2, %rd157;
	ld.global.f32 	%f231, [%rd158];
	mul.wide.s32 	%rd159, %r421, 4;
	add.s64 	%rd160, %rd1, %rd159;
	ld.global.f32 	%f232, [%rd160];
	fma.rn.f32 	%f233, %f231, %f232, %f230;
	add.s32 	%r422, %r418, %r219;
	mad.lo.s32 	%r423, %r422, %r220, %r44;
	add.s32 	%r424, %r420, %r221;
	mad.lo.s32 	%r425, %r424, %r222, %r447;
	mul.wide.s32 	%rd161, %r423, 4;
	add.s64 	%rd162, %rd2, %rd161;
	ld.global.f32 	%f234, [%rd162];
	mul.wide.s32 	%rd163, %r425, 4;
	add.s64 	%rd164, %rd1, %rd163;
	ld.global.f32 	%f235, [%rd164];
	fma.rn.f32 	%f246, %f234, %f235, %f233;
	add.s32 	%r466, %r466, 4;
$L__BB2_22:
	setp.eq.s32 	%p87, %r7, 0;
	@%p87 bra 	$L__BB2_12;
	setp.eq.s32 	%p88, %r7, 1;
	@%p88 bra 	$L__BB2_25;
	add.s32 	%r426, %r466, %r2;
	mad.lo.s32 	%r427, %r426, %r219, %r26;
	mad.lo.s32 	%r428, %r427, %r220, %r44;
	add.s32 	%r429, %r466, %r3;
	mad.lo.s32 	%r430, %r429, %r221, %r446;
	mad.lo.s32 	%r431, %r430, %r222, %r447;
	mul.wide.s32 	%rd165, %r428, 4;
	add.s64 	%rd166, %rd2, %rd165;
	ld.global.f32 	%f237, [%rd166];
	mul.wide.s32 	%rd167, %r431, 4;
	add.s64 	%rd168, %rd1, %rd167;
	ld.global.f32 	%f238, [%rd168];
	fma.rn.f32 	%f239, %f237, %f238, %f246;
	add.s32 	%r432, %r427, %r219;
	mad.lo.s32 	%r433, %r432, %r220, %r44;
	add.s32 	%r434, %r430, %r221;
	mad.lo.s32 	%r435, %r434, %r222, %r447;
	mul.wide.s32 	%rd169, %r433, 4;
	add.s64 	%rd170, %rd2, %rd169;
	ld.global.f32 	%f240, [%rd170];
	mul.wide.s32 	%rd171, %r435, 4;
	add.s64 	%rd172, %rd1, %rd171;
	ld.global.f32 	%f241, [%rd172];
	fma.rn.f32 	%f246, %f240, %f241, %f239;
	add.s32 	%r466, %r466, 2;
$L__BB2_25:
	setp.eq.s32 	%p89, %r9, 0;
	@%p89 bra 	$L__BB2_12;
	add.s32 	%r436, %r466, %r2;
	mad.lo.s32 	%r437, %r436, %r219, %r26;
	mad.lo.s32 	%r438, %r437, %r220, %r44;
	add.s32 	%r439, %r466, %r3;
	mad.lo.s32 	%r440, %r439, %r221, %r446;
	mad.lo.s32 	%r441, %r440, %r222, %r447;
	mul.wide.s32 	%rd173, %r438, 4;
	add.s64 	%rd174, %rd2, %rd173;
	ld.global.f32 	%f242, [%rd174];
	mul.wide.s32 	%rd175, %r441, 4;
	add.s64 	%rd176, %rd1, %rd175;
	ld.global.f32 	%f243, [%rd176];
	fma.rn.f32 	%f246, %f242, %f243, %f246;
	bra.uni 	$L__BB2_12;
$L__BB2_27:
	and.b32  	%r104, %r218, 7;
	add.s32 	%r105, %r104, -1;
	and.b32  	%r106, %r218, 3;
	and.b32  	%r107, %r218, 2147483640;
	and.b32  	%r108, %r218, 1;
	mov.b32 	%r468, 0;
$L__BB2_28:
	mul.lo.s32 	%r110, %r468, %r226;
	add.s32 	%r287, %r4, %r468;
	mul.lo.s32 	%r111, %r287, %r225;
	mov.b32 	%r469, 0;
$L__BB2_29:
	mul.lo.s32 	%r113, %r469, %r226;
	ld.global.f32 	%f154, [%rd4];
	add.f32 	%f257, %f154, 0f00000000;
	mov.b32 	%r470, 0;
$L__BB2_30:
	add.s32 	%r115, %r470, %r110;
	setp.gt.s32 	%p56, %r115, -1;
	setp.lt.s32 	%p57, %r115, %r219;
	and.pred  	%p58, %p56, %p57;
	not.pred 	%p60, %p58;
	@%p60 bra 	$L__BB2_34;
	mov.b32 	%r471, 0;
$L__BB2_32:
	add.s32 	%r117, %r471, %r113;
	setp.gt.s32 	%p61, %r117, -1;
	setp.lt.s32 	%p62, %r117, %r220;
	and.pred  	%p63, %p61, %p62;
	@%p63 bra 	$L__BB2_37;
$L__BB2_33:
	add.s32 	%r471, %r471, 1;
	setp.eq.s32 	%p71, %r471, %r222;
	@%p71 bra 	$L__BB2_34;
	bra.uni 	$L__BB2_32;
$L__BB2_34:
	add.s32 	%r470, %r470, 1;
	setp.ne.s32 	%p72, %r470, %r221;
	@%p72 bra 	$L__BB2_30;
	add.s32 	%r360, %r469, %r111;
	mul.wide.s32 	%rd115, %r360, 4;
	add.s64 	%rd116, %rd3, %rd115;
	st.global.f32 	[%rd116], %f257;
	add.s32 	%r469, %r469, 1;
	setp.ne.s32 	%p73, %r469, %r225;
	@%p73 bra 	$L__BB2_29;
	add.s32 	%r468, %r468, 1;
	setp.eq.s32 	%p74, %r468, %r224;
	@%p74 bra 	$L__BB2_125;
	bra.uni 	$L__BB2_28;
$L__BB2_37:
	setp.lt.u32 	%p64, %r218, 8;
	mov.b32 	%r474, 0;
	@%p64 bra 	$L__BB2_40;
	mov.b32 	%r472, 0;
$L__BB2_39:
	.pragma "nounroll";
	add.s32 	%r292, %r472, %r2;
	mad.lo.s32 	%r293, %r292, %r219, %r115;
	mad.lo.s32 	%r294, %r293, %r220, %r117;
	add.s32 	%r295, %r472, %r3;
	mad.lo.s32 	%r296, %r295, %r221, %r470;
	mad.lo.s32 	%r297, %r296, %r222, %r471;
	mul.wide.s32 	%rd55, %r294, 4;
	add.s64 	%rd56, %rd2, %rd55;
	ld.global.f32 	%f156, [%rd56];
	mul.wide.s32 	%rd57, %r297, 4;
	add.s64 	%rd58, %rd1, %rd57;
	ld.global.f32 	%f157, [%rd58];
	fma.rn.f32 	%f158, %f156, %f157, %f257;
	add.s32 	%r298, %r293, %r219;
	mad.lo.s32 	%r299, %r298, %r220, %r117;
	add.s32 	%r300, %r296, %r221;
	mad.lo.s32 	%r301, %r300, %r222, %r471;
	mul.wide.s32 	%rd59, %r299, 4;
	add.s64 	%rd60, %rd2, %rd59;
	ld.global.f32 	%f159, [%rd60];
	mul.wide.s32 	%rd61, %r301, 4;
	add.s64 	%rd62, %rd1, %rd61;
	ld.global.f32 	%f160, [%rd62];
	fma.rn.f32 	%f161, %f159, %f160, %f158;
	add.s32 	%r302, %r298, %r219;
	mad.lo.s32 	%r303, %r302, %r220, %r117;
	add.s32 	%r304, %r300, %r221;
	mad.lo.s32 	%r305, %r304, %r222, %r471;
	mul.wide.s32 	%rd63, %r303, 4;
	add.s64 	%rd64, %rd2, %rd63;
	ld.global.f32 	%f162, [%rd64];
	mul.wide.s32 	%rd65, %r305, 4;
	add.s64 	%rd66, %rd1, %rd65;
	ld.global.f32 	%f163, [%rd66];
	fma.rn.f32 	%f164, %f162, %f163, %f161;
	add.s32 	%r306, %r302, %r219;
	mad.lo.s32 	%r307, %r306, %r220, %r117;
	add.s32 	%r308, %r304, %r221;
	mad.lo.s32 	%r309, %r308, %r222, %r471;
	mul.wide.s32 	%rd67, %r307, 4;
	add.s64 	%rd68, %rd2, %rd67;
	ld.global.f32 	%f165, [%rd68];
	mul.wide.s32 	%rd69, %r309, 4;
	add.s64 	%rd70, %rd1, %rd69;
	ld.global.f32 	%f166, [%rd70];
	fma.rn.f32 	%f167, %f165, %f166, %f164;
	add.s32 	%r310, %r306, %r219;
	mad.lo.s32 	%r311, %r310, %r220, %r117;
	add.s32 	%r312, %r308, %r221;
	mad.lo.s32 	%r313, %r312, %r222, %r471;
	mul.wide.s32 	%rd71, %r311, 4;
	add.s64 	%rd72, %rd2, %rd71;
	ld.global.f32 	%f168, [%rd72];
	mul.wide.s32 	%rd73, %r313, 4;
	add.s64 	%rd74, %rd1, %rd73;
	ld.global.f32 	%f169, [%rd74];
	fma.rn.f32 	%f170, %f168, %f169, %f167;
	add.s32 	%r314, %r310, %r219;
	mad.lo.s32 	%r315, %r314, %r220, %r117;
	add.s32 	%r316, %r312, %r221;
	mad.lo.s32 	%r317, %r316, %r222, %r471;
	mul.wide.s32 	%rd75, %r315, 4;
	add.s64 	%rd76, %rd2, %rd75;
	ld.global.f32 	%f171, [%rd76];
	mul.wide.s32 	%rd77, %r317, 4;
	add.s64 	%rd78, %rd1, %rd77;
	ld.global.f32 	%f172, [%rd78];
	fma.rn.f32 	%f173, %f171, %f172, %f170;
	add.s32 	%r318, %r314, %r219;
	mad.lo.s32 	%r319, %r318, %r220, %r117;
	add.s32 	%r320, %r316, %r221;
	mad.lo.s32 	%r321, %r320, %r222, %r471;
	mul.wide.s32 	%rd79, %r319, 4;
	add.s64 	%rd80, %rd2, %rd79;
	ld.global.f32 	%f174, [%rd80];
	mul.wide.s32 	%rd81, %r321, 4;
	add.s64 	%rd82, %rd1, %rd81;
	ld.global.f32 	%f175, [%rd82];
	fma.rn.f32 	%f176, %f174, %f175, %f173;
	add.s32 	%r322, %r318, %r219;
	mad.lo.s32 	%r323, %r322, %r220, %r117;
	add.s32 	%r324, %r320, %r221;
	mad.lo.s32 	%r325, %r324, %r222, %r471;
	mul.wide.s32 	%rd83, %r323, 4;
	add.s64 	%rd84, %rd2, %rd83;
	ld.global.f32 	%f177, [%rd84];
	mul.wide.s32 	%rd85, %r325, 4;
	add.s64 	%rd86, %rd1, %rd85;
	ld.global.f32 	%f178, [%rd86];
	fma.rn.f32 	%f257, %f177, %f178, %f176;
	add.s32 	%r472, %r472, 8;
	setp.ne.s32 	%p65, %r472, %r107;
	mov.u32 	%r474, %r107;
	@%p65 bra 	$L__BB2_39;
$L__BB2_40:
	setp.eq.s32 	%p66, %r104, 0;
	@%p66 bra 	$L__BB2_33;
	setp.lt.u32 	%p67, %r105, 3;
	@%p67 bra 	$L__BB2_43;
	add.s32 	%r326, %r474, %r2;
	mad.lo.s32 	%r327, %r326, %r219, %r115;
	mad.lo.s32 	%r328, %r327, %r220, %r117;
	add.s32 	%r329, %r474, %r3;
	mad.lo.s32 	%r330, %r329, %r221, %r470;
	mad.lo.s32 	%r331, %r330, %r222, %r471;
	mul.wide.s32 	%rd87, %r328, 4;
	add.s64 	%rd88, %rd2, %rd87;
	ld.global.f32 	%f180, [%rd88];
	mul.wide.s32 	%rd89, %r331, 4;
	add.s64 	%rd90, %rd1, %rd89;
	ld.global.f32 	%f181, [%rd90];
	fma.rn.f32 	%f182, %f180, %f181, %f257;
	add.s32 	%r332, %r327, %r219;
	mad.lo.s32 	%r333, %r332, %r220, %r117;
	add.s32 	%r334, %r330, %r221;
	mad.lo.s32 	%r335, %r334, %r222, %r471;
	mul.wide.s32 	%rd91, %r333, 4;
	add.s64 	%rd92, %rd2, %rd91;
	ld.global.f32 	%f183, [%rd92];
	mul.wide.s32 	%rd93, %r335, 4;
	add.s64 	%rd94, %rd1, %rd93;
	ld.global.f32 	%f184, [%rd94];
	fma.rn.f32 	%f185, %f183, %f184, %f182;
	add.s32 	%r336, %r332, %r219;
	mad.lo.s32 	%r337, %r336, %r220, %r117;
	add.s32 	%r338, %r334, %r221;
	mad.lo.s32 	%r339, %r338, %r222, %r471;
	mul.wide.s32 	%rd95, %r337, 4;
	add.s64 	%rd96, %rd2, %rd95;
	ld.global.f32 	%f186, [%rd96];
	mul.wide.s32 	%rd97, %r339, 4;
	add.s64 	%rd98, %rd1, %rd97;
	ld.global.f32 	%f187, [%rd98];
	fma.rn.f32 	%f188, %f186, %f187, %f185;
	add.s32 	%r340, %r336, %r219;
	mad.lo.s32 	%r341, %r340, %r220, %r117;
	add.s32 	%r342, %r338, %r221;
	mad.lo.s32 	%r343, %r342, %r222, %r471;
	mul.wide.s32 	%rd99, %r341, 4;
	add.s64 	%rd100, %rd2, %rd99;
	ld.global.f32 	%f189, [%rd100];
	mul.wide.s32 	%rd101, %r343, 4;
	add.s64 	%rd102, %rd1, %rd101;
	ld.global.f32 	%f190, [%rd102];
	fma.rn.f32 	%f257, %f189, %f190, %f188;
	add.s32 	%r474, %r474, 4;
$L__BB2_43:
	setp.eq.s32 	%p68, %r106, 0;
	@%p68 bra 	$L__BB2_33;
	setp.eq.s32 	%p69, %r106, 1;
	@%p69 bra 	$L__BB2_46;
	add.s32 	%r344, %r474, %r2;
	mad.lo.s32 	%r345, %r344, %r219, %r115;
	mad.lo.s32 	%r346, %r345, %r220, %r117;
	add.s32 	%r347, %r474, %r3;
	mad.lo.s32 	%r348, %r347, %r221, %r470;
	mad.lo.s32 	%r349, %r348, %r222, %r471;
	mul.wide.s32 	%rd103, %r346, 4;
	add.s64 	%rd104, %rd2, %rd103;
	ld.global.f32 	%f192, [%rd104];
	mul.wide.s32 	%rd105, %r349, 4;
	add.s64 	%rd106, %rd1, %rd105;
	ld.global.f32 	%f193, [%rd106];
	fma.rn.f32 	%f194, %f192, %f193, %f257;
	add.s32 	%r350, %r345, %r219;
	mad.lo.s32 	%r351, %r350, %r220, %r117;
	add.s32 	%r352, %r348, %r221;
	mad.lo.s32 	%r353, %r352, %r222, %r471;
	mul.wide.s32 	%rd107, %r351, 4;
	add.s64 	%rd108, %rd2, %rd107;
	ld.global.f32 	%f195, [%rd108];
	mul.wide.s32 	%rd109, %r353, 4;
	add.s64 	%rd110, %rd1, %rd109;
	ld.global.f32 	%f196, [%rd110];
	fma.rn.f32 	%f257, %f195, %f196, %f194;
	add.s32 	%r474, %r474, 2;
$L__BB2_46:
	setp.eq.s32 	%p70, %r108, 0;
	@%p70 bra 	$L__BB2_33;
	add.s32 	%r354, %r474, %r2;
	mad.lo.s32 	%r355, %r354, %r219, %r115;
	mad.lo.s32 	%r356, %r355, %r220, %r117;
	add.s32 	%r357, %r474, %r3;
	mad.lo.s32 	%r358, %r357, %r221, %r470;
	mad.lo.s32 	%r359, %r358, %r222, %r471;
	mul.wide.s32 	%rd111, %r356, 4;
	add.s64 	%rd112, %rd2, %rd111;
	ld.global.f32 	%f197, [%rd112];
	mul.wide.s32 	%rd113, %r359, 4;
	add.s64 	%rd114, %rd1, %rd113;
	ld.global.f32 	%f198, [%rd114];
	fma.rn.f32 	%f257, %f197, %f198, %f257;
	bra.uni 	$L__BB2_33;
$L__BB2_48:
	setp.ne.s64 	%p40, %rd6, 0;
	@%p40 bra 	$L__BB2_59;
	add.s32 	%r129, %r225, -1;
	and.b32  	%r130, %r225, 3;
	and.b32  	%r131, %r225, 2147483644;
	and.b32  	%r132, %r225, 1;
	mov.b32 	%r476, 0;
$L__BB2_50:
	setp.lt.u32 	%p49, %r129, 3;
	add.s32 	%r277, %r4, %r476;
	mul.lo.s32 	%r134, %r277, %r225;
	mov.b32 	%r479, 0;
	@%p49 bra 	$L__BB2_53;
	mov.b32 	%r477, 0;
$L__BB2_52:
	.pragma "nounroll";
	add.s32 	%r279, %r477, %r134;
	mul.wide.s32 	%rd49, %r279, 4;
	add.s64 	%rd50, %rd3, %rd49;
	mov.b32 	%r280, 0;
	st.global.u32 	[%rd50], %r280;
	st.global.u32 	[%rd50+4], %r280;
	st.global.u32 	[%rd50+8], %r280;
	st.global.u32 	[%rd50+12], %r280;
	add.s32 	%r477, %r477, 4;
	setp.ne.s32 	%p50, %r477, %r131;
	mov.u32 	%r479, %r131;
	@%p50 bra 	$L__BB2_52;
$L__BB2_53:
	setp.eq.s32 	%p51, %r130, 0;
	@%p51 bra 	$L__BB2_58;
	setp.eq.s32 	%p52, %r130, 1;
	@%p52 bra 	$L__BB2_56;
	add.s32 	%r281, %r479, %r134;
	mul.wide.s32 	%rd51, %r281, 4;
	add.s64 	%rd52, %rd3, %rd51;
	mov.b32 	%r282, 0;
	st.global.u32 	[%rd52], %r282;
	st.global.u32 	[%rd52+4], %r282;
	add.s32 	%r479, %r479, 2;
$L__BB2_56:
	setp.eq.s32 	%p53, %r132, 0;
	@%p53 bra 	$L__BB2_58;
	add.s32 	%r283, %r479, %r134;
	mul.wide.s32 	%rd53, %r283, 4;
	add.s64 	%rd54, %rd3, %rd53;
	mov.b32 	%r284, 0;
	st.global.u32 	[%rd54], %r284;
$L__BB2_58:
	add.s32 	%r476, %r476, 1;
	setp.eq.s32 	%p54, %r476, %r224;
	@%p54 bra 	$L__BB2_125;
	bra.uni 	$L__BB2_50;
$L__BB2_59:
	add.s32 	%r141, %r225, -1;
	and.b32  	%r142, %r225, 7;
	add.s32 	%r143, %r142, -1;
	and.b32  	%r144, %r225, 3;
	and.b32  	%r145, %r225, 2147483640;
	and.b32  	%r146, %r225, 1;
	mov.b32 	%r480, 0;
$L__BB2_60:
	setp.lt.u32 	%p41, %r141, 7;
	add.s32 	%r269, %r4, %r480;
	mul.lo.s32 	%r148, %r269, %r225;
	mov.b32 	%r483, 0;
	@%p41 bra 	$L__BB2_63;
	mov.b32 	%r481, 0;
$L__BB2_62:
	.pragma "nounroll";
	ld.global.f32 	%f124, [%rd4];
	add.f32 	%f125, %f124, 0f00000000;
	add.s32 	%r271, %r481, %r148;
	mul.wide.s32 	%rd41, %r271, 4;
	add.s64 	%rd42, %rd3, %rd41;
	st.global.f32 	[%rd42], %f125;
	ld.global.f32 	%f126, [%rd4];
	add.f32 	%f127, %f126, 0f00000000;
	st.global.f32 	[%rd42+4], %f127;
	ld.global.f32 	%f128, [%rd4];
	add.f32 	%f129, %f128, 0f00000000;
	st.global.f32 	[%rd42+8], %f129;
	ld.global.f32 	%f130, [%rd4];
	add.f32 	%f131, %f130, 0f00000000;
	st.global.f32 	[%rd42+12], %f131;
	ld.global.f32 	%f132, [%rd4];
	add.f32 	%f133, %f132, 0f00000000;
	st.global.f32 	[%rd42+16], %f133;
	ld.global.f32 	%f134, [%rd4];
	add.f32 	%f135, %f134, 0f00000000;
	st.global.f32 	[%rd42+20], %f135;
	ld.global.f32 	%f136, [%rd4];
	add.f32 	%f137, %f136, 0f00000000;
	st.global.f32 	[%rd42+24], %f137;
	ld.global.f32 	%f138, [%rd4];
	add.f32 	%f139, %f138, 0f00000000;
	st.global.f32 	[%rd42+28], %f139;
	add.s32 	%r481, %r481, 8;
	setp.ne.s32 	%p42, %r481, %r145;
	mov.u32 	%r483, %r145;
	@%p42 bra 	$L__BB2_62;
$L__BB2_63:
	setp.eq.s32 	%p43, %r142, 0;
	@%p43 bra 	$L__BB2_71;
	setp.lt.u32 	%p44, %r143, 3;
	@%p44 bra 	$L__BB2_66;
	ld.global.f32 	%f140, [%rd4];
	add.f32 	%f141, %f140, 0f00000000;
	add.s32 	%r272, %r483, %r148;
	mul.wide.s32 	%rd43, %r272, 4;
	add.s64 	%rd44, %rd3, %rd43;
	st.global.f32 	[%rd44], %f141;
	ld.global.f32 	%f142, [%rd4];
	add.f32 	%f143, %f142, 0f00000000;
	st.global.f32 	[%rd44+4], %f143;
	ld.global.f32 	%f144, [%rd4];
	add.f32 	%f145, %f144, 0f00000000;
	st.global.f32 	[%rd44+8], %f145;
	ld.global.f32 	%f146, [%rd4];
	add.f32 	%f147, %f146, 0f00000000;
	st.global.f32 	[%rd44+12], %f147;
	add.s32 	%r483, %r483, 4;
$L__BB2_66:
	setp.eq.s32 	%p45, %r144, 0;
	@%p45 bra 	$L__BB2_71;
	setp.eq.s32 	%p46, %r144, 1;
	@%p46 bra 	$L__BB2_69;
	ld.global.f32 	%f148, [%rd4];
	add.f32 	%f149, %f148, 0f00000000;
	add.s32 	%r273, %r483, %r148;
	mul.wide.s32 	%rd45, %r273, 4;
	add.s64 	%rd46, %rd3, %rd45;
	st.global.f32 	[%rd46], %f149;
	ld.global.f32 	%f150, [%rd4];
	add.f32 	%f151, %f150, 0f00000000;
	st.global.f32 	[%rd46+4], %f151;
	add.s32 	%r483, %r483, 2;
$L__BB2_69:
	setp.eq.s32 	%p47, %r146, 0;
	@%p47 bra 	$L__BB2_71;
	ld.global.f32 	%f152, [%rd4];
	add.f32 	%f153, %f152, 0f00000000;
	add.s32 	%r274, %r483, %r148;
	mul.wide.s32 	%rd47, %r274, 4;
	add.s64 	%rd48, %rd3, %rd47;
	st.global.f32 	[%rd48], %f153;
$L__BB2_71:
	add.s32 	%r480, %r480, 1;
	setp.eq.s32 	%p48, %r480, %r224;
	@%p48 bra 	$L__BB2_125;
	bra.uni 	$L__BB2_60;
$L__BB2_72:
	setp.ne.s64 	%p24, %rd6, 0;
	@%p24 bra 	$L__BB2_83;
	add.s32 	%r157, %r225, -1;
	and.b32  	%r158, %r225, 3;
	and.b32  	%r159, %r225, 2147483644;
	and.b32  	%r160, %r225, 1;
	mov.b32 	%r485, 0;
$L__BB2_74:
	setp.lt.u32 	%p33, %r157, 3;
	add.s32 	%r259, %r4, %r485;
	mul.lo.s32 	%r162, %r259, %r225;
	mov.b32 	%r488, 0;
	@%p33 bra 	$L__BB2_77;
	mov.b32 	%r486, 0;
$L__BB2_76:
	.pragma "nounroll";
	add.s32 	%r261, %r486, %r162;
	mul.wide.s32 	%rd35, %r261, 4;
	add.s64 	%rd36, %rd3, %rd35;
	mov.b32 	%r262, 0;
	st.global.u32 	[%rd36], %r262;
	st.global.u32 	[%rd36+4], %r262;
	st.global.u32 	[%rd36+8], %r262;
	st.global.u32 	[%rd36+12], %r262;
	add.s32 	%r486, %r486, 4;
	setp.ne.s32 	%p34, %r486, %r159;
	mov.u32 	%r488, %r159;
	@%p34 bra 	$L__BB2_76;
$L__BB2_77:
	setp.eq.s32 	%p35, %r158, 0;
	@%p35 bra 	$L__BB2_82;
	setp.eq.s32 	%p36, %r158, 1;
	@%p36 bra 	$L__BB2_80;
	add.s32 	%r263, %r488, %r162;
	mul.wide.s32 	%rd37, %r263, 4;
	add.s64 	%rd38, %rd3, %rd37;
	mov.b32 	%r264, 0;
	st.global.u32 	[%rd38], %r264;
	st.global.u32 	[%rd38+4], %r264;
	add.s32 	%r488, %r488, 2;
$L__BB2_80:
	setp.eq.s32 	%p37, %r160, 0;
	@%p37 bra 	$L__BB2_82;
	add.s32 	%r265, %r488, %r162;
	mul.wide.s32 	%rd39, %r265, 4;
	add.s64 	%rd40, %rd3, %rd39;
	mov.b32 	%r266, 0;
	st.global.u32 	[%rd40], %r266;
$L__BB2_82:
	add.s32 	%r485, %r485, 1;
	setp.eq.s32 	%p38, %r485, %r224;
	@%p38 bra 	$L__BB2_125;
	bra.uni 	$L__BB2_74;
$L__BB2_83:
	add.s32 	%r169, %r225, -1;
	and.b32  	%r170, %r225, 7;
	add.s32 	%r171, %r170, -1;
	and.b32  	%r172, %r225, 3;
	and.b32  	%r173, %r225, 2147483640;
	and.b32  	%r174, %r225, 1;
	mov.b32 	%r489, 0;
$L__BB2_84:
	setp.lt.u32 	%p25, %r169, 7;
	add.s32 	%r251, %r4, %r489;
	mul.lo.s32 	%r176, %r251, %r225;
	mov.b32 	%r492, 0;
	@%p25 bra 	$L__BB2_87;
	mov.b32 	%r490, 0;
$L__BB2_86:
	.pragma "nounroll";
	ld.global.f32 	%f94, [%rd4];
	add.f32 	%f95, %f94, 0f00000000;
	add.s32 	%r253, %r490, %r176;
	mul.wide.s32 	%rd27, %r253, 4;
	add.s64 	%rd28, %rd3, %rd27;
	st.global.f32 	[%rd28], %f95;
	ld.global.f32 	%f96, [%rd4];
	add.f32 	%f97, %f96, 0f00000000;
	st.global.f32 	[%rd28+4], %f97;
	ld.global.f32 	%f98, [%rd4];
	add.f32 	%f99, %f98, 0f00000000;
	st.global.f32 	[%rd28+8], %f99;
	ld.global.f32 	%f100, [%rd4];
	add.f32 	%f101, %f100, 0f00000000;
	st.global.f32 	[%rd28+12], %f101;
	ld.global.f32 	%f102, [%rd4];
	add.f32 	%f103, %f102, 0f00000000;
	st.global.f32 	[%rd28+16], %f103;
	ld.global.f32 	%f104, [%rd4];
	add.f32 	%f105, %f104, 0f00000000;
	st.global.f32 	[%rd28+20], %f105;
	ld.global.f32 	%f106, [%rd4];
	add.f32 	%f107, %f106, 0f00000000;
	st.global.f32 	[%rd28+24], %f107;
	ld.global.f32 	%f108, [%rd4];
	add.f32 	%f109, %f108, 0f00000000;
	st.global.f32 	[%rd28+28], %f109;
	add.s32 	%r490, %r490, 8;
	setp.ne.s32 	%p26, %r490, %r173;
	mov.u32 	%r492, %r173;
	@%p26 bra 	$L__BB2_86;
$L__BB2_87:
	setp.eq.s32 	%p27, %r170, 0;
	@%p27 bra 	$L__BB2_95;
	setp.lt.u32 	%p28, %r171, 3;
	@%p28 bra 	$L__BB2_90;
	ld.global.f32 	%f110, [%rd4];
	add.f32 	%f111, %f110, 0f00000000;
	add.s32 	%r254, %r492, %r176;
	mul.wide.s32 	%rd29, %r254, 4;
	add.s64 	%rd30, %rd3, %rd29;
	st.global.f32 	[%rd30], %f111;
	ld.global.f32 	%f112, [%rd4];
	add.f32 	%f113, %f112, 0f00000000;
	st.global.f32 	[%rd30+4], %f113;
	ld.global.f32 	%f114, [%rd4];
	add.f32 	%f115, %f114, 0f00000000;
	st.global.f32 	[%rd30+8], %f115;
	ld.global.f32 	%f116, [%rd4];
	add.f32 	%f117, %f116, 0f00000000;
	st.global.f32 	[%rd30+12], %f117;
	add.s32 	%r492, %r492, 4;
$L__BB2_90:
	setp.eq.s32 	%p29, %r172, 0;
	@%p29 bra 	$L__BB2_95;
	setp.eq.s32 	%p30, %r172, 1;
	@%p30 bra 	$L__BB2_93;
	ld.global.f32 	%f118, [%rd4];
	add.f32 	%f119, %f118, 0f00000000;
	add.s32 	%r255, %r492, %r176;
	mul.wide.s32 	%rd31, %r255, 4;
	add.s64 	%rd32, %rd3, %rd31;
	st.global.f32 	[%rd32], %f119;
	ld.global.f32 	%f120, [%rd4];
	add.f32 	%f121, %f120, 0f00000000;
	st.global.f32 	[%rd32+4], %f121;
	add.s32 	%r492, %r492, 2;
$L__BB2_93:
	setp.eq.s32 	%p31, %r174, 0;
	@%p31 bra 	$L__BB2_95;
	ld.global.f32 	%f122, [%rd4];
	add.f32 	%f123, %f122, 0f00000000;
	add.s32 	%r256, %r492, %r176;
	mul.wide.s32 	%rd33, %r256, 4;
	add.s64 	%rd34, %rd3, %rd33;
	st.global.f32 	[%rd34], %f123;
$L__BB2_95:
	add.s32 	%r489, %r489, 1;
	setp.eq.s32 	%p32, %r489, %r224;
	@%p32 bra 	$L__BB2_125;
	bra.uni 	$L__BB2_84;
$L__BB2_96:
	setp.ne.s64 	%p4, %rd6, 0;
	@%p4 bra 	$L__BB2_110;
	add.s32 	%r185, %r225, -1;
	and.b32  	%r186, %r225, 7;
	add.s32 	%r187, %r186, -1;
	and.b32  	%r188, %r225, 3;
	and.b32  	%r189, %r225, 2147483640;
	and.b32  	%r190, %r225, 1;
	mov.b32 	%r494, 0;
$L__BB2_98:
	setp.lt.u32 	%p15, %r185, 7;
	add.s32 	%r239, %r4, %r494;
	mul.lo.s32 	%r192, %r239, %r225;
	mov.b32 	%r497, 0;
	@%p15 bra 	$L__BB2_101;
	mov.b32 	%r495, 0;
$L__BB2_100:
	.pragma "nounroll";
	add.s32 	%r241, %r495, %r192;
	mul.wide.s32 	%rd19, %r241, 4;
	add.s64 	%rd20, %rd3, %rd19;
	mov.b32 	%r242, 0;
	st.global.u32 	[%rd20], %r242;
	st.global.u32 	[%rd20+4], %r242;
	st.global.u32 	[%rd20+8], %r242;
	st.global.u32 	[%rd20+12], %r242;
	st.global.u32 	[%rd20+16], %r242;
	st.global.u32 	[%rd20+20], %r242;
	st.global.u32 	[%rd20+24], %r242;
	st.global.u32 	[%rd20+28], %r242;
	add.s32 	%r495, %r495, 8;
	setp.ne.s32 	%p16, %r495, %r189;
	mov.u32 	%r497, %r189;
	@%p16 bra 	$L__BB2_100;
$L__BB2_101:
	setp.eq.s32 	%p17, %r186, 0;
	@%p17 bra 	$L__BB2_109;
	setp.lt.u32 	%p18, %r187, 3;
	@%p18 bra 	$L__BB2_104;
	add.s32 	%r243, %r497, %r192;
	mul.wide.s32 	%rd21, %r243, 4;
	add.s64 	%rd22, %rd3, %rd21;
	mov.b32 	%r244, 0;
	st.global.u32 	[%rd22], %r244;
	st.global.u32 	[%rd22+4], %r244;
	st.global.u32 	[%rd22+8], %r244;
	st.global.u32 	[%rd22+12], %r244;
	add.s32 	%r497, %r497, 4;
$L__BB2_104:
	setp.eq.s32 	%p19, %r188, 0;
	@%p19 bra 	$L__BB2_109;
	setp.eq.s32 	%p20, %r188, 1;
	@%p20 bra 	$L__BB2_107;
	add.s32 	%r245, %r497, %r192;
	mul.wide.s32 	%rd23, %r245, 4;
	add.s64 	%rd24, %rd3, %rd23;
	mov.b32 	%r246, 0;
	st.global.u32 	[%rd24], %r246;
	st.global.u32 	[%rd24+4], %r246;
	add.s32 	%r497, %r497, 2;
$L__BB2_107:
	setp.eq.s32 	%p21, %r190, 0;
	@%p21 bra 	$L__BB2_109;
	add.s32 	%r247, %r497, %r192;
	mul.wide.s32 	%rd25, %r247, 4;
	add.s64 	%rd26, %rd3, %rd25;
	mov.b32 	%r248, 0;
	st.global.u32 	[%rd26], %r248;
$L__BB2_109:
	add.s32 	%r494, %r494, 1;
	setp.eq.s32 	%p22, %r494, %r224;
	@%p22 bra 	$L__BB2_125;
	bra.uni 	$L__BB2_98;
$L__BB2_110:
	add.s32 	%r201, %r225, -1;
	and.b32  	%r202, %r225, 15;
	add.s32 	%r203, %r202, -1;
	and.b32  	%r204, %r225, 7;
	add.s32 	%r205, %r204, -1;
	and.b32  	%r206, %r225, 2147483632;
	and.b32  	%r207, %r225, 3;
	mov.b32 	%r499, 0;
$L__BB2_111:
	setp.lt.u32 	%p5, %r201, 15;
	add.s32 	%r231, %r4, %r499;
	mul.lo.s32 	%r209, %r231, %r225;
	mov.b32 	%r502, 0;
	@%p5 bra 	$L__BB2_114;
	mov.b32 	%r500, 0;
$L__BB2_113:
	.pragma "nounroll";
	ld.global.f32 	%f32, [%rd4];
	add.f32 	%f33, %f32, 0f00000000;
	add.s32 	%r233, %r500, %r209;
	mul.wide.s32 	%rd12, %r233, 4;
	add.s64 	%rd13, %rd3, %rd12;
	st.global.f32 	[%rd13], %f33;
	ld.global.f32 	%f34, [%rd4];
	add.f32 	%f35, %f34, 0f00000000;
	st.global.f32 	[%rd13+4], %f35;
	ld.global.f32 	%f36, [%rd4];
	add.f32 	%f37, %f36, 0f00000000;
	st.global.f32 	[%rd13+8], %f37;
	ld.global.f32 	%f38, [%rd4];
	add.f32 	%f39, %f38, 0f00000000;
	st.global.f32 	[%rd13+12], %f39;
	ld.global.f32 	%f40, [%rd4];
	add.f32 	%f41, %f40, 0f00000000;
	st.global.f32 	[%rd13+16], %f41;
	ld.global.f32 	%f42, [%rd4];
	add.f32 	%f43, %f42, 0f00000000;
	st.global.f32 	[%rd13+20], %f43;
	ld.global.f32 	%f44, [%rd4];
	add.f32 	%f45, %f44, 0f00000000;
	st.global.f32 	[%rd13+24], %f45;
	ld.global.f32 	%f46, [%rd4];
	add.f32 	%f47, %f46, 0f00000000;
	st.global.f32 	[%rd13+28], %f47;
	ld.global.f32 	%f48, [%rd4];
	add.f32 	%f49, %f48, 0f00000000;
	st.global.f32 	[%rd13+32], %f49;
	ld.global.f32 	%f50, [%rd4];
	add.f32 	%f51, %f50, 0f00000000;
	st.global.f32 	[%rd13+36], %f51;
	ld.global.f32 	%f52, [%rd4];
	add.f32 	%f53, %f52, 0f00000000;
	st.global.f32 	[%rd13+40], %f53;
	ld.global.f32 	%f54, [%rd4];
	add.f32 	%f55, %f54, 0f00000000;
	st.global.f32 	[%rd13+44], %f55;
	ld.global.f32 	%f56, [%rd4];
	add.f32 	%f57, %f56, 0f00000000;
	st.global.f32 	[%rd13+48], %f57;
	ld.global.f32 	%f58, [%rd4];
	add.f32 	%f59, %f58, 0f00000000;
	st.global.f32 	[%rd13+52], %f59;
	ld.global.f32 	%f60, [%rd4];
	add.f32 	%f61, %f60, 0f00000000;
	st.global.f32 	[%rd13+56], %f61;
	ld.global.f32 	%f62, [%rd4];
	add.f32 	%f63, %f62, 0f00000000;
	st.global.f32 	[%rd13+60], %f63;
	add.s32 	%r500, %r500, 16;
	setp.ne.s32 	%p6, %r500, %r206;
	mov.u32 	%r502, %r206;
	@%p6 bra 	$L__BB2_113;
$L__BB2_114:
	setp.eq.s32 	%p7, %r202, 0;
	@%p7 bra 	$L__BB2_124;
	setp.lt.u32 	%p8, %r203, 7;
	@%p8 bra 	$L__BB2_117;
	ld.global.f32 	%f64, [%rd4];
	add.f32 	%f65, %f64, 0f00000000;
	add.s32 	%r234, %r502, %r209;
	mul.wide.s32 	%rd14, %r234, 4;
	add.s64 	%rd15, %rd3, %rd14;
	st.global.f32 	[%rd15], %f65;
	ld.global.f32 	%f66, [%rd4];
	add.f32 	%f67, %f66, 0f00000000;
	st.global.f32 	[%rd15+4], %f67;
	ld.global.f32 	%f68, [%rd4];
	add.f32 	%f69, %f68, 0f00000000;
	st.global.f32 	[%rd15+8], %f69;
	ld.global.f32 	%f70, [%rd4];
	add.f32 	%f71, %f70, 0f00000000;
	st.global.f32 	[%rd15+12], %f71;
	ld.global.f32 	%f72, [%rd4];
	add.f32 	%f73, %f72, 0f00000000;
	st.global.f32 	[%rd15+16], %f73;
	ld.global.f32 	%f74, [%rd4];
	add.f32 	%f75, %f74, 0f00000000;
	st.global.f32 	[%rd15+20], %f75;
	ld.global.f32 	%f76, [%rd4];
	add.f32 	%f77, %f76, 0f00000000;
	st.global.f32 	[%rd15+24], %f77;
	ld.global.f32 	%f78, [%rd4];
	add.f32 	%f79, %f78, 0f00000000;
	st.global.f32 	[%rd15+28], %f79;
	add.s32 	%r502, %r502, 8;
$L__BB2_117:
	setp.eq.s32 	%p9, %r204, 0;
	@%p9 bra 	$L__BB2_124;
	setp.lt.u32 	%p10, %r205, 3;
	@%p10 bra 	$L__BB2_120;
	ld.global.f32 	%f80, [%rd4];
	add.f32 	%f81, %f80, 0f00000000;
	add.s32 	%r235, %r502, %r209;
	mul.wide.s32 	%rd16, %r235, 4;
	add.s64 	%rd17, %rd3, %rd16;
	st.global.f32 	[%rd17], %f81;
	ld.global.f32 	%f82, [%rd4];
	add.f32 	%f83, %f82, 0f00000000;
	st.global.f32 	[%rd17+4], %f83;
	ld.global.f32 	%f84, [%rd4];
	add.f32 	%f85, %f84, 0f00000000;
	st.global.f32 	[%rd17+8], %f85;
	ld.global.f32 	%f86, [%rd4];
	add.f32 	%f87, %f86, 0f00000000;
	st.global.f32 	[%rd17+12], %f87;
	add.s32 	%r502, %r502, 4;
$L__BB2_120:
	setp.eq.s32 	%p11, %r207, 0;
	@%p11 bra 	$L__BB2_124;
	setp.eq.s32 	%p12, %r207, 1;
	ld.global.f32 	%f88, [%rd4];
	add.f32 	%f89, %f88, 0f00000000;
	add.s32 	%r236, %r502, %r209;
	mul.wide.s32 	%rd18, %r236, 4;
	add.s64 	%rd5, %rd3, %rd18;
	st.global.f32 	[%rd5], %f89;
	@%p12 bra 	$L__BB2_124;
	setp.eq.s32 	%p13, %r207, 2;
	ld.global.f32 	%f90, [%rd4];
	add.f32 	%f91, %f90, 0f00000000;
	st.global.f32 	[%rd5+4], %f91;
	@%p13 bra 	$L__BB2_124;
	ld.global.f32 	%f92, [%rd4];
	add.f32 	%f93, %f92, 0f00000000;
	st.global.f32 	[%rd5+8], %f93;
$L__BB2_124:
	add.s32 	%r499, %r499, 1;
	setp.ne.s32 	%p14, %r499, %r224;
	@%p14 bra 	$L__BB2_111;
$L__BB2_125:
	ret;

}
	// .globl	_max_pool2d
.visible .entry _max_pool2d(
	.param .u64 .ptr .align 1 _max_pool2d_param_0,
	.param .u32 _max_pool2d_param_1,
	.param .u32 _max_pool2d_param_2,
	.param .u32 _max_pool2d_param_3,
	.param .u32 _max_pool2d_param_4,
	.param .u64 .ptr .align 1 _max_pool2d_param_5,
	.param .u32 _max_pool2d_param_6,
	.param .u32 _max_pool2d_param_7
)
{
	.reg .pred 	%p<13>;
	.reg .b32 	%r<60>;
	.reg .b32 	%f<87>;
	.reg .b64 	%rd<25>;

	ld.param.u64 	%rd5, [_max_pool2d_param_0];
	ld.param.u32 	%r30, [_max_pool2d_param_1];
	ld.param.u32 	%r31, [_max_pool2d_param_2];
	ld.param.u32 	%r32, [_max_pool2d_param_3];
	ld.param.u32 	%r33, [_max_pool2d_param_4];
	ld.param.u64 	%rd6, [_max_pool2d_param_5];
	ld.param.u32 	%r35, [_max_pool2d_param_6];
	ld.param.u32 	%r34, [_max_pool2d_param_7];
	mov.u32 	%r36, %ntid.x;
	mov.u32 	%r37, %ctaid.x;
	mov.u32 	%r38, %tid.x;
	mad.lo.s32 	%r1, %r36, %r37, %r38;
	mul.lo.s32 	%r2, %r34, %r35;
	setp.ge.s32 	%p1, %r1, %r2;
	@%p1 bra 	$L__BB3_18;
	cvta.to.global.u64 	%rd1, %rd5;
	mov.u32 	%r39, %ctaid.y;
	div.s32 	%r40, %r1, %r34;
	mul.lo.s32 	%r41, %r40, %r34;
	sub.s32 	%r42, %r1, %r41;
	mul.lo.s32 	%r53, %r40, %r33;
	mul.lo.s32 	%r4, %r42, %r33;
	mul.lo.s32 	%r43, %r30, %r39;
	mul.lo.s32 	%r5, %r43, %r31;
	mul.wide.s32 	%rd7, %r5, 4;
	add.s64 	%rd2, %rd1, %rd7;
	mul.lo.s32 	%r6, %r2, %r39;
	mad.lo.s32 	%r44, %r53, %r31, %r4;
	mul.wide.s32 	%rd8, %r44, 4;
	add.s64 	%rd9, %rd2, %rd8;
	ld.global.f32 	%f85, [%rd9];
	setp.lt.s32 	%p2, %r32, 1;
	@%p2 bra 	$L__BB3_17;
	add.s32 	%r45, %r4, %r32;
	add.s32 	%r46, %r4, 1;
	max.s32 	%r47, %r45, %r46;
	sub.s32 	%r48, %r47, %r4;
	and.b32  	%r7, %r48, 15;
	add.s32 	%r8, %r7, -1;
	and.b32  	%r9, %r48, 7;
	add.s32 	%r10, %r9, -1;
	sub.s32 	%r11, %r4, %r47;
	and.b32  	%r12, %r48, 3;
	and.b32  	%r49, %r48, -16;
	neg.s32 	%r13, %r49;
	add.s64 	%rd11, %rd7, %rd1;
	add.s64 	%rd3, %rd11, 32;
	add.s32 	%r14, %r53, %r32;
$L__BB3_3:
	setp.gt.u32 	%p3, %r11, -16;
	mul.lo.s32 	%r16, %r53, %r31;
	mov.u32 	%r57, %r4;
	@%p3 bra 	$L__BB3_6;
	add.s32 	%r54, %r4, %r16;
	mov.u32 	%r55, %r13;
	mov.u32 	%r57, %r4;
$L__BB3_5:
	.pragma "nounroll";
	mul.wide.s32 	%rd12, %r54, 4;
	add.s64 	%rd13, %rd3, %rd12;
	ld.global.f32 	%f19, [%rd13+-32];
	max.f32 	%f20, %f85, %f19;
	ld.global.f32 	%f21, [%rd13+-28];
	max.f32 	%f22, %f20, %f21;
	ld.global.f32 	%f23, [%rd13+-24];
	max.f32 	%f24, %f22, %f23;
	ld.global.f32 	%f25, [%rd13+-20];
	max.f32 	%f26, %f24, %f25;
	ld.global.f32 	%f27, [%rd13+-16];
	max.f32 	%f28, %f26, %f27;
	ld.global.f32 	%f29, [%rd13+-12];
	max.f32 	%f30, %f28, %f29;
	ld.global.f32 	%f31, [%rd13+-8];
	max.f32 	%f32, %f30, %f31;
	ld.global.f32 	%f33, [%rd13+-4];
	max.f32 	%f34, %f32, %f33;
	ld.global.f32 	%f35, [%rd13];
	max.f32 	%f36, %f34, %f35;
	ld.global.f32 	%f37, [%rd13+4];
	max.f32 	%f38, %f36, %f37;
	ld.global.f32 	%f39, [%rd13+8];
	max.f32 	%f40, %f38, %f39;
	ld.global.f32 	%f41, [%rd13+12];
	max.f32 	%f42, %f40, %f41;
	ld.global.f32 	%f43, [%rd13+16];
	max.f32 	%f44, %f42, %f43;
	ld.global.f32 	%f45, [%rd13+20];
	max.f32 	%f46, %f44, %f45;
	ld.global.f32 	%f47, [%rd13+24];
	max.f32 	%f48, %f46, %f47;
	ld.global.f32 	%f49, [%rd13+28];
	max.f32 	%f85, %f48, %f49;
	add.s32 	%r57, %r57, 16;
	add.s32 	%r55, %r55, 16;
	add.s32 	%r54, %r54, 16;
	setp.ne.s32 	%p4, %r55, 0;
	@%p4 bra 	$L__BB3_5;
$L__BB3_6:
	setp.eq.s32 	%p5, %r7, 0;
	@%p5 bra 	$L__BB3_16;
	setp.lt.u32 	%p6, %r8, 7;
	@%p6 bra 	$L__BB3_9;
	add.s32 	%r50, %r57, %r16;
	mul.wide.s32 	%rd14, %r50, 4;
	add.s64 	%rd15, %rd2, %rd14;
	ld.global.f32 	%f51, [%rd15];
	max.f32 	%f52, %f85, %f51;
	ld.global.f32 	%f53, [%rd15+4];
	max.f32 	%f54, %f52, %f53;
	ld.global.f32 	%f55, [%rd15+8];
	max.f32 	%f56, %f54, %f55;
	ld.global.f32 	%f57, [%rd15+12];
	max.f32 	%f58, %f56, %f57;
	ld.global.f32 	%f59, [%rd15+16];
	max.f32 	%f60, %f58, %f59;
	ld.global.f32 	%f61, [%rd15+20];
	max.f32 	%f62, %f60, %f61;
	ld.global.f32 	%f63, [%rd15+24];
	max.f32 	%f64, %f62, %f63;
	ld.global.f32 	%f65, [%rd15+28];
	max.f32 	%f85, %f64, %f65;
	add.s32 	%r57, %r57, 8;
$L__BB3_9:
	setp.eq.s32 	%p7, %r9, 0;
	@%p7 bra 	$L__BB3_16;
	setp.lt.u32 	%p8, %r10, 3;
	@%p8 bra 	$L__BB3_12;
	add.s32 	%r51, %r57, %r16;
	mul.wide.s32 	%rd16, %r51, 4;
	add.s64 	%rd17, %rd2, %rd16;
	ld.global.f32 	%f67, [%rd17];
	max.f32 	%f68, %f85, %f67;
	ld.global.f32 	%f69, [%rd17+4];
	max.f32 	%f70, %f68, %f69;
	ld.global.f32 	%f71, [%rd17+8];
	max.f32 	%f72, %f70, %f71;
	ld.global.f32 	%f73, [%rd17+12];
	max.f32 	%f85, %f72, %f73;
	add.s32 	%r57, %r57, 4;
$L__BB3_12:
	setp.eq.s32 	%p9, %r12, 0;
	@%p9 bra 	$L__BB3_16;
	setp.eq.s32 	%p10, %r12, 1;
	add.s32 	%r52, %r57, %r16;
	mul.wide.s32 	%rd18, %r52, 4;
	add.s64 	%rd4, %rd2, %rd18;
	ld.global.f32 	%f74, [%rd4];
	max.f32 	%f85, %f85, %f74;
	@%p10 bra 	$L__BB3_16;
	setp.eq.s32 	%p11, %r12, 2;
	ld.global.f32 	%f75, [%rd4+4];
	max.f32 	%f85, %f85, %f75;
	@%p11 bra 	$L__BB3_16;
	ld.global.f32 	%f76, [%rd4+8];
	max.f32 	%f85, %f85, %f76;
$L__BB3_16:
	add.s32 	%r53, %r53, 1;
	setp.lt.s32 	%p12, %r53, %r14;
	@%p12 bra 	$L__BB3_3;
$L__BB3_17:
	cvt.s64.s32 	%rd19, %r1;
	cvt.s64.s32 	%rd20, %r6;
	add.s64 	%rd21, %rd20, %rd19;
	cvta.to.global.u64 	%rd22, %rd6;
	shl.b64 	%rd23, %rd21, 2;
	add.s64 	%rd24, %rd22, %rd23;
	st.global.f32 	[%rd24], %f85;
$L__BB3_18:
	ret;

}
	// .globl	_pad
.visible .entry _pad(
	.param .u64 .ptr .align 1 _pad_param_0,
	.param .u64 .ptr .align 1 _pad_param_1,
	.param .u32 _pad_param_2,
	.param .u32 _pad_param_3,
	.param .u32 _pad_param_4,
	.param .u32 _pad_param_5,
	.param .u32 _pad_param_6,
	.param .u32 _pad_param_7,
	.param .u32 _pad_param_8,
	.param .u32 _pad_param_9,
	.param .f32 _pad_param_10
)
{
	.reg .pred 	%p<544>;
	.reg .b32 	%r<891>;
	.reg .b32 	%f<498>;
	.reg .b64 	%rd<1689>;

	ld.param.u64 	%rd928, [_pad_param_0];
	ld.param.u64 	%rd929, [_pad_param_1];
	ld.param.u32 	%r626, [_pad_param_2];
	ld.param.u32 	%r627, [_pad_param_3];
	ld.param.u32 	%r628, [_pad_param_4];
	ld.param.u32 	%r633, [_pad_param_5];
	ld.param.u32 	%r629, [_pad_param_6];
	ld.param.u32 	%r630, [_pad_param_7];
	ld.param.u32 	%r631, [_pad_param_8];
	ld.param.u32 	%r632, [_pad_param_9];
	ld.param.f32 	%f1, [_pad_param_10];
	add.s32 	%r1, %r629, %r633;
	setp.lt.s32 	%p1, %r626, 1;
	@%p1 bra 	$L__BB4_805;
	add.s32 	%r634, %r1, %r630;
	cvta.to.global.u64 	%rd1156, %rd929;
	cvta.to.global.u64 	%rd1155, %rd928;
	setp.lt.s32 	%p2, %r627, 1;
	mul.lo.s32 	%r2, %r631, %r634;
	mul.lo.s32 	%r3, %r632, %r634;
	@%p2 bra 	$L__BB4_805;
	setp.lt.s32 	%p3, %r628, 1;
	@%p3 bra 	$L__BB4_738;
	setp.lt.s32 	%p49, %r629, 1;
	@%p49 bra 	$L__BB4_423;
	setp.lt.s32 	%p261, %r630, 1;
	@%p261 bra 	$L__BB4_240;
	setp.lt.s32 	%p385, %r2, 1;
	@%p385 bra 	$L__BB4_136;
	setp.lt.s32 	%p456, %r3, 1;
	@%p456 bra 	$L__BB4_78;
	add.s32 	%r4, %r2, -1;
	and.b32  	%r5, %r2, 15;
	and.b32  	%r6, %r2, 7;
	add.s32 	%r7, %r3, -1;
	and.b32  	%r8, %r3, 15;
	and.b32  	%r9, %r3, 7;
	add.s32 	%r10, %r629, -1;
	and.b32  	%r11, %r629, 15;
	add.s32 	%r12, %r11, -1;
	and.b32  	%r13, %r629, 7;
	add.s32 	%r14, %r13, -1;
	add.s32 	%r15, %r628, -1;
	and.b32  	%r16, %r628, 15;
	add.s32 	%r17, %r16, -1;
	and.b32  	%r18, %r628, 7;
	add.s32 	%r19, %r630, -1;
	and.b32  	%r20, %r630, 15;
	add.s32 	%r21, %r20, -1;
	and.b32  	%r22, %r630, 7;
	add.s32 	%r23, %r22, -1;
	and.b32  	%r24, %r2, 2147483632;
	and.b32  	%r25, %r2, 3;
	and.b32  	%r26, %r629, 2147483632;
	and.b32  	%r27, %r629, 3;
	and.b32  	%r28, %r628, 2147483632;
	and.b32  	%r29, %r628, 3;
	and.b32  	%r30, %r630, 2147483632;
	and.b32  	%r31, %r630, 3;
	and.b32  	%r32, %r3, 2147483632;
	and.b32  	%r33, %r3, 3;
	neg.s32 	%r34, %r24;
	mov.b32 	%r755, 0;
$L__BB4_8:
	mov.b32 	%r756, 0;
$L__BB4_9:
	setp.lt.u32 	%p496, %r4, 15;
	mov.b32 	%r760, 0;
	@%p496 bra 	$L__BB4_12;
	add.s64 	%rd1128, %rd1156, 32;
	mov.u32 	%r757, %r34;
$L__BB4_11:
	.pragma "nounroll";
	st.global.f32 	[%rd1128+-32], %f1;
	st.global.f32 	[%rd1128+-28], %f1;
	st.global.f32 	[%rd1128+-24], %f1;
	st.global.f32 	[%rd1128+-20], %f1;
	st.global.f32 	[%rd1128+-16], %f1;
	st.global.f32 	[%rd1128+-12], %f1;
	st.global.f32 	[%rd1128+-8], %f1;
	st.global.f32 	[%rd1128+-4], %f1;
	st.global.f32 	[%rd1128], %f1;
	st.global.f32 	[%rd1128+4], %f1;
	st.global.f32 	[%rd1128+8], %f1;
	st.global.f32 	[%rd1128+12], %f1;
	st.global.f32 	[%rd1128+16], %f1;
	st.global.f32 	[%rd1128+20], %f1;
	st.global.f32 	[%rd1128+24], %f1;
	st.global.f32 	[%rd1128+28], %f1;
	add.s32 	%r757, %r757, 16;
	add.s64 	%rd1128, %rd1128, 64;
	setp.eq.s32 	%p497, %r757, 0;
	mov.u32 	%r760, %r24;
	@%p497 bra 	$L__BB4_12;
	bra.uni 	$L__BB4_11;
$L__BB4_12:
	setp.eq.s32 	%p498, %r5, 0;
	@%p498 bra 	$L__BB4_22;
	add.s32 	%r745, %r5, -1;
	setp.lt.u32 	%p499, %r745, 7;
	@%p499 bra 	$L__BB4_15;
	mul.wide.u32 	%rd1107, %r760, 4;
	add.s64 	%rd1108, %rd1156, %rd1107;
	st.global.f32 	[%rd1108], %f1;
	st.global.f32 	[%rd1108+4], %f1;
	st.global.f32 	[%rd1108+8], %f1;
	st.global.f32 	[%rd1108+12], %f1;
	st.global.f32 	[%rd1108+16], %f1;
	st.global.f32 	[%rd1108+20], %f1;
	st.global.f32 	[%rd1108+24], %f1;
	st.global.f32 	[%rd1108+28], %f1;
	add.s32 	%r760, %r760, 8;
$L__BB4_15:
	setp.eq.s32 	%p500, %r6, 0;
	@%p500 bra 	$L__BB4_22;
	add.s32 	%r746, %r6, -1;
	setp.lt.u32 	%p501, %r746, 3;
	@%p501 bra 	$L__BB4_18;
	mul.wide.u32 	%rd1109, %r760, 4;
	add.s64 	%rd1110, %rd1156, %rd1109;
	st.global.f32 	[%rd1110], %f1;
	st.global.f32 	[%rd1110+4], %f1;
	st.global.f32 	[%rd1110+8], %f1;
	st.global.f32 	[%rd1110+12], %f1;
	add.s32 	%r760, %r760, 4;
$L__BB4_18:
	setp.eq.s32 	%p502, %r25, 0;
	@%p502 bra 	$L__BB4_22;
	setp.eq.s32 	%p503, %r25, 1;
	mul.wide.u32 	%rd1111, %r760, 4;
	add.s64 	%rd24, %rd1156, %rd1111;
	st.global.f32 	[%rd24], %f1;
	@%p503 bra 	$L__BB4_22;
	setp.eq.s32 	%p504, %r25, 2;
	st.global.f32 	[%rd24+4], %f1;
	@%p504 bra 	$L__BB4_22;
	st.global.f32 	[%rd24+8], %f1;
$L__BB4_22:
	mov.b32 	%r762, 0;
$L__BB4_23:
	setp.lt.u32 	%p505, %r10, 15;
	@%p505 bra 	$L__BB4_26;
	mov.b32 	%r763, 0;
$L__BB4_25:
	.pragma "nounroll";
	st.global.f32 	[%rd1156], %f1;
	st.global.f32 	[%rd1156+4], %f1;
	st.global.f32 	[%rd1156+8], %f1;
	st.global.f32 	[%rd1156+12], %f1;
	st.global.f32 	[%rd1156+16], %f1;
	st.global.f32 	[%rd1156+20], %f1;
	st.global.f32 	[%rd1156+24], %f1;
	st.global.f32 	[%rd1156+28], %f1;
	st.global.f32 	[%rd1156+32], %f1;
	st.global.f32 	[%rd1156+36], %f1;
	st.global.f32 	[%rd1156+40], %f1;
	st.global.f32 	[%rd1156+44], %f1;
	st.global.f32 	[%rd1156+48], %f1;
	st.global.f32 	[%rd1156+52], %f1;
	st.global.f32 	[%rd1156+56], %f1;
	st.global.f32 	[%rd1156+60], %f1;
	add.s64 	%rd1156, %rd1156, 64;
	add.s32 	%r763, %r763, 16;
	setp.eq.s32 	%p506, %r763, %r26;
	@%p506 bra 	$L__BB4_26;
	bra.uni 	$L__BB4_25;
$L__BB4_26:
	setp.eq.s32 	%p507, %r11, 0;
	@%p507 bra 	$L__BB4_36;
	setp.lt.u32 	%p508, %r12, 7;
	@%p508 bra 	$L__BB4_29;
	st.global.f32 	[%rd1156], %f1;
	st.global.f32 	[%rd1156+4], %f1;
	st.global.f32 	[%rd1156+8], %f1;
	st.global.f32 	[%rd1156+12], %f1;
	st.global.f32 	[%rd1156+16], %f1;
	st.global.f32 	[%rd1156+20], %f1;
	st.global.f32 	[%rd1156+24], %f1;
	st.global.f32 	[%rd1156+28], %f1;
	add.s64 	%rd1156, %rd1156, 32;
$L__BB4_29:
	setp.eq.s32 	%p509, %r13, 0;
	@%p509 bra 	$L__BB4_36;
	setp.lt.u32 	%p510, %r14, 3;
	mov.u64 	%rd1169, %rd1156;
	@%p510 bra 	$L__BB4_32;
	st.global.f32 	[%rd1156], %f1;
	st.global.f32 	[%rd1156+4], %f1;
	st.global.f32 	[%rd1156+8], %f1;
	st.global.f32 	[%rd1156+12], %f1;
	add.s64 	%rd1156, %rd1156, 16;
	mov.u64 	%rd1169, %rd1156;
$L__BB4_32:
	setp.eq.s32 	%p511, %r27, 0;
	@%p511 bra 	$L__BB4_36;
	setp.eq.s32 	%p512, %r27, 1;
	st.global.f32 	[%rd1169], %f1;
	add.s64 	%rd1156, %rd1169, 4;
	@%p512 bra 	$L__BB4_36;
	setp.eq.s32 	%p513, %r27, 2;
	st.global.f32 	[%rd1169+4], %f1;
	add.s64 	%rd1156, %rd1169, 8;
	@%p513 bra 	$L__BB4_36;
	st.global.f32 	[%rd1169+8], %f1;
	add.s64 	%rd1156, %rd1169, 12;
$L__BB4_36:
	setp.lt.u32 	%p514, %r15, 15;
	@%p514 bra 	$L__BB4_39;
	mov.b32 	%r764, 0;
$L__BB4_38:
	.pragma "nounroll";
	ld.global.f32 	%f467, [%rd1155];
	st.global.f32 	[%rd1156], %f467;
	ld.global.f32 	%f468, [%rd1155+4];
	st.global.f32 	[%rd1156+4], %f468;
	ld.global.f32 	%f469, [%rd1155+8];
	st.global.f32 	[%rd1156+8], %f469;
	ld.global.f32 	%f470, [%rd1155+12];
	st.global.f32 	[%rd1156+12], %f470;
	ld.global.f32 	%f471, [%rd1155+16];
	st.global.f32 	[%rd1156+16], %f471;
	ld.global.f32 	%f472, [%rd1155+20];
	st.global.f32 	[%rd1156+20], %f472;
	ld.global.f32 	%f473, [%rd1155+24];
	st.global.f32 	[%rd1156+24], %f473;
	ld.global.f32 	%f474, [%rd1155+28];
	st.global.f32 	[%rd1156+28], %f474;
	ld.global.f32 	%f475, [%rd1155+32];
	st.global.f32 	[%rd1156+32], %f475;
	ld.global.f32 	%f476, [%rd1155+36];
	st.global.f32 	[%rd1156+36], %f476;
	ld.global.f32 	%f477, [%rd1155+40];
	st.global.f32 	[%rd1156+40], %f477;
	ld.global.f32 	%f478, [%rd1155+44];
	st.global.f32 	[%rd1156+44], %f478;
	ld.global.f32 	%f479, [%rd1155+48];
	st.global.f32 	[%rd1156+48], %f479;
	ld.global.f32 	%f480, [%rd1155+52];
	st.global.f32 	[%rd1156+52], %f480;
	ld.global.f32 	%f481, [%rd1155+56];
	st.global.f32 	[%rd1156+56], %f481;
	ld.global.f32 	%f482, [%rd1155+60];
	st.global.f32 	[%rd1156+60], %f482;
	add.s64 	%rd1155, %rd1155, 64;
	add.s64 	%rd1156, %rd1156, 64;
	add.s32 	%r764, %r764, 16;
	setp.ne.s32 	%p515, %r764, %r28;
	@%p515 bra 	$L__BB4_38;
$L__BB4_39:
	setp.eq.s32 	%p516, %r16, 0;
	@%p516 bra 	$L__BB4_49;
	setp.lt.u32 	%p517, %r17, 7;
	@%p517 bra 	$L__BB4_42;
	ld.global.f32 	%f483, [%rd1155];
	st.global.f32 	[%rd1156], %f483;
	ld.global.f32 	%f484, [%rd1155+4];
	st.global.f32 	[%rd1156+4], %f484;
	ld.global.f32 	%f485, [%rd1155+8];
	st.global.f32 	[%rd1156+8], %f485;
	ld.global.f32 	%f486, [%rd1155+12];
	st.global.f32 	[%rd1156+12], %f486;
	ld.global.f32 	%f487, [%rd1155+16];
	st.global.f32 	[%rd1156+16], %f487;
	ld.global.f32 	%f488, [%rd1155+20];
	st.global.f32 	[%rd1156+20], %f488;
	ld.global.f32 	%f489, [%rd1155+24];
	st.global.f32 	[%rd1156+24], %f489;
	ld.global.f32 	%f490, [%rd1155+28];
	st.global.f32 	[%rd1156+28], %f490;
	add.s64 	%rd1155, %rd1155, 32;
	add.s64 	%rd1156, %rd1156, 32;
$L__BB4_42:
	setp.eq.s32 	%p518, %r18, 0;
	@%p518 bra 	$L__BB4_49;
	add.s32 	%r750, %r18, -1;
	setp.lt.u32 	%p519, %r750, 3;
	mov.u64 	%rd1152, %rd1156;
	mov.u64 	%rd1153, %rd1155;
	@%p519 bra 	$L__BB4_45;
	ld.global.f32 	%f491, [%rd1155];
	st.global.f32 	[%rd1156], %f491;
	ld.global.f32 	%f492, [%rd1155+4];
	st.global.f32 	[%rd1156+4], %f492;
	ld.global.f32 	%f493, [%rd1155+8];
	st.global.f32 	[%rd1156+8], %f493;
	ld.global.f32 	%f494, [%rd1155+12];
	st.global.f32 	[%rd1156+12], %f494;
	add.s64 	%rd1155, %rd1155, 16;
	add.s64 	%rd1156, %rd1156, 16;
	mov.u64 	%rd1152, %rd1156;
	mov.u64 	%rd1153, %rd1155;
$L__BB4_45:
	setp.eq.s32 	%p520, %r29, 0;
	@%p520 bra 	$L__BB4_49;
	setp.eq.s32 	%p521, %r29, 1;
	ld.global.f32 	%f495, [%rd1153];
	st.global.f32 	[%rd1152], %f495;
	add.s64 	%rd1155, %rd1153, 4;
	add.s64 	%rd1156, %rd1152, 4;
	@%p521 bra 	$L__BB4_49;
	setp.eq.s32 	%p522, %r29, 2;
	ld.global.f32 	%f496, [%rd1153+4];
	st.global.f32 	[%rd1152+4], %f496;
	add.s64 	%rd1155, %rd1153, 8;
	add.s64 	%rd1156, %rd1152, 8;
	@%p522 bra 	$L__BB4_49;
	ld.global.f32 	%f497, [%rd1153+8];
	st.global.f32 	[%rd1152+8], %f497;
	add.s64 	%rd1155, %rd1153, 12;
	add.s64 	%rd1156, %rd1152, 12;
$L__BB4_49:
	setp.lt.u32 	%p523, %r19, 15;
	@%p523 bra 	$L__BB4_65;
	mov.b32 	%r765, 0;
	bra.uni 	$L__BB4_64;
$L__BB4_51:
	.pragma "nounroll";
	st.global.f32 	[%rd1156], %f1;
	st.global.f32 	[%rd1156+4], %f1;
	st.global.f32 	[%rd1156+8], %f1;
	st.global.f32 	[%rd1156+12], %f1;
	st.global.f32 	[%rd1156+16], %f1;
	st.global.f32 	[%rd1156+20], %f1;
	st.global.f32 	[%rd1156+24], %f1;
	st.global.f32 	[%rd1156+28], %f1;
	st.global.f32 	[%rd1156+32], %f1;
	st.global.f32 	[%rd1156+36], %f1;
	st.global.f32 	[%rd1156+40], %f1;
	st.global.f32 	[%rd1156+44], %f1;
	st.global.f32 	[%rd1156+48], %f1;
	st.global.f32 	[%rd1156+52], %f1;
	st.global.f32 	[%rd1156+56], %f1;
	st.global.f32 	[%rd1156+60], %f1;
	add.s64 	%rd1156, %rd1156, 64;
	add.s32 	%r758, %r758, 16;
	setp.ne.s32 	%p534, %r758, %r32;
	@%p534 bra 	$L__BB4_51;
$L__BB4_52:
	setp.eq.s32 	%p535, %r8, 0;
	@%p535 bra 	$L__BB4_62;
	add.s32 	%r753, %r8, -1;
	setp.lt.u32 	%p536, %r753, 7;
	@%p536 bra 	$L__BB4_55;
	st.global.f32 	[%rd1156], %f1;
	st.global.f32 	[%rd1156+4], %f1;
	st.global.f32 	[%rd1156+8], %f1;
	st.global.f32 	[%rd1156+12], %f1;
	st.global.f32 	[%rd1156+16], %f1;
	st.global.f32 	[%rd1156+20], %f1;
	st.global.f32 	[%rd1156+24], %f1;
	st.global.f32 	[%rd1156+28], %f1;
	add.s64 	%rd1156, %rd1156, 32;
$L__BB4_55:
	setp.eq.s32 	%p537, %r9, 0;
	@%p537 bra 	$L__BB4_62;
	add.s32 	%r754, %r9, -1;
	setp.lt.u32 	%p538, %r754, 3;
	mov.u64 	%rd1135, %rd1156;
	@%p538 bra 	$L__BB4_58;
	st.global.f32 	[%rd1156], %f1;
	st.global.f32 	[%rd1156+4], %f1;
	st.global.f32 	[%rd1156+8], %f1;
	st.global.f32 	[%rd1156+12], %f1;
	add.s64 	%rd1156, %rd1156, 16;
	mov.u64 	%rd1135, %rd1156;
$L__BB4_58:
	setp.eq.s32 	%p539, %r33, 0;
	@%p539 bra 	$L__BB4_62;
	setp.eq.s32 	%p540, %r33, 1;
	st.global.f32 	[%rd1135], %f1;
	add.s64 	%rd1156, %rd1135, 4;
	@%p540 bra 	$L__BB4_62;
	setp.eq.s32 	%p541, %r33, 2;
	st.global.f32 	[%rd1135+4], %f1;
	add.s64 	%rd1156, %rd1135, 8;
	@%p541 bra 	$L__BB4_62;
	st.global.f32 	[%rd1135+8], %f1;
	add.s64 	%rd1156, %rd1135, 12;
$L__BB4_62:
	add.s32 	%r756, %r756, 1;
	setp.eq.s32 	%p542, %r756, %r627;
	@%p542 bra 	$L__BB4_63;
	bra.uni 	$L__BB4_9;
$L__BB4_63:
	add.s32 	%r755, %r755, 1;
	setp.eq.s32 	%p543, %r755, %r626;
	@%p543 bra 	$L__BB4_805;
	bra.uni 	$L__BB4_8;
$L__BB4_64:
	.pragma "nounroll";
	st.global.f32 	[%rd1156], %f1;
	st.global.f32 	[%rd1156+4], %f1;
	st.global.f32 	[%rd1156+8], %f1;
	st.global.f32 	[%rd1156+12], %f1;
	st.global.f32 	[%rd1156+16], %f1;
	st.global.f32 	[%rd1156+20], %f1;
	st.global.f32 	[%rd1156+24], %f1;
	st.global.f32 	[%rd1156+28], %f1;
	st.global.f32 	[%rd1156+32], %f1;
	st.global.f32 	[%rd1156+36], %f1;
	st.global.f32 	[%rd1156+40], %f1;
	st.global.f32 	[%rd1156+44], %f1;
	st.global.f32 	[%rd1156+48], %f1;
	st.global.f32 	[%rd1156+52], %f1;
	st.global.f32 	[%rd1156+56], %f1;
	st.global.f32 	[%rd1156+60], %f1;
	add.s64 	%rd1156, %rd1156, 64;
	add.s32 	%r765, %r765, 16;
	setp.eq.s32 	%p524, %r765, %r30;
	@%p524 bra 	$L__BB4_65;
	bra.uni 	$L__BB4_64;
$L__BB4_65:
	setp.eq.s32 	%p525, %r20, 0;
	@%p525 bra 	$L__BB4_75;
	setp.lt.u32 	%p526, %r21, 7;
	@%p526 bra 	$L__BB4_68;
	st.global.f32 	[%rd1156], %f1;
	st.global.f32 	[%rd1156+4], %f1;
	st.global.f32 	[%rd1156+8], %f1;
	st.global.f32 	[%rd1156+12], %f1;
	st.global.f32 	[%rd1156+16], %f1;
	st.global.f32 	[%rd1156+20], %f1;
	st.global.f32 	[%rd1156+24], %f1;
	st.global.f32 	[%rd1156+28], %f1;
	add.s64 	%rd1156, %rd1156, 32;
$L__BB4_68:
	setp.eq.s32 	%p527, %r22, 0;
	@%p527 bra 	$L__BB4_75;
	setp.lt.u32 	%p528, %r23, 3;
	mov.u64 	%rd1162, %rd1156;
	@%p528 bra 	$L__BB4_71;
	st.global.f32 	[%rd1156], %f1;
	st.global.f32 	[%rd1156+4], %f1;
	st.global.f32 	[%rd1156+8], %f1;
	st.global.f32 	[%rd1156+12], %f1;
	add.s64 	%rd1156, %rd1156, 16;
	mov.u64 	%rd1162, %rd1156;
$L__BB4_71:
	setp.eq.s32 	%p529, %r31, 0;
	@%p529 bra 	$L__BB4_75;
	setp.eq.s32 	%p530, %r31, 1;
	st.global.f32 	[%rd1162], %f1;
	add.s64 	%rd1156, %rd1162, 4;
	@%p530 bra 	$L__BB4_75;
	setp.eq.s32 	%p531, %r31, 2;
	st.global.f32 	[%rd1162+4], %f1;
	add.s64 	%rd1156, %rd1162, 8;
	@%p531 bra 	$L__BB4_75;
	st.global.f32 	[%rd1162+8], %f1;
	add.s64 	%rd1156, %rd1162, 12;
$L__BB4_75:
	add.s32 	%r762, %r762, 1;
	setp.eq.s32 	%p532, %r762, %r628;
	@%p532 bra 	$L__BB4_76;
	bra.uni 	$L__BB4_23;
$L__BB4_76:
	setp.lt.u32 	%p533, %r7, 15;
	@%p533 bra 	$L__BB4_52;
	mov.b32 	%r758, 0;
	bra.uni 	$L__BB4_51;
$L__BB4_78:
	add.s32 	%r56, %r2, -1;
	and.b32  	%r57, %r2, 15;
	add.s32 	%r58, %r57, -1;
	and.b32  	%r59, %r2, 7;
	add.s32 	%r60, %r59, -1;
	add.s32 	%r61, %r629, -1;
	and.b32  	%r62, %r629, 15;
	add.s32 	%r63, %r62, -1;
	and.b32  	%r64, %r629, 7;
	add.s32 	%r65, %r64, -1;
	add.s32 	%r66, %r628, -1;
	and.b32  	%r67, %r628, 15;
	add.s32 	%r68, %r67, -1;
	and.b32  	%r69, %r628, 7;
	add.s32 	%r70, %r69, -1;
	add.s32 	%r71, %r630, -1;
	and.b32  	%r72, %r630, 15;
	add.s32 	%r73, %r72, -1;
	and.b32  	%r74, %r630, 7;
	add.s32 	%r75, %r74, -1;
	and.b32  	%r76, %r2, 2147483632;
	and.b32  	%r77, %r2, 3;
	and.b32  	%r78, %r629, 2147483632;
	and.b32  	%r79, %r629, 3;
	and.b32  	%r80, %r628, 2147483632;
	and.b32  	%r81, %r628, 3;
	and.b32  	%r82, %r630, 2147483632;
	and.b32  	%r83, %r630, 3;
	mov.b32 	%r766, 0;
$L__BB4_79:
	mov.b32 	%r767, 0;
$L__BB4_80:
	setp.lt.u32 	%p457, %r56, 15;
	mov.b32 	%r770, 0;
	@%p457 bra 	$L__BB4_83;
	mov.b32 	%r768, 0;
$L__BB4_82:
	.pragma "nounroll";
	mul.wide.u32 	%rd1091, %r768, 4;
	add.s64 	%rd1092, %rd1156, %rd1091;
	st.global.f32 	[%rd1092], %f1;
	st.global.f32 	[%rd1092+4], %f1;
	st.global.f32 	[%rd1092+8], %f1;
	st.global.f32 	[%rd1092+12], %f1;
	st.global.f32 	[%rd1092+16], %f1;
	st.global.f32 	[%rd1092+20], %f1;
	st.global.f32 	[%rd1092+24], %f1;
	st.global.f32 	[%rd1092+28], %f1;
	st.global.f32 	[%rd1092+32], %f1;
	st.global.f32 	[%rd1092+36], %f1;
	st.global.f32 	[%rd1092+40], %f1;
	st.global.f32 	[%rd1092+44], %f1;
	st.global.f32 	[%rd1092+48], %f1;
	st.global.f32 	[%rd1092+52], %f1;
	st.global.f32 	[%rd1092+56], %f1;
	st.global.f32 	[%rd1092+60], %f1;
	add.s32 	%r768, %r768, 16;
	setp.ne.s32 	%p458, %r768, %r76;
	mov.u32 	%r770, %r76;
	@%p458 bra 	$L__BB4_82;
$L__BB4_83:
	setp.eq.s32 	%p459, %r57, 0;
	@%p459 bra 	$L__BB4_93;
	setp.lt.u32 	%p460, %r58, 7;
	@%p460 bra 	$L__BB4_86;
	mul.wide.u32 	%rd1093, %r770, 4;
	add.s64 	%rd1094, %rd1156, %rd1093;
	st.global.f32 	[%rd1094], %f1;
	st.global.f32 	[%rd1094+4], %f1;
	st.global.f32 	[%rd1094+8], %f1;
	st.global.f32 	[%rd1094+12], %f1;
	st.global.f32 	[%rd1094+16], %f1;
	st.global.f32 	[%rd1094+20], %f1;
	st.global.f32 	[%rd1094+24], %f1;
	st.global.f32 	[%rd1094+28], %f1;
	add.s32 	%r770, %r770, 8;
$L__BB4_86:
	setp.eq.s32 	%p461, %r59, 0;
	@%p461 bra 	$L__BB4_93;
	setp.lt.u32 	%p462, %r60, 3;
	@%p462 bra 	$L__BB4_89;
	mul.wide.u32 	%rd1095, %r770, 4;
	add.s64 	%rd1096, %rd1156, %rd1095;
	st.global.f32 	[%rd1096], %f1;
	st.global.f32 	[%rd1096+4], %f1;
	st.global.f32 	[%rd1096+8], %f1;
	st.global.f32 	[%rd1096+12], %f1;
	add.s32 	%r770, %r770, 4;
$L__BB4_89:
	setp.eq.s32 	%p463, %r77, 0;
	@%p463 bra 	$L__BB4_93;
	setp.eq.s32 	%p464, %r77, 1;
	mul.wide.u32 	%rd1097, %r770, 4;
	add.s64 	%rd87, %rd1156, %rd1097;
	st.global.f32 	[%rd87], %f1;
	@%p464 bra 	$L__BB4_93;
	setp.eq.s32 	%p465, %r77, 2;
	st.global.f32 	[%rd87+4], %f1;
	@%p465 bra 	$L__BB4_93;
	st.global.f32 	[%rd87+8], %f1;
$L__BB4_93:
	mov.b32 	%r772, 0;
$L__BB4_94:
	setp.lt.u32 	%p466, %r61, 15;
	@%p466 bra 	$L__BB4_97;
	mov.b32 	%r773, 0;
$L__BB4_96:
	.pragma "nounroll";
	st.global.f32 	[%rd1156], %f1;
	st.global.f32 	[%rd1156+4], %f1;
	st.global.f32 	[%rd1156+8], %f1;
	st.global.f32 	[%rd1156+12], %f1;
	st.global.f32 	[%rd1156+16], %f1;
	st.global.f32 	[%rd1156+20], %f1;
	st.global.f32 	[%rd1156+24], %f1;
	st.global.f32 	[%rd1156+28], %f1;
	st.global.f32 	[%rd1156+32], %f1;
	st.global.f32 	[%rd1156+36], %f1;
	st.global.f32 	[%rd1156+40], %f1;
	st.global.f32 	[%rd1156+44], %f1;
	st.global.f32 	[%rd1156+48], %f1;
	st.global.f32 	[%rd1156+52], %f1;
	st.global.f32 	[%rd1156+56], %f1;
	st.global.f32 	[%rd1156+60], %f1;
	add.s64 	%rd1156, %rd1156, 64;
	add.s32 	%r773, %r773, 16;
	setp.eq.s32 	%p467, %r773, %r78;
	@%p467 bra 	$L__BB4_97;
	bra.uni 	$L__BB4_96;
$L__BB4_97:
	setp.eq.s32 	%p468, %r62, 0;
	@%p468 bra 	$L__BB4_107;
	setp.lt.u32 	%p469, %r63, 7;
	@%p469 bra 	$L__BB4_100;
	st.global.f32 	[%rd1156], %f1;
	st.global.f32 	[%rd1156+4], %f1;
	st.global.f32 	[%rd1156+8], %f1;
	st.global.f32 	[%rd1156+12], %f1;
	st.global.f32 	[%rd1156+16], %f1;
	st.global.f32 	[%rd1156+20], %f1;
	st.global.f32 	[%rd1156+24], %f1;
	st.global.f32 	[%rd1156+28], %f1;
	add.s64 	%rd1156, %rd1156, 32;
$L__BB4_100:
	setp.eq.s32 	%p470, %r64, 0;
	@%p470 bra 	$L__BB4_107;
	setp.lt.u32 	%p471, %r65, 3;
	mov.u64 	%rd1207, %rd1156;
	@%p471 bra 	$L__BB4_103;
	st.global.f32 	[%rd1156], %f1;
	st.global.f32 	[%rd1156+4], %f1;
	st.global.f32 	[%rd1156+8], %f1;
	st.global.f32 	[%rd1156+12], %f1;
	add.s64 	%rd1156, %rd1156, 16;
	mov.u64 	%rd1207, %rd1156;
$L__BB4_103:
	setp.eq.s32 	%p472, %r79, 0;
	@%p472 bra 	$L__BB4_107;
	setp.eq.s32 	%p473, %r79, 1;
	st.global.f32 	[%rd1207], %f1;
	add.s64 	%rd1156, %rd1207, 4;
	@%p473 bra 	$L__BB4_107;
	setp.eq.s32 	%p474, %r79, 2;
	st.global.f32 	[%rd1207+4], %f1;
	add.s64 	%rd1156, %rd1207, 8;
	@%p474 bra 	$L__BB4_107;
	st.global.f32 	[%rd1207+8], %f1;
	add.s64 	%rd1156, %rd1207, 12;
$L__BB4_107:
	setp.lt.u32 	%p475, %r66, 15;
	@%p475 bra 	$L__BB4_110;
	mov.b32 	%r774, 0;
$L__BB4_109:
	.pragma "nounroll";
	ld.global.f32 	%f436, [%rd1155];
	st.global.f32 	[%rd1156], %f436;
	ld.global.f32 	%f437, [%rd1155+4];
	st.global.f32 	[%rd1156+4], %f437;
	ld.global.f32 	%f438, [%rd1155+8];
	st.global.f32 	[%rd1156+8], %f438;
	ld.global.f32 	%f439, [%rd1155+12];
	st.global.f32 	[%rd1156+12], %f439;
	ld.global.f32 	%f440, [%rd1155+16];
	st.global.f32 	[%rd1156+16], %f440;
	ld.global.f32 	%f441, [%rd1155+20];
	st.global.f32 	[%rd1156+20], %f441;
	ld.global.f32 	%f442, [%rd1155+24];
	st.global.f32 	[%rd1156+24], %f442;
	ld.global.f32 	%f443, [%rd1155+28];
	st.global.f32 	[%rd1156+28], %f443;
	ld.global.f32 	%f444, [%rd1155+32];
	st.global.f32 	[%rd1156+32], %f444;
	ld.global.f32 	%f445, [%rd1155+36];
	st.global.f32 	[%rd1156+36], %f445;
	ld.global.f32 	%f446, [%rd1155+40];
	st.global.f32 	[%rd1156+40], %f446;
	ld.global.f32 	%f447, [%rd1155+44];
	st.global.f32 	[%rd1156+44], %f447;
	ld.global.f32 	%f448, [%rd1155+48];
	st.global.f32 	[%rd1156+48], %f448;
	ld.global.f32 	%f449, [%rd1155+52];
	st.global.f32 	[%rd1156+52], %f449;
	ld.global.f32 	%f450, [%rd1155+56];
	st.global.f32 	[%rd1156+56], %f450;
	ld.global.f32 	%f451, [%rd1155+60];
	st.global.f32 	[%rd1156+60], %f451;
	add.s64 	%rd1155, %rd1155, 64;
	add.s64 	%rd1156, %rd1156, 64;
	add.s32 	%r774, %r774, 16;
	setp.ne.s32 	%p476, %r774, %r80;
	@%p476 bra 	$L__BB4_109;
$L__BB4_110:
	setp.eq.s32 	%p477, %r67, 0;
	@%p477 bra 	$L__BB4_120;
	setp.lt.u32 	%p478, %r68, 7;
	@%p478 bra 	$L__BB4_113;
	ld.global.f32 	%f452, [%rd1155];
	st.global.f32 	[%rd1156], %f452;
	ld.global.f32 	%f453, [%rd1155+4];
	st.global.f32 	[%rd1156+4], %f453;
	ld.global.f32 	%f454, [%rd1155+8];
	st.global.f32 	[%rd1156+8], %f454;
	ld.global.f32 	%f455, [%rd1155+12];
	st.global.f32 	[%rd1156+12], %f455;
	ld.global.f32 	%f456, [%rd1155+16];
	st.global.f32 	[%rd1156+16], %f456;
	ld.global.f32 	%f457, [%rd1155+20];
	st.global.f32 	[%rd1156+20], %f457;
	ld.global.f32 	%f458, [%rd1155+24];
	st.global.f32 	[%rd1156+24], %f458;
	ld.global.f32 	%f459, [%rd1155+28];
	st.global.f32 	[%rd1156+28], %f459;
	add.s64 	%rd1155, %rd1155, 32;
	add.s64 	%rd1156, %rd1156, 32;
$L__BB4_113:
	setp.eq.s32 	%p479, %r69, 0;
	@%p479 bra 	$L__BB4_120;
	setp.lt.u32 	%p480, %r70, 3;
	mov.u64 	%rd1190, %rd1156;
	mov.u64 	%rd1191, %rd1155;
	@%p480 bra 	$L__BB4_116;
	ld.global.f32 	%f460, [%rd1155];
	st.global.f32 	[%rd1156], %f460;
	ld.global.f32 	%f461, [%rd1155+4];
	st.global.f32 	[%rd1156+4], %f461;
	ld.global.f32 	%f462, [%rd1155+8];
	st.global.f32 	[%rd1156+8], %f462;
	ld.global.f32 	%f463, [%rd1155+12];
	st.global.f32 	[%rd1156+12], %f463;
	add.s64 	%rd1155, %rd1155, 16;
	add.s64 	%rd1156, %rd1156, 16;
	mov.u64 	%rd1190, %rd1156;
	mov.u64 	%rd1191, %rd1155;
$L__BB4_116:
	setp.eq.s32 	%p481, %r81, 0;
	@%p481 bra 	$L__BB4_120;
	setp.eq.s32 	%p482, %r81, 1;
	ld.global.f32 	%f464, [%rd1191];
	st.global.f32 	[%rd1190], %f464;
	add.s64 	%rd1155, %rd1191, 4;
	add.s64 	%rd1156, %rd1190, 4;
	@%p482 bra 	$L__BB4_120;
	setp.eq.s32 	%p483, %r81, 2;
	ld.global.f32 	%f465, [%rd1191+4];
	st.global.f32 	[%rd1190+4], %f465;
	add.s64 	%rd1155, %rd1191, 8;
	add.s64 	%rd1156, %rd1190, 8;
	@%p483 bra 	$L__BB4_120;
	ld.global.f32 	%f466, [%rd1191+8];
	st.global.f32 	[%rd1190+8], %f466;
	add.s64 	%rd1155, %rd1191, 12;
	add.s64 	%rd1156, %rd1190, 12;
$L__BB4_120:
	setp.lt.u32 	%p484, %r71, 15;
	@%p484 bra 	$L__BB4_123;
	mov.b32 	%r775, 0;
$L__BB4_122:
	.pragma "nounroll";
	st.global.f32 	[%rd1156], %f1;
	st.global.f32 	[%rd1156+4], %f1;
	st.global.f32 	[%rd1156+8], %f1;
	st.global.f32 	[%rd1156+12], %f1;
	st.global.f32 	[%rd1156+16], %f1;
	st.global.f32 	[%rd1156+20], %f1;
	st.global.f32 	[%rd1156+24], %f1;
	st.global.f32 	[%rd1156+28], %f1;
	st.global.f32 	[%rd1156+32], %f1;
	st.global.f32 	[%rd1156+36], %f1;
	st.global.f32 	[%rd1156+40], %f1;
	st.global.f32 	[%rd1156+44], %f1;
	st.global.f32 	[%rd1156+48], %f1;
	st.global.f32 	[%rd1156+52], %f1;
	st.global.f32 	[%rd1156+56], %f1;
	st.global.f32 	[%rd1156+60], %f1;
	add.s64 	%rd1156, %rd1156, 64;
	add.s32 	%r775, %r775, 16;
	setp.eq.s32 	%p485, %r775, %r82;
	@%p485 bra 	$L__BB4_123;
	bra.uni 	$L__BB4_122;
$L__BB4_123:
	setp.eq.s32 	%p486, %r72, 0;
	@%p486 bra 	$L__BB4_133;
	setp.lt.u32 	%p487, %r73, 7;
	@%p487 bra 	$L__BB4_126;
	st.global.f32 	[%rd1156], %f1;
	st.global.f32 	[%rd1156+4], %f1;
	st.global.f32 	[%rd1156+8], %f1;
	st.global.f32 	[%rd1156+12], %f1;
	st.global.f32 	[%rd1156+16], %f1;
	st.global.f32 	[%rd1156+20], %f1;
	st.global.f32 	[%rd1156+24], %f1;
	st.global.f32 	[%rd1156+28], %f1;
	add.s64 	%rd1156, %rd1156, 32;
$L__BB4_126:
	setp.eq.s32 	%p488, %r74, 0;
	@%p488 bra 	$L__BB4_133;
	setp.lt.u32 	%p489, %r75, 3;
	mov.u64 	%rd1200, %rd1156;
	@%p489 bra 	$L__BB4_129;
	st.global.f32 	[%rd1156], %f1;
	st.global.f32 	[%rd1156+4], %f1;
	st.global.f32 	[%rd1156+8], %f1;
	st.global.f32 	[%rd1156+12], %f1;
	add.s64 	%rd1156, %rd1156, 16;
	mov.u64 	%rd1200, %rd1156;
$L__BB4_129:
	setp.eq.s32 	%p490, %r83, 0;
	@%p490 bra 	$L__BB4_133;
	setp.eq.s32 	%p491, %r83, 1;
	st.global.f32 	[%rd1200], %f1;
	add.s64 	%rd1156, %rd1200, 4;
	@%p491 bra 	$L__BB4_133;
	setp.eq.s32 	%p492, %r83, 2;
	st.global.f32 	[%rd1200+4], %f1;
	add.s64 	%rd1156, %rd1200, 8;
	@%p492 bra 	$L__BB4_133;
	st.global.f32 	[%rd1200+8], %f1;
	add.s64 	%rd1156, %rd1200, 12;
$L__BB4_133:
	add.s32 	%r772, %r772, 1;
	setp.eq.s32 	%p493, %r772, %r628;
	@%p493 bra 	$L__BB4_134;
	bra.uni 	$L__BB4_94;
$L__BB4_134:
	add.s32 	%r767, %r767, 1;
	setp.ne.s32 	%p494, %r767, %r627;
	@%p494 bra 	$L__BB4_80;
	add.s32 	%r766, %r766, 1;
	setp.eq.s32 	%p495, %r766, %r626;
	@%p495 bra 	$L__BB4_805;
	bra.uni 	$L__BB4_79;
$L__BB4_136:
	setp.lt.s32 	%p386, %r3, 1;
	@%p386 bra 	$L__BB4_195;
	add.s32 	%r103, %r3, -1;
	and.b32  	%r104, %r3, 15;
	add.s32 	%r105, %r104, -1;
	and.b32  	%r106, %r3, 7;
	add.s32 	%r107, %r106, -1;
	add.s32 	%r108, %r629, -1;
	and.b32  	%r109, %r629, 15;
	add.s32 	%r110, %r109, -1;
	and.b32  	%r111, %r629, 7;
	add.s32 	%r112, %r111, -1;
	add.s32 	%r113, %r628, -1;
	and.b32  	%r114, %r628, 15;
	add.s32 	%r115, %r114, -1;
	and.b32  	%r116, %r628, 7;
	add.s32 	%r117, %r116, -1;
	add.s32 	%r118, %r630, -1;
	and.b32  	%r119, %r630, 15;
	add.s32 	%r120, %r119, -1;
	and.b32  	%r121, %r630, 7;
	add.s32 	%r122, %r121, -1;
	and.b32  	%r123, %r629, 2147483632;
	and.b32  	%r124, %r629, 3;
	and.b32  	%r125, %r628, 2147483632;
	and.b32  	%r126, %r628, 3;
	and.b32  	%r127, %r630, 2147483632;
	and.b32  	%r128, %r630, 3;
	and.b32  	%r129, %r3, 2147483632;
	and.b32  	%r130, %r3, 3;
	mov.b32 	%r776, 0;
$L__BB4_138:
	mov.b32 	%r777, 0;
$L__BB4_139:
	mov.b32 	%r779, 0;
$L__BB4_140:
	setp.lt.u32 	%p417, %r108, 15;
	@%p417 bra 	$L__BB4_143;
	mov.b32 	%r780, 0;
$L__BB4_142:
	.pragma "nounroll";
	st.global.f32 	[%rd1156], %f1;
	st.global.f32 	[%rd1156+4], %f1;
	st.global.f32 	[%rd1156+8], %f1;
	st.global.f32 	[%rd1156+12], %f1;
	st.global.f32 	[%rd1156+16], %f1;
	st.global.f32 	[%rd1156+20], %f1;
	st.global.f32 	[%rd1156+24], %f1;
	st.global.f32 	[%rd1156+28], %f1;
	st.global.f32 	[%rd1156+32], %f1;
	st.global.f32 	[%rd1156+36], %f1;
	st.global.f32 	[%rd1156+40], %f1;
	st.global.f32 	[%rd1156+44], %f1;
	st.global.f32 	[%rd1156+48], %f1;
	st.global.f32 	[%rd1156+52], %f1;
	st.global.f32 	[%rd1156+56], %f1;
	st.global.f32 	[%rd1156+60], %f1;
	add.s64 	%rd1156, %rd1156, 64;
	add.s32 	%r780, %r780, 16;
	setp.eq.s32 	%p418, %r780, %r123;
	@%p418 bra 	$L__BB4_143;
	bra.uni 	$L__BB4_142;
$L__BB4_143:
	setp.eq.s32 	%p419, %r109, 0;
	@%p419 bra 	$L__BB4_153;
	setp.lt.u32 	%p420, %r110, 7;
	@%p420 bra 	$L__BB4_146;
	st.global.f32 	[%rd1156], %f1;
	st.global.f32 	[%rd1156+4], %f1;
	st.global.f32 	[%rd1156+8], %f1;
	st.global.f32 	[%rd1156+12], %f1;
	st.global.f32 	[%rd1156+16], %f1;
	st.global.f32 	[%rd1156+20], %f1;
	st.global.f32 	[%rd1156+24], %f1;
	st.global.f32 	[%rd1156+28], %f1;
	add.s64 	%rd1156, %rd1156, 32;
$L__BB4_146:
	setp.eq.s32 	%p421, %r111, 0;
	@%p421 bra 	$L__BB4_153;
	setp.lt.u32 	%p422, %r112, 3;
	mov.u64 	%rd1253, %rd1156;
	@%p422 bra 	$L__BB4_149;
	st.global.f32 	[%rd1156], %f1;
	st.global.f32 	[%rd1156+4], %f1;
	st.global.f32 	[%rd1156+8], %f1;
	st.global.f32 	[%rd1156+12], %f1;
	add.s64 	%rd1156, %rd1156, 16;
	mov.u64 	%rd1253, %rd1156;
$L__BB4_149:
	setp.eq.s32 	%p423, %r124, 0;
	@%p423 bra 	$L__BB4_153;
	setp.eq.s32 	%p424, %r124, 1;
	st.global.f32 	[%rd1253], %f1;
	add.s64 	%rd1156, %rd1253, 4;
	@%p424 bra 	$L__BB4_153;
	setp.eq.s32 	%p425, %r124, 2;
	st.global.f32 	[%rd1253+4], %f1;
	add.s64 	%rd1156, %rd1253, 8;
	@%p425 bra 	$L__BB4_153;
	st.global.f32 	[%rd1253+8], %f1;
	add.s64 	%rd1156, %rd1253, 12;
$L__BB4_153:
	setp.lt.u32 	%p426, %r113, 15;
	@%p426 bra 	$L__BB4_156;
	mov.b32 	%r781, 0;
$L__BB4_155:
	.pragma "nounroll";
	ld.global.f32 	%f405, [%rd1155];
	st.global.f32 	[%rd1156], %f405;
	ld.global.f32 	%f406, [%rd1155+4];
	st.global.f32 	[%rd1156+4], %f406;
	ld.global.f32 	%f407, [%rd1155+8];
	st.global.f32 	[%rd1156+8], %f407;
	ld.global.f32 	%f408, [%rd1155+12];
	st.global.f32 	[%rd1156+12], %f408;
	ld.global.f32 	%f409, [%rd1155+16];
	st.global.f32 	[%rd1156+16], %f409;
	ld.global.f32 	%f410, [%rd1155+20];
	st.global.f32 	[%rd1156+20], %f410;
	ld.global.f32 	%f411, [%rd1155+24];
	st.global.f32 	[%rd1156+24], %f411;
	ld.global.f32 	%f412, [%rd1155+28];
	st.global.f32 	[%rd1156+28], %f412;
	ld.global.f32 	%f413, [%rd1155+32];
	st.global.f32 	[%rd1156+32], %f413;
	ld.global.f32 	%f414, [%rd1155+36];
	st.global.f32 	[%rd1156+36], %f414;
	ld.global.f32 	%f415, [%rd1155+40];
	st.global.f32 	[%rd1156+40], %f415;
	ld.global.f32 	%f416, [%rd1155+44];
	st.global.f32 	[%rd1156+44], %f416;
	ld.global.f32 	%f417, [%rd1155+48];
	st.global.f32 	[%rd1156+48], %f417;
	ld.global.f32 	%f418, [%rd1155+52];
	st.global.f32 	[%rd1156+52], %f418;
	ld.global.f32 	%f419, [%rd1155+56];
	st.global.f32 	[%rd1156+56], %f419;
	ld.global.f32 	%f420, [%rd1155+60];
	st.global.f32 	[%rd1156+60], %f420;
	add.s64 	%rd1155, %rd1155, 64;
	add.s64 	%rd1156, %rd1156, 64;
	add.s32 	%r781, %r781, 16;
	setp.ne.s32 	%p427, %r781, %r125;
	@%p427 bra 	$L__BB4_155;
$L__BB4_156:
	setp.eq.s32 	%p428, %r114, 0;
	@%p428 bra 	$L__BB4_166;
	setp.lt.u32 	%p429, %r115, 7;
	@%p429 bra 	$L__BB4_159;
	ld.global.f32 	%f421, [%rd1155];
	st.global.f32 	[%rd1156], %f421;
	ld.global.f32 	%f422, [%rd1155+4];
	st.global.f32 	[%rd1156+4], %f422;
	ld.global.f32 	%f423, [%rd1155+8];
	st.global.f32 	[%rd1156+8], %f423;
	ld.global.f32 	%f424, [%rd1155+12];
	st.global.f32 	[%rd1156+12], %f424;
	ld.global.f32 	%f425, [%rd1155+16];
	st.global.f32 	[%rd1156+16], %f425;
	ld.global.f32 	%f426, [%rd1155+20];
	st.global.f32 	[%rd1156+20], %f426;
	ld.global.f32 	%f427, [%rd1155+24];
	st.global.f32 	[%rd1156+24], %f427;
	ld.global.f32 	%f428, [%rd1155+28];
	st.global.f32 	[%rd1156+28], %f428;
	add.s64 	%rd1155, %rd1155, 32;
	add.s64 	%rd1156, %rd1156, 32;
$L__BB4_159:
	setp.eq.s32 	%p430, %r116, 0;
	@%p430 bra 	$L__BB4_166;
	setp.lt.u32 	%p431, %r117, 3;
	mov.u64 	%rd1236, %rd1156;
	mov.u64 	%rd1237, %rd1155;
	@%p431 bra 	$L__BB4_162;
	ld.global.f32 	%f429, [%rd1155];
	st.global.f32 	[%rd1156], %f429;
	ld.global.f32 	%f430, [%rd1155+4];
	st.global.f32 	[%rd1156+4], %f430;
	ld.global.f32 	%f431, [%rd1155+8];
	st.global.f32 	[%rd1156+8], %f431;
	ld.global.f32 	%f432, [%rd1155+12];
	st.global.f32 	[%rd1156+12], %f432;
	add.s64 	%rd1155, %rd1155, 16;
	add.s64 	%rd1156, %rd1156, 16;
	mov.u64 	%rd1236, %rd1156;
	mov.u64 	%rd1237, %rd1155;
$L__BB4_162:
	setp.eq.s32 	%p432, %r126, 0;
	@%p432 bra 	$L__BB4_166;
	setp.eq.s32 	%p433, %r126, 1;
	ld.global.f32 	%f433, [%rd1237];
	st.global.f32 	[%rd1236], %f433;
	add.s64 	%rd1155, %rd1237, 4;
	add.s64 	%rd1156, %rd1236, 4;
	@%p433 bra 	$L__BB4_166;
	setp.eq.s32 	%p434, %r126, 2;
	ld.global.f32 	%f434, [%rd1237+4];
	st.global.f32 	[%rd1236+4], %f434;
	add.s64 	%rd1155, %rd1237, 8;
	add.s64 	%rd1156, %rd1236, 8;
	@%p434 bra 	$L__BB4_166;
	ld.global.f32 	%f435, [%rd1237+8];
	st.global.f32 	[%rd1236+8], %f435;
	add.s64 	%rd1155, %rd1237, 12;
	add.s64 	%rd1156, %rd1236, 12;
$L__BB4_166:
	setp.lt.u32 	%p435, %r118, 15;
	@%p435 bra 	$L__BB4_182;
	mov.b32 	%r782, 0;
	bra.uni 	$L__BB4_181;
$L__BB4_168:
	.pragma "nounroll";
	st.global.f32 	[%rd1156], %f1;
	st.global.f32 	[%rd1156+4], %f1;
	st.global.f32 	[%rd1156+8], %f1;
	st.global.f32 	[%rd1156+12], %f1;
	st.global.f32 	[%rd1156+16], %f1;
	st.global.f32 	[%rd1156+20], %f1;
	st.global.f32 	[%rd1156+24], %f1;
	st.global.f32 	[%rd1156+28], %f1;
	st.global.f32 	[%rd1156+32], %f1;
	st.global.f32 	[%rd1156+36], %f1;
	st.global.f32 	[%rd1156+40], %f1;
	st.global.f32 	[%rd1156+44], %f1;
	st.global.f32 	[%rd1156+48], %f1;
	st.global.f32 	[%rd1156+52], %f1;
	st.global.f32 	[%rd1156+56], %f1;
	st.global.f32 	[%rd1156+60], %f1;
	add.s64 	%rd1156, %rd1156, 64;
	add.s32 	%r778, %r778, 16;
	setp.ne.s32 	%p446, %r778, %r129;
	@%p446 bra 	$L__BB4_168;
$L__BB4_169:
	setp.eq.s32 	%p447, %r104, 0;
	@%p447 bra 	$L__BB4_179;
	setp.lt.u32 	%p448, %r105, 7;
	@%p448 bra 	$L__BB4_172;
	st.global.f32 	[%rd1156], %f1;
	st.global.f32 	[%rd1156+4], %f1;
	st.global.f32 	[%rd1156+8], %f1;
	st.global.f32 	[%rd1156+12], %f1;
	st.global.f32 	[%rd1156+16], %f1;
	st.global.f32 	[%rd1156+20], %f1;
	st.global.f32 	[%rd1156+24], %f1;
	st.global.f32 	[%rd1156+28], %f1;
	add.s64 	%rd1156, %rd1156, 32;
$L__BB4_172:
	setp.eq.s32 	%p449, %r106, 0;
	@%p449 bra 	$L__BB4_179;
	setp.lt.u32 	%p450, %r107, 3;
	mov.u64 	%rd1219, %rd1156;
	@%p450 bra 	$L__BB4_175;
	st.global.f32 	[%rd1156], %f1;
	st.global.f32 	[%rd1156+4], %f1;
	st.global.f32 	[%rd1156+8], %f1;
	st.global.f32 	[%rd1156+12], %f1;
	add.s64 	%rd1156, %rd1156, 16;
	mov.u64 	%rd1219, %rd1156;
$L__BB4_175:
	setp.eq.s32 	%p451, %r130, 0;
	@%p451 bra 	$L__BB4_179;
	setp.eq.s32 	%p452, %r130, 1;
	st.global.f32 	[%rd1219], %f1;
	add.s64 	%rd1156, %rd1219, 4;
	@%p452 bra 	$L__BB4_179;
	setp.eq.s32 	%p453, %r130, 2;
	st.global.f32 	[%rd1219+4], %f1;
	add.s64 	%rd1156, %rd1219, 8;
	@%p453 bra 	$L__BB4_179;
	st.global.f32 	[%rd1219+8], %f1;
	add.s64 	%rd1156, %rd1219, 12;
$L__BB4_179:
	add.s32 	%r777, %r777, 1;
	setp.eq.s32 	%p454, %r777, %r627;
	@%p454 bra 	$L__BB4_180;
	bra.uni 	$L__BB4_139;
$L__BB4_180:
	add.s32 	%r776, %r776, 1;
	setp.eq.s32 	%p455, %r776, %r626;
	@%p455 bra 	$L__BB4_805;
	bra.uni 	$L__BB4_138;
$L__BB4_181:
	.pragma "nounroll";
	st.global.f32 	[%rd1156], %f1;
	st.global.f32 	[%rd1156+4], %f1;
	st.global.f32 	[%rd1156+8], %f1;
	st.global.f32 	[%rd1156+12], %f1;
	st.global.f32 	[%rd1156+16], %f1;
	st.global.f32 	[%rd1156+20], %f1;
	st.global.f32 	[%rd1156+24], %f1;
	st.global.f32 	[%rd1156+28], %f1;
	st.global.f32 	[%rd1156+32], %f1;
	st.global.f32 	[%rd1156+36], %f1;
	st.global.f32 	[%rd1156+40], %f1;
	st.global.f32 	[%rd1156+44], %f1;
	st.global.f32 	[%rd1156+48], %f1;
	st.global.f32 	[%rd1156+52], %f1;
	st.global.f32 	[%rd1156+56], %f1;
	st.global.f32 	[%rd1156+60], %f1;
	add.s64 	%rd1156, %rd1156, 64;
	add.s32 	%r782, %r782, 16;
	setp.eq.s32 	%p436, %r782, %r127;
	@%p436 bra 	$L__BB4_182;
	bra.uni 	$L__BB4_181;
$L__BB4_182:
	setp.eq.s32 	%p437, %r119, 0;
	@%p437 bra 	$L__BB4_192;
	setp.lt.u32 	%p438, %r120, 7;
	@%p438 bra 	$L__BB4_185;
	st.global.f32 	[%rd1156], %f1;
	st.global.f32 	[%rd1156+4], %f1;
	st.global.f32 	[%rd1156+8], %f1;
	st.global.f32 	[%rd1156+12], %f1;
	st.global.f32 	[%rd1156+16], %f1;
	st.global.f32 	[%rd1156+20], %f1;
	st.global.f32 	[%rd1156+24], %f1;
	st.global.f32 	[%rd1156+28], %f1;
	add.s64 	%rd1156, %rd1156, 32;
$L__BB4_185:
	setp.eq.s32 	%p439, %r121, 0;
	@%p439 bra 	$L__BB4_192;
	setp.lt.u32 	%p440, %r122, 3;
	mov.u64 	%rd1246, %rd1156;
	@%p440 bra 	$L__BB4_188;
	st.global.f32 	[%rd1156], %f1;
	st.global.f32 	[%rd1156+4], %f1;
	st.global.f32 	[%rd1156+8], %f1;
	st.global.f32 	[%rd1156+12], %f1;
	add.s64 	%rd1156, %rd1156, 16;
	mov.u64 	%rd1246, %rd1156;
$L__BB4_188:
	setp.eq.s32 	%p441, %r128, 0;
	@%p441 bra 	$L__BB4_192;
	setp.eq.s32 	%p442, %r128, 1;
	st.global.f32 	[%rd1246], %f1;
	add.s64 	%rd1156, %rd1246, 4;
	@%p442 bra 	$L__BB4_192;
	setp.eq.s32 	%p443, %r128, 2;
	st.global.f32 	[%rd1246+4], %f1;
	add.s64 	%rd1156, %rd1246, 8;
	@%p443 bra 	$L__BB4_192;
	st.global.f32 	[%rd1246+8], %f1;
	add.s64 	%rd1156, %rd1246, 12;
$L__BB4_192:
	add.s32 	%r779, %r779, 1;
	setp.eq.s32 	%p444, %r779, %r628;
	@%p444 bra 	$L__BB4_193;
	bra.uni 	$L__BB4_140;
$L__BB4_193:
	setp.lt.u32 	%p445, %r103, 15;
	@%p445 bra 	$L__BB4_169;
	mov.b32 	%r778, 0;
	bra.uni 	$L__BB4_168;
$L__BB4_195:
	add.s32 	%r145, %r629, -1;
	and.b32  	%r146, %r629, 15;
	add.s32 	%r147, %r146, -1;
	and.b32  	%r148, %r629, 7;
	add.s32 	%r149, %r148, -1;
	add.s32 	%r150, %r628, -1;
	and.b32  	%r151, %r628, 15;
	add.s32 	%r152, %r151, -1;
	and.b32  	%r153, %r628, 7;
	add.s32 	%r154, %r153, -1;
	add.s32 	%r155, %r630, -1;
	and.b32  	%r156, %r630, 15;
	add.s32 	%r157, %r156, -1;
	and.b32  	%r158, %r630, 7;
	add.s32 	%r159, %r158, -1;
	and.b32  	%r160, %r629, 2147483632;
	and.b32  	%r161, %r629, 3;
	and.b32  	%r162, %r628, 2147483632;
	and.b32  	%r163, %r628, 3;
	and.b32  	%r164, %r630, 2147483632;
	and.b32  	%r165, %r630, 3;
	mov.b32 	%r783, 0;
$L__BB4_196:
	mov.b32 	%r784, 0;
$L__BB4_197:
	mov.b32 	%r785, 0;
$L__BB4_198:
	setp.lt.u32 	%p387, %r145, 15;
	@%p387 bra 	$L__BB4_201;
	mov.b32 	%r786, 0;
$L__BB4_200:
	.pragma "nounroll";
	st.global.f32 	[%rd1156], %f1;
	st.global.f32 	[%rd1156+4], %f1;
	st.global.f32 	[%rd1156+8], %f1;
	st.global.f32 	[%rd1156+12], %f1;
	st.global.f32 	[%rd1156+16], %f1;
	st.global.f32 	[%rd1156+20], %f1;
	st.global.f32 	[%rd1156+24], %f1;
	st.global.f32 	[%rd1156+28], %f1;
	st.global.f32 	[%rd1156+32], %f1;
	st.global.f32 	[%rd1156+36], %f1;
	st.global.f32 	[%rd1156+40], %f1;
	st.global.f32 	[%rd1156+44], %f1;
	st.global.f32 	[%rd1156+48], %f1;
	st.global.f32 	[%rd1156+52], %f1;
	st.global.f32 	[%rd1156+56], %f1;
	st.global.f32 	[%rd1156+60], %f1;
	add.s64 	%rd1156, %rd1156, 64;
	add.s32 	%r786, %r786, 16;
	setp.eq.s32 	%p388, %r786, %r160;
	@%p388 bra 	$L__BB4_201;
	bra.uni 	$L__BB4_200;
$L__BB4_201:
	setp.eq.s32 	%p389, %r146, 0;
	@%p389 bra 	$L__BB4_211;
	setp.lt.u32 	%p390, %r147, 7;
	@%p390 bra 	$L__BB4_204;
	st.global.f32 	[%rd1156], %f1;
	st.global.f32 	[%rd1156+4], %f1;
	st.global.f32 	[%rd1156+8], %f1;
	st.global.f32 	[%rd1156+12], %f1;
	st.global.f32 	[%rd1156+16], %f1;
	st.global.f32 	[%rd1156+20], %f1;
	st.global.f32 	[%rd1156+24], %f1;
	st.global.f32 	[%rd1156+28], %f1;
	add.s64 	%rd1156, %rd1156, 32;
$L__BB4_204:
	setp.eq.s32 	%p391, %r148, 0;
	@%p391 bra 	$L__BB4_211;
	setp.lt.u32 	%p392, %r149, 3;
	mov.u64 	%rd1291, %rd1156;
	@%p392 bra 	$L__BB4_207;
	st.global.f32 	[%rd1156], %f1;
	st.global.f32 	[%rd1156+4], %f1;
	st.global.f32 	[%rd1156+8], %f1;
	st.global.f32 	[%rd1156+12], %f1;
	add.s64 	%rd1156, %rd1156, 16;
	mov.u64 	%rd1291, %rd1156;
$L__BB4_207:
	setp.eq.s32 	%p393, %r161, 0;
	@%p393 bra 	$L__BB4_211;
	setp.eq.s32 	%p394, %r161, 1;
	st.global.f32 	[%rd1291], %f1;
	add.s64 	%rd1156, %rd1291, 4;
	@%p394 bra 	$L__BB4_211;
	setp.eq.s32 	%p395, %r161, 2;
	st.global.f32 	[%rd1291+4], %f1;
	add.s64 	%rd1156, %rd1291, 8;
	@%p395 bra 	$L__BB4_211;
	st.global.f32 	[%rd1291+8], %f1;
	add.s64 	%rd1156, %rd1291, 12;
$L__BB4_211:
	setp.lt.u32 	%p396, %r150, 15;
	@%p396 bra 	$L__BB4_214;
	mov.b32 	%r787, 0;
$L__BB4_213:
	.pragma "nounroll";
	ld.global.f32 	%f374, [%rd1155];
	st.global.f32 	[%rd1156], %f374;
	ld.global.f32 	%f375, [%rd1155+4];
	st.global.f32 	[%rd1156+4], %f375;
	ld.global.f32 	%f376, [%rd1155+8];
	st.global.f32 	[%rd1156+8], %f376;
	ld.global.f32 	%f377, [%rd1155+12];
	st.global.f32 	[%rd1156+12], %f377;
	ld.global.f32 	%f378, [%rd1155+16];
	st.global.f32 	[%rd1156+16], %f378;
	ld.global.f32 	%f379, [%rd1155+20];
	st.global.f32 	[%rd1156+20], %f379;
	ld.global.f32 	%f380, [%rd1155+24];
	st.global.f32 	[%rd1156+24], %f380;
	ld.global.f32 	%f381, [%rd1155+28];
	st.global.f32 	[%rd1156+28], %f381;
	ld.global.f32 	%f382, [%rd1155+32];
	st.global.f32 	[%rd1156+32], %f382;
	ld.global.f32 	%f383, [%rd1155+36];
	st.global.f32 	[%rd1156+36], %f383;
	ld.global.f32 	%f384, [%rd1155+40];
	st.global.f32 	[%rd1156+40], %f384;
	ld.global.f32 	%f385, [%rd1155+44];
	st.global.f32 	[%rd1156+44], %f385;
	ld.global.f32 	%f386, [%rd1155+48];
	st.global.f32 	[%rd1156+48], %f386;
	ld.global.f32 	%f387, [%rd1155+52];
	st.global.f32 	[%rd1156+52], %f387;
	ld.global.f32 	%f388, [%rd1155+56];
	st.global.f32 	[%rd1156+56], %f388;
	ld.global.f32 	%f389, [%rd1155+60];
	st.global.f32 	[%rd1156+60], %f389;
	add.s64 	%rd1155, %rd1155, 64;
	add.s64 	%rd1156, %rd1156, 64;
	add.s32 	%r787, %r787, 16;
	setp.ne.s32 	%p397, %r787, %r162;
	@%p397 bra 	$L__BB4_213;
$L__BB4_214:
	setp.eq.s32 	%p398, %r151, 0;
	@%p398 bra 	$L__BB4_224;
	setp.lt.u32 	%p399, %r152, 7;
	@%p399 bra 	$L__BB4_217;
	ld.global.f32 	%f390, [%rd1155];
	st.global.f32 	[%rd1156], %f390;
	ld.global.f32 	%f391, [%rd1155+4];
	st.global.f32 	[%rd1156+4], %f391;
	ld.global.f32 	%f392, [%rd1155+8];
	st.global.f32 	[%rd1156+8], %f392;
	ld.global.f32 	%f393, [%rd1155+12];
	st.global.f32 	[%rd1156+12], %f393;
	ld.global.f32 	%f394, [%rd1155+16];
	st.global.f32 	[%rd1156+16], %f394;
	ld.global.f32 	%f395, [%rd1155+20];
	st.global.f32 	[%rd1156+20], %f395;
	ld.global.f32 	%f396, [%rd1155+24];
	st.global.f32 	[%rd1156+24], %f396;
	ld.global.f32 	%f397, [%rd1155+28];
	st.global.f32 	[%rd1156+28], %f397;
	add.s64 	%rd1155, %rd1155, 32;
	add.s64 	%rd1156, %rd1156, 32;
$L__BB4_217:
	setp.eq.s32 	%p400, %r153, 0;
	@%p400 bra 	$L__BB4_224;
	setp.lt.u32 	%p401, %r154, 3;
	mov.u64 	%rd1274, %rd1156;
	mov.u64 	%rd1275, %rd1155;
	@%p401 bra 	$L__BB4_220;
	ld.global.f32 	%f398, [%rd1155];
	st.global.f32 	[%rd1156], %f398;
	ld.global.f32 	%f399, [%rd1155+4];
	st.global.f32 	[%rd1156+4], %f399;
	ld.global.f32 	%f400, [%rd1155+8];
	st.global.f32 	[%rd1156+8], %f400;
	ld.global.f32 	%f401, [%rd1155+12];
	st.global.f32 	[%rd1156+12], %f401;
	add.s64 	%rd1155, %rd1155, 16;
	add.s64 	%rd1156, %rd1156, 16;
	mov.u64 	%rd1274, %rd1156;
	mov.u64 	%rd1275, %rd1155;
$L__BB4_220:
	setp.eq.s32 	%p402, %r163, 0;
	@%p402 bra 	$L__BB4_224;
	setp.eq.s32 	%p403, %r163, 1;
	ld.global.f32 	%f402, [%rd1275];
	st.global.f32 	[%rd1274], %f402;
	add.s64 	%rd1155, %rd1275, 4;
	add.s64 	%rd1156, %rd1274, 4;
	@%p403 bra 	$L__BB4_224;
	setp.eq.s32 	%p404, %r163, 2;
	ld.global.f32 	%f403, [%rd1275+4];
	st.global.f32 	[%rd1274+4], %f403;
	add.s64 	%rd1155, %rd1275, 8;
	add.s64 	%rd1156, %rd1274, 8;
	@%p404 bra 	$L__BB4_224;
	ld.global.f32 	%f404, [%rd1275+8];
	st.global.f32 	[%rd1274+8], %f404;
	add.s64 	%rd1155, %rd1275, 12;
	add.s64 	%rd1156, %rd1274, 12;
$L__BB4_224:
	setp.lt.u32 	%p405, %r155, 15;
	@%p405 bra 	$L__BB4_227;
	mov.b32 	%r788, 0;
$L__BB4_226:
	.pragma "nounroll";
	st.global.f32 	[%rd1156], %f1;
	st.global.f32 	[%rd1156+4], %f1;
	st.global.f32 	[%rd1156+8], %f1;
	st.global.f32 	[%rd1156+12], %f1;
	st.global.f32 	[%rd1156+16], %f1;
	st.global.f32 	[%rd1156+20], %f1;
	st.global.f32 	[%rd1156+24], %f1;
	st.global.f32 	[%rd1156+28], %f1;
	st.global.f32 	[%rd1156+32], %f1;
	st.global.f32 	[%rd1156+36], %f1;
	st.global.f32 	[%rd1156+40], %f1;
	st.global.f32 	[%rd1156+44], %f1;
	st.global.f32 	[%rd1156+48], %f1;
	st.global.f32 	[%rd1156+52], %f1;
	st.global.f32 	[%rd1156+56], %f1;
	st.global.f32 	[%rd1156+60], %f1;
	add.s64 	%rd1156, %rd1156, 64;
	add.s32 	%r788, %r788, 16;
	setp.eq.s32 	%p406, %r788, %r164;
	@%p406 bra 	$L__BB4_227;
	bra.uni 	$L__BB4_226;
$L__BB4_227:
	setp.eq.s32 	%p407, %r156, 0;
	@%p407 bra 	$L__BB4_237;
	setp.lt.u32 	%p408, %r157, 7;
	@%p408 bra 	$L__BB4_230;
	st.global.f32 	[%rd1156], %f1;
	st.global.f32 	[%rd1156+4], %f1;
	st.global.f32 	[%rd1156+8], %f1;
	st.global.f32 	[%rd1156+12], %f1;
	st.global.f32 	[%rd1156+16], %f1;
	st.global.f32 	[%rd1156+20], %f1;
	st.global.f32 	[%rd1156+24], %f1;
	st.global.f32 	[%rd1156+28], %f1;
	add.s64 	%rd1156, %rd1156, 32;
$L__BB4_230:
	setp.eq.s32 	%p409, %r158, 0;
	@%p409 bra 	$L__BB4_237;
	setp.lt.u32 	%p410, %r159, 3;
	mov.u64 	%rd1284, %rd1156;
	@%p410 bra 	$L__BB4_233;
	st.global.f32 	[%rd1156], %f1;
	st.global.f32 	[%rd1156+4], %f1;
	st.global.f32 	[%rd1156+8], %f1;
	st.global.f32 	[%rd1156+12], %f1;
	add.s64 	%rd1156, %rd1156, 16;
	mov.u64 	%rd1284, %rd1156;
$L__BB4_233:
	setp.eq.s32 	%p411, %r165, 0;
	@%p411 bra 	$L__BB4_237;
	setp.eq.s32 	%p412, %r165, 1;
	st.global.f32 	[%rd1284], %f1;
	add.s64 	%rd1156, %rd1284, 4;
	@%p412 bra 	$L__BB4_237;
	setp.eq.s32 	%p413, %r165, 2;
	st.global.f32 	[%rd1284+4], %f1;
	add.s64 	%rd1156, %rd1284, 8;
	@%p413 bra 	$L__BB4_237;
	st.global.f32 	[%rd1284+8], %f1;
	add.s64 	%rd1156, %rd1284, 12;
$L__BB4_237:
	add.s32 	%r785, %r785, 1;
	setp.eq.s32 	%p414, %r785, %r628;
	@%p414 bra 	$L__BB4_238;
	bra.uni 	$L__BB4_198;
$L__BB4_238:
	add.s32 	%r784, %r784, 1;
	setp.ne.s32 	%p415, %r784, %r627;
	@%p415 bra 	$L__BB4_197;
	add.s32 	%r783, %r783, 1;
	setp.eq.s32 	%p416, %r783, %r626;
	@%p416 bra 	$L__BB4_805;
	bra.uni 	$L__BB4_196;
$L__BB4_240:
	setp.lt.s32 	%p262, %r2, 1;
	@%p262 bra 	$L__BB4_345;
	setp.lt.s32 	%p315, %r3, 1;
	@%p315 bra 	$L__BB4_300;
	add.s32 	%r178, %r2, -1;
	and.b32  	%r179, %r2, 15;
	add.s32 	%r180, %r179, -1;
	and.b32  	%r181, %r2, 7;
	add.s32 	%r182, %r181, -1;
	add.s32 	%r183, %r3, -1;
	and.b32  	%r184, %r3, 15;
	add.s32 	%r185, %r184, -1;
	and.b32  	%r186, %r3, 7;
	add.s32 	%r187, %r186, -1;
	add.s32 	%r188, %r629, -1;
	and.b32  	%r189, %r629, 15;
	add.s32 	%r190, %r189, -1;
	and.b32  	%r191, %r629, 7;
	add.s32 	%r192, %r191, -1;
	add.s32 	%r193, %r628, -1;
	and.b32  	%r194, %r628, 15;
	add.s32 	%r195, %r194, -1;
	and.b32  	%r196, %r628, 7;
	add.s32 	%r197, %r196, -1;
	and.b32  	%r198, %r2, 2147483632;
	and.b32  	%r199, %r2, 3;
	and.b32  	%r200, %r629, 2147483632;
	and.b32  	%r201, %r629, 3;
	and.b32  	%r202, %r628, 2147483632;
	and.b32  	%r203, %r628, 3;
	and.b32  	%r204, %r3, 2147483632;
	and.b32  	%r205, %r3, 3;
	mov.b32 	%r789, 0;
$L__BB4_243:
	mov.b32 	%r790, 0;
$L__BB4_244:
	setp.lt.u32 	%p346, %r178, 15;
	mov.b32 	%r794, 0;
	@%p346 bra 	$L__BB4_247;
	mov.b32 	%r791, 0;
$L__BB4_246:
	.pragma "nounroll";
	mul.wide.u32 	%rd1054, %r791, 4;
	add.s64 	%rd1055, %rd1156, %rd1054;
	st.global.f32 	[%rd1055], %f1;
	st.global.f32 	[%rd1055+4], %f1;
	st.global.f32 	[%rd1055+8], %f1;
	st.global.f32 	[%rd1055+12], %f1;
	st.global.f32 	[%rd1055+16], %f1;
	st.global.f32 	[%rd1055+20], %f1;
	st.global.f32 	[%rd1055+24], %f1;
	st.global.f32 	[%rd1055+28], %f1;
	st.global.f32 	[%rd1055+32], %f1;
	st.global.f32 	[%rd1055+36], %f1;
	st.global.f32 	[%rd1055+40], %f1;
	st.global.f32 	[%rd1055+44], %f1;
	st.global.f32 	[%rd1055+48], %f1;
	st.global.f32 	[%rd1055+52], %f1;
	st.global.f32 	[%rd1055+56], %f1;
	st.global.f32 	[%rd1055+60], %f1;
	add.s32 	%r791, %r791, 16;
	setp.eq.s32 	%p347, %r791, %r198;
	mov.u32 	%r794, %r198;
	@%p347 bra 	$L__BB4_247;
	bra.uni 	$L__BB4_246;
$L__BB4_247:
	setp.eq.s32 	%p348, %r179, 0;
	@%p348 bra 	$L__BB4_257;
	setp.lt.u32 	%p349, %r180, 7;
	@%p349 bra 	$L__BB4_250;
	mul.wide.u32 	%rd1056, %r794, 4;
	add.s64 	%rd1057, %rd1156, %rd1056;
	st.global.f32 	[%rd1057], %f1;
	st.global.f32 	[%rd1057+4], %f1;
	st.global.f32 	[%rd1057+8], %f1;
	st.global.f32 	[%rd1057+12], %f1;
	st.global.f32 	[%rd1057+16], %f1;
	st.global.f32 	[%rd1057+20], %f1;
	st.global.f32 	[%rd1057+24], %f1;
	st.global.f32 	[%rd1057+28], %f1;
	add.s32 	%r794, %r794, 8;
$L__BB4_250:
	setp.eq.s32 	%p350, %r181, 0;
	@%p350 bra 	$L__BB4_257;
	setp.lt.u32 	%p351, %r182, 3;
	@%p351 bra 	$L__BB4_253;
	mul.wide.u32 	%rd1058, %r794, 4;
	add.s64 	%rd1059, %rd1156, %rd1058;
	st.global.f32 	[%rd1059], %f1;
	st.global.f32 	[%rd1059+4], %f1;
	st.global.f32 	[%rd1059+8], %f1;
	st.global.f32 	[%rd1059+12], %f1;
	add.s32 	%r794, %r794, 4;
$L__BB4_253:
	setp.eq.s32 	%p352, %r199, 0;
	@%p352 bra 	$L__BB4_257;
	setp.eq.s32 	%p353, %r199, 1;
	mul.wide.u32 	%rd1060, %r794, 4;
	add.s64 	%rd302, %rd1156, %rd1060;
	st.global.f32 	[%rd302], %f1;
	@%p353 bra 	$L__BB4_257;
	setp.eq.s32 	%p354, %r199, 2;
	st.global.f32 	[%rd302+4], %f1;
	@%p354 bra 	$L__BB4_257;
	st.global.f32 	[%rd302+8], %f1;
$L__BB4_257:
	mov.b32 	%r796, 0;
$L__BB4_258:
	setp.lt.u32 	%p355, %r188, 15;
	@%p355 bra 	$L__BB4_261;
	mov.b32 	%r797, 0;
$L__BB4_260:
	.pragma "nounroll";
	st.global.f32 	[%rd1156], %f1;
	st.global.f32 	[%rd1156+4], %f1;
	st.global.f32 	[%rd1156+8], %f1;
	st.global.f32 	[%rd1156+12], %f1;
	st.global.f32 	[%rd1156+16], %f1;
	st.global.f32 	[%rd1156+20], %f1;
	st.global.f32 	[%rd1156+24], %f1;
	st.global.f32 	[%rd1156+28], %f1;
	st.global.f32 	[%rd1156+32], %f1;
	st.global.f32 	[%rd1156+36], %f1;
	st.global.f32 	[%rd1156+40], %f1;
	st.global.f32 	[%rd1156+44], %f1;
	st.global.f32 	[%rd1156+48], %f1;
	st.global.f32 	[%rd1156+52], %f1;
	st.global.f32 	[%rd1156+56], %f1;
	st.global.f32 	[%rd1156+60], %f1;
	add.s64 	%rd1156, %rd1156, 64;
	add.s32 	%r797, %r797, 16;
	setp.eq.s32 	%p356, %r797, %r200;
	@%p356 bra 	$L__BB4_261;
	bra.uni 	$L__BB4_260;
$L__BB4_261:
	setp.eq.s32 	%p357, %r189, 0;
	@%p357 bra 	$L__BB4_271;
	setp.lt.u32 	%p358, %r190, 7;
	@%p358 bra 	$L__BB4_264;
	st.global.f32 	[%rd1156], %f1;
	st.global.f32 	[%rd1156+4], %f1;
	st.global.f32 	[%rd1156+8], %f1;
	st.global.f32 	[%rd1156+12], %f1;
	st.global.f32 	[%rd1156+16], %f1;
	st.global.f32 	[%rd1156+20], %f1;
	st.global.f32 	[%rd1156+24], %f1;
	st.global.f32 	[%rd1156+28], %f1;
	add.s64 	%rd1156, %rd1156, 32;
$L__BB4_264:
	setp.eq.s32 	%p359, %r191, 0;
	@%p359 bra 	$L__BB4_271;
	setp.lt.u32 	%p360, %r192, 3;
	mov.u64 	%rd1329, %rd1156;
	@%p360 bra 	$L__BB4_267;
	st.global.f32 	[%rd1156], %f1;
	st.global.f32 	[%rd1156+4], %f1;
	st.global.f32 	[%rd1156+8], %f1;
	st.global.f32 	[%rd1156+12], %f1;
	add.s64 	%rd1156, %rd1156, 16;
	mov.u64 	%rd1329, %rd1156;
$L__BB4_267:
	setp.eq.s32 	%p361, %r201, 0;
	@%p361 bra 	$L__BB4_271;
	setp.eq.s32 	%p362, %r201, 1;
	st.global.f32 	[%rd1329], %f1;
	add.s64 	%rd1156, %rd1329, 4;
	@%p362 bra 	$L__BB4_271;
	setp.eq.s32 	%p363, %r201, 2;
	st.global.f32 	[%rd1329+4], %f1;
	add.s64 	%rd1156, %rd1329, 8;
	@%p363 bra 	$L__BB4_271;
	st.global.f32 	[%rd1329+8], %f1;
	add.s64 	%rd1156, %rd1329, 12;
$L__BB4_271:
	setp.lt.u32 	%p364, %r193, 15;
	@%p364 bra 	$L__BB4_274;
	mov.b32 	%r798, 0;
$L__BB4_273:
	.pragma "nounroll";
	ld.global.f32 	%f343, [%rd1155];
	st.global.f32 	[%rd1156], %f343;
	ld.global.f32 	%f344, [%rd1155+4];
	st.global.f32 	[%rd1156+4], %f344;
	ld.global.f32 	%f345, [%rd1155+8];
	st.global.f32 	[%rd1156+8], %f345;
	ld.global.f32 	%f346, [%rd1155+12];
	st.global.f32 	[%rd1156+12], %f346;
	ld.global.f32 	%f347, [%rd1155+16];
	st.global.f32 	[%rd1156+16], %f347;
	ld.global.f32 	%f348, [%rd1155+20];
	st.global.f32 	[%rd1156+20], %f348;
	ld.global.f32 	%f349, [%rd1155+24];
	st.global.f32 	[%rd1156+24], %f349;
	ld.global.f32 	%f350, [%rd1155+28];
	st.global.f32 	[%rd1156+28], %f350;
	ld.global.f32 	%f351, [%rd1155+32];
	st.global.f32 	[%rd1156+32], %f351;
	ld.global.f32 	%f352, [%rd1155+36];
	st.global.f32 	[%rd1156+36], %f352;
	ld.global.f32 	%f353, [%rd1155+40];
	st.global.f32 	[%rd1156+40], %f353;
	ld.global.f32 	%f354, [%rd1155+44];
	st.global.f32 	[%rd1156+44], %f354;
	ld.global.f32 	%f355, [%rd1155+48];
	st.global.f32 	[%rd1156+48], %f355;
	ld.global.f32 	%f356, [%rd1155+52];
	st.global.f32 	[%rd1156+52], %f356;
	ld.global.f32 	%f357, [%rd1155+56];
	st.global.f32 	[%rd1156+56], %f357;
	ld.global.f32 	%f358, [%rd1155+60];
	st.global.f32 	[%rd1156+60], %f358;
	add.s64 	%rd1155, %rd1155, 64;
	add.s64 	%rd1156, %rd1156, 64;
	add.s32 	%r798, %r798, 16;
	setp.ne.s32 	%p365, %r798, %r202;
	@%p365 bra 	$L__BB4_273;
$L__BB4_274:
	setp.eq.s32 	%p366, %r194, 0;
	@%p366 bra 	$L__BB4_297;
	setp.lt.u32 	%p367, %r195, 7;
	@%p367 bra 	$L__BB4_277;
	ld.global.f32 	%f359, [%rd1155];
	st.global.f32 	[%rd1156], %f359;
	ld.global.f32 	%f360, [%rd1155+4];
	st.global.f32 	[%rd1156+4], %f360;
	ld.global.f32 	%f361, [%rd1155+8];
	st.global.f32 	[%rd1156+8], %f361;
	ld.global.f32 	%f362, [%rd1155+12];
	st.global.f32 	[%rd1156+12], %f362;
	ld.global.f32 	%f363, [%rd1155+16];
	st.global.f32 	[%rd1156+16], %f363;
	ld.global.f32 	%f364, [%rd1155+20];
	st.global.f32 	[%rd1156+20], %f364;
	ld.global.f32 	%f365, [%rd1155+24];
	st.global.f32 	[%rd1156+24], %f365;
	ld.global.f32 	%f366, [%rd1155+28];
	st.global.f32 	[%rd1156+28], %f366;
	add.s64 	%rd1155, %rd1155, 32;
	add.s64 	%rd1156, %rd1156, 32;
$L__BB4_277:
	setp.eq.s32 	%p368, %r196, 0;
	@%p368 bra 	$L__BB4_297;
	setp.lt.u32 	%p369, %r197, 3;
	mov.u64 	%rd1320, %rd1156;
	mov.u64 	%rd1321, %rd1155;
	@%p369 bra 	$L__BB4_280;
	ld.global.f32 	%f367, [%rd1155];
	st.global.f32 	[%rd1156], %f367;
	ld.global.f32 	%f368, [%rd1155+4];
	st.global.f32 	[%rd1156+4], %f368;
	ld.global.f32 	%f369, [%rd1155+8];
	st.global.f32 	[%rd1156+8], %f369;
	ld.global.f32 	%f370, [%rd1155+12];
	st.global.f32 	[%rd1156+12], %f370;
	add.s64 	%rd1155, %rd1155, 16;
	add.s64 	%rd1156, %rd1156, 16;
	mov.u64 	%rd1320, %rd1156;
	mov.u64 	%rd1321, %rd1155;
$L__BB4_280:
	setp.eq.s32 	%p370, %r203, 0;
	@%p370 bra 	$L__BB4_297;
	setp.eq.s32 	%p371, %r203, 1;
	ld.global.f32 	%f371, [%rd1321];
	st.global.f32 	[%rd1320], %f371;
	add.s64 	%rd1155, %rd1321, 4;
	add.s64 	%rd1156, %rd1320, 4;
	@%p371 bra 	$L__BB4_297;
	setp.eq.s32 	%p372, %r203, 2;
	ld.global.f32 	%f372, [%rd1321+4];
	st.global.f32 	[%rd1320+4], %f372;
	add.s64 	%rd1155, %rd1321, 8;
	add.s64 	%rd1156, %rd1320, 8;
	@%p372 bra 	$L__BB4_297;
	ld.global.f32 	%f373, [%rd1321+8];
	st.global.f32 	[%rd1320+8], %f373;
	add.s64 	%rd1155, %rd1321, 12;
	add.s64 	%rd1156, %rd1320, 12;
	bra.uni 	$L__BB4_297;
$L__BB4_284:
	.pragma "nounroll";
	st.global.f32 	[%rd1156], %f1;
	st.global.f32 	[%rd1156+4], %f1;
	st.global.f32 	[%rd1156+8], %f1;
	st.global.f32 	[%rd1156+12], %f1;
	st.global.f32 	[%rd1156+16], %f1;
	st.global.f32 	[%rd1156+20], %f1;
	st.global.f32 	[%rd1156+24], %f1;
	st.global.f32 	[%rd1156+28], %f1;
	st.global.f32 	[%rd1156+32], %f1;
	st.global.f32 	[%rd1156+36], %f1;
	st.global.f32 	[%rd1156+40], %f1;
	st.global.f32 	[%rd1156+44], %f1;
	st.global.f32 	[%rd1156+48], %f1;
	st.global.f32 	[%rd1156+52], %f1;
	st.global.f32 	[%rd1156+56], %f1;
	st.global.f32 	[%rd1156+60], %f1;
	add.s64 	%rd1156, %rd1156, 64;
	add.s32 	%r792, %r792, 16;
	setp.ne.s32 	%p375, %r792, %r204;
	@%p375 bra 	$L__BB4_284;
$L__BB4_285:
	setp.eq.s32 	%p376, %r184, 0;
	@%p376 bra 	$L__BB4_295;
	setp.lt.u32 	%p377, %r185, 7;
	@%p377 bra 	$L__BB4_288;
	st.global.f32 	[%rd1156], %f1;
	st.global.f32 	[%rd1156+4], %f1;
	st.global.f32 	[%rd1156+8], %f1;
	st.global.f32 	[%rd1156+12], %f1;
	st.global.f32 	[%rd1156+16], %f1;
	st.global.f32 	[%rd1156+20], %f1;
	st.global.f32 	[%rd1156+24], %f1;
	st.global.f32 	[%rd1156+28], %f1;
	add.s64 	%rd1156, %rd1156, 32;
$L__BB4_288:
	setp.eq.s32 	%p378, %r186, 0;
	@%p378 bra 	$L__BB4_295;
	setp.lt.u32 	%p379, %r187, 3;
	mov.u64 	%rd1303, %rd1156;
	@%p379 bra 	$L__BB4_291;
	st.global.f32 	[%rd1156], %f1;
	st.global.f32 	[%rd1156+4], %f1;
	st.global.f32 	[%rd1156+8], %f1;
	st.global.f32 	[%rd1156+12], %f1;
	add.s64 	%rd1156, %rd1156, 16;
	mov.u64 	%rd1303, %rd1156;
$L__BB4_291:
	setp.eq.s32 	%p380, %r205, 0;
	@%p380 bra 	$L__BB4_295;
	setp.eq.s32 	%p381, %r205, 1;
	st.global.f32 	[%rd1303], %f1;
	add.s64 	%rd1156, %rd1303, 4;
	@%p381 bra 	$L__BB4_295;
	setp.eq.s32 	%p382, %r205, 2;
	st.global.f32 	[%rd1303+4], %f1;
	add.s64 	%rd1156, %rd1303, 8;
	@%p382 bra 	$L__BB4_295;
	st.global.f32 	[%rd1303+8], %f1;
	add.s64 	%rd1156, %rd1303, 12;
$L__BB4_295:
	add.s32 	%r790, %r790, 1;
	setp.eq.s32 	%p383, %r790, %r627;
	@%p383 bra 	$L__BB4_296;
	bra.uni 	$L__BB4_244;
$L__BB4_296:
	add.s32 	%r789, %r789, 1;
	setp.eq.s32 	%p384, %r789, %r626;
	@%p384 bra 	$L__BB4_805;
	bra.uni 	$L__BB4_243;
$L__BB4_297:
	add.s32 	%r796, %r796, 1;
	setp.eq.s32 	%p373, %r796, %r628;
	@%p373 bra 	$L__BB4_298;
	bra.uni 	$L__BB4_258;
$L__BB4_298:
	setp.lt.u32 	%p374, %r183, 15;
	@%p374 bra 	$L__BB4_285;
	mov.b32 	%r792, 0;
	bra.uni 	$L__BB4_284;
$L__BB4_300:
	add.s32 	%r225, %r2, -1;
	and.b32  	%r226, %r2, 15;
	add.s32 	%r227, %r226, -1;
	and.b32  	%r228, %r2, 7;
	add.s32 	%r229, %r228, -1;
	add.s32 	%r230, %r629, -1;
	and.b32  	%r231, %r629, 15;
	add.s32 	%r232, %r231, -1;
	and.b32  	%r233, %r629, 7;
	add.s32 	%r234, %r233, -1;
	add.s32 	%r235, %r628, -1;
	and.b32  	%r236, %r628, 15;
	add.s32 	%r237, %r236, -1;
	and.b32  	%r238, %r628, 7;
	add.s32 	%r239, %r238, -1;
	and.b32  	%r240, %r2, 2147483632;
	and.b32  	%r241, %r2, 3;
	and.b32  	%r242, %r629, 2147483632;
	and.b32  	%r243, %r629, 3;
	and.b32  	%r244, %r628, 2147483632;
	and.b32  	%r245, %r628, 3;
	mov.b32 	%r799, 0;
$L__BB4_301:
	mov.b32 	%r800, 0;
$L__BB4_302:
	setp.lt.u32 	%p316, %r225, 15;
	mov.b32 	%r803, 0;
	@%p316 bra 	$L__BB4_305;
	mov.b32 	%r801, 0;
$L__BB4_304:
	.pragma "nounroll";
	mul.wide.u32 	%rd1041, %r801, 4;
	add.s64 	%rd1042, %rd1156, %rd1041;
	st.global.f32 	[%rd1042], %f1;
	st.global.f32 	[%rd1042+4], %f1;
	st.global.f32 	[%rd1042+8], %f1;
	st.global.f32 	[%rd1042+12], %f1;
	st.global.f32 	[%rd1042+16], %f1;
	st.global.f32 	[%rd1042+20], %f1;
	st.global.f32 	[%rd1042+24], %f1;
	st.global.f32 	[%rd1042+28], %f1;
	st.global.f32 	[%rd1042+32], %f1;
	st.global.f32 	[%rd1042+36], %f1;
	st.global.f32 	[%rd1042+40], %f1;
	st.global.f32 	[%rd1042+44], %f1;
	st.global.f32 	[%rd1042+48], %f1;
	st.global.f32 	[%rd1042+52], %f1;
	st.global.f32 	[%rd1042+56], %f1;
	st.global.f32 	[%rd1042+60], %f1;
	add.s32 	%r801, %r801, 16;
	setp.ne.s32 	%p317, %r801, %r240;
	mov.u32 	%r803, %r240;
	@%p317 bra 	$L__BB4_304;
$L__BB4_305:
	setp.eq.s32 	%p318, %r226, 0;
	@%p318 bra 	$L__BB4_315;
	setp.lt.u32 	%p319, %r227, 7;
	@%p319 bra 	$L__BB4_308;
	mul.wide.u32 	%rd1043, %r803, 4;
	add.s64 	%rd1044, %rd1156, %rd1043;
	st.global.f32 	[%rd1044], %f1;
	st.global.f32 	[%rd1044+4], %f1;
	st.global.f32 	[%rd1044+8], %f1;
	st.global.f32 	[%rd1044+12], %f1;
	st.global.f32 	[%rd1044+16], %f1;
	st.global.f32 	[%rd1044+20], %f1;
	st.global.f32 	[%rd1044+24], %f1;
	st.global.f32 	[%rd1044+28], %f1;
	add.s32 	%r803, %r803, 8;
$L__BB4_308:
	setp.eq.s32 	%p320, %r228, 0;
	@%p320 bra 	$L__BB4_315;
	setp.lt.u32 	%p321, %r229, 3;
	@%p321 bra 	$L__BB4_311;
	mul.wide.u32 	%rd1045, %r803, 4;
	add.s64 	%rd1046, %rd1156, %rd1045;
	st.global.f32 	[%rd1046], %f1;
	st.global.f32 	[%rd1046+4], %f1;
	st.global.f32 	[%rd1046+8], %f1;
	st.global.f32 	[%rd1046+12], %f1;
	add.s32 	%r803, %r803, 4;
$L__BB4_311:
	setp.eq.s32 	%p322, %r241, 0;
	@%p322 bra 	$L__BB4_315;
	setp.eq.s32 	%p323, %r241, 1;
	mul.wide.u32 	%rd1047, %r803, 4;
	add.s64 	%rd351, %rd1156, %rd1047;
	st.global.f32 	[%rd351], %f1;
	@%p323 bra 	$L__BB4_315;
	setp.eq.s32 	%p324, %r241, 2;
	st.global.f32 	[%rd351+4], %f1;
	@%p324 bra 	$L__BB4_315;
	st.global.f32 	[%rd351+8], %f1;
$L__BB4_315:
	mov.b32 	%r805, 0;
$L__BB4_316:
	setp.lt.u32 	%p325, %r230, 15;
	@%p325 bra 	$L__BB4_319;
	mov.b32 	%r806, 0;
$L__BB4_318:
	.pragma "nounroll";
	st.global.f32 	[%rd1156], %f1;
	st.global.f32 	[%rd1156+4], %f1;
	st.global.f32 	[%rd1156+8], %f1;
	st.global.f32 	[%rd1156+12], %f1;
	st.global.f32 	[%rd1156+16], %f1;
	st.global.f32 	[%rd1156+20], %f1;
	st.global.f32 	[%rd1156+24], %f1;
	st.global.f32 	[%rd1156+28], %f1;
	st.global.f32 	[%rd1156+32], %f1;
	st.global.f32 	[%rd1156+36], %f1;
	st.global.f32 	[%rd1156+40], %f1;
	st.global.f32 	[%rd1156+44], %f1;
	st.global.f32 	[%rd1156+48], %f1;
	st.global.f32 	[%rd1156+52], %f1;
	st.global.f32 	[%rd1156+56], %f1;
	st.global.f32 	[%rd1156+60], %f1;
	add.s64 	%rd1156, %rd1156, 64;
	add.s32 	%r806, %r806, 16;
	setp.eq.s32 	%p326, %r806, %r242;
	@%p326 bra 	$L__BB4_319;
	bra.uni 	$L__BB4_318;
$L__BB4_319:
	setp.eq.s32 	%p327, %r231, 0;
	@%p327 bra 	$L__BB4_329;
	setp.lt.u32 	%p328, %r232, 7;
	@%p328 bra 	$L__BB4_322;
	st.global.f32 	[%rd1156], %f1;
	st.global.f32 	[%rd1156+4], %f1;
	st.global.f32 	[%rd1156+8], %f1;
	st.global.f32 	[%rd1156+12], %f1;
	st.global.f32 	[%rd1156+16], %f1;
	st.global.f32 	[%rd1156+20], %f1;
	st.global.f32 	[%rd1156+24], %f1;
	st.global.f32 	[%rd1156+28], %f1;
	add.s64 	%rd1156, %rd1156, 32;
$L__BB4_322:
	setp.eq.s32 	%p329, %r233, 0;
	@%p329 bra 	$L__BB4_329;
	setp.lt.u32 	%p330, %r234, 3;
	mov.u64 	%rd1359, %rd1156;
	@%p330 bra 	$L__BB4_325;
	st.global.f32 	[%rd1156], %f1;
	st.global.f32 	[%rd1156+4], %f1;
	st.global.f32 	[%rd1156+8], %f1;
	st.global.f32 	[%rd1156+12], %f1;
	add.s64 	%rd1156, %rd1156, 16;
	mov.u64 	%rd1359, %rd1156;
$L__BB4_325:
	setp.eq.s32 	%p331, %r243, 0;
	@%p331 bra 	$L__BB4_329;
	setp.eq.s32 	%p332, %r243, 1;
	st.global.f32 	[%rd1359], %f1;
	add.s64 	%rd1156, %rd1359, 4;
	@%p332 bra 	$L__BB4_329;
	setp.eq.s32 	%p333, %r243, 2;
	st.global.f32 	[%rd1359+4], %f1;
	add.s64 	%rd1156, %rd1359, 8;
	@%p333 bra 	$L__BB4_329;
	st.global.f32 	[%rd1359+8], %f1;
	add.s64 	%rd1156, %rd1359, 12;
$L__BB4_329:
	setp.lt.u32 	%p334, %r235, 15;
	@%p334 bra 	$L__BB4_332;
	mov.b32 	%r807, 0;
$L__BB4_331:
	.pragma "nounroll";
	ld.global.f32 	%f312, [%rd1155];
	st.global.f32 	[%rd1156], %f312;
	ld.global.f32 	%f313, [%rd1155+4];
	st.global.f32 	[%rd1156+4], %f313;
	ld.global.f32 	%f314, [%rd1155+8];
	st.global.f32 	[%rd1156+8], %f314;
	ld.global.f32 	%f315, [%rd1155+12];
	st.global.f32 	[%rd1156+12], %f315;
	ld.global.f32 	%f316, [%rd1155+16];
	st.global.f32 	[%rd1156+16], %f316;
	ld.global.f32 	%f317, [%rd1155+20];
	st.global.f32 	[%rd1156+20], %f317;
	ld.global.f32 	%f318, [%rd1155+24];
	st.global.f32 	[%rd1156+24], %f318;
	ld.global.f32 	%f319, [%rd1155+28];
	st.global.f32 	[%rd1156+28], %f319;
	ld.global.f32 	%f320, [%rd1155+32];
	st.global.f32 	[%rd1156+32], %f320;
	ld.global.f32 	%f321, [%rd1155+36];
	st.global.f32 	[%rd1156+36], %f321;
	ld.global.f32 	%f322, [%rd1155+40];
	st.global.f32 	[%rd1156+40], %f322;
	ld.global.f32 	%f323, [%rd1155+44];
	st.global.f32 	[%rd1156+44], %f323;
	ld.global.f32 	%f324, [%rd1155+48];
	st.global.f32 	[%rd1156+48], %f324;
	ld.global.f32 	%f325, [%rd1155+52];
	st.global.f32 	[%rd1156+52], %f325;
	ld.global.f32 	%f326, [%rd1155+56];
	st.global.f32 	[%rd1156+56], %f326;
	ld.global.f32 	%f327, [%rd1155+60];
	st.global.f32 	[%rd1156+60], %f327;
	add.s64 	%rd1155, %rd1155, 64;
	add.s64 	%rd1156, %rd1156, 64;
	add.s32 	%r807, %r807, 16;
	setp.ne.s32 	%p335, %r807, %r244;
	@%p335 bra 	$L__BB4_331;
$L__BB4_332:
	setp.eq.s32 	%p336, %r236, 0;
	@%p336 bra 	$L__BB4_342;
	setp.lt.u32 	%p337, %r237, 7;
	@%p337 bra 	$L__BB4_335;
	ld.global.f32 	%f328, [%rd1155];
	st.global.f32 	[%rd1156], %f328;
	ld.global.f32 	%f329, [%rd1155+4];
	st.global.f32 	[%rd1156+4], %f329;
	ld.global.f32 	%f330, [%rd1155+8];
	st.global.f32 	[%rd1156+8], %f330;
	ld.global.f32 	%f331, [%rd1155+12];
	st.global.f32 	[%rd1156+12], %f331;
	ld.global.f32 	%f332, [%rd1155+16];
	st.global.f32 	[%rd1156+16], %f332;
	ld.global.f32 	%f333, [%rd1155+20];
	st.global.f32 	[%rd1156+20], %f333;
	ld.global.f32 	%f334, [%rd1155+24];
	st.global.f32 	[%rd1156+24], %f334;
	ld.global.f32 	%f335, [%rd1155+28];
	st.global.f32 	[%rd1156+28], %f335;
	add.s64 	%rd1155, %rd1155, 32;
	add.s64 	%rd1156, %rd1156, 32;
$L__BB4_335:
	setp.eq.s32 	%p338, %r238, 0;
	@%p338 bra 	$L__BB4_342;
	setp.lt.u32 	%p339, %r239, 3;
	mov.u64 	%rd1350, %rd1156;
	mov.u64 	%rd1351, %rd1155;
	@%p339 bra 	$L__BB4_338;
	ld.global.f32 	%f336, [%rd1155];
	st.global.f32 	[%rd1156], %f336;
	ld.global.f32 	%f337, [%rd1155+4];
	st.global.f32 	[%rd1156+4], %f337;
	ld.global.f32 	%f338, [%rd1155+8];
	st.global.f32 	[%rd1156+8], %f338;
	ld.global.f32 	%f339, [%rd1155+12];
	st.global.f32 	[%rd1156+12], %f339;
	add.s64 	%rd1155, %rd1155, 16;
	add.s64 	%rd1156, %rd1156, 16;
	mov.u64 	%rd1350, %rd1156;
	mov.u64 	%rd1351, %rd1155;
$L__BB4_338:
	setp.eq.s32 	%p340, %r245, 0;
	@%p340 bra 	$L__BB4_342;
	setp.eq.s32 	%p341, %r245, 1;
	ld.global.f32 	%f340, [%rd1351];
	st.global.f32 	[%rd1350], %f340;
	add.s64 	%rd1155, %rd1351, 4;
	add.s64 	%rd1156, %rd1350, 4;
	@%p341 bra 	$L__BB4_342;
	setp.eq.s32 	%p342, %r245, 2;
	ld.global.f32 	%f341, [%rd1351+4];
	st.global.f32 	[%rd1350+4], %f341;
	add.s64 	%rd1155, %rd1351, 8;
	add.s64 	%rd1156, %rd1350, 8;
	@%p342 bra 	$L__BB4_342;
	ld.global.f32 	%f342, [%rd1351+8];
	st.global.f32 	[%rd1350+8], %f342;
	add.s64 	%rd1155, %rd1351, 12;
	add.s64 	%rd1156, %rd1350, 12;
$L__BB4_342:
	add.s32 	%r805, %r805, 1;
	setp.eq.s32 	%p343, %r805, %r628;
	@%p343 bra 	$L__BB4_343;
	bra.uni 	$L__BB4_316;
$L__BB4_343:
	add.s32 	%r800, %r800, 1;
	setp.ne.s32 	%p344, %r800, %r627;
	@%p344 bra 	$L__BB4_302;
	add.s32 	%r799, %r799, 1;
	setp.eq.s32 	%p345, %r799, %r626;
	@%p345 bra 	$L__BB4_805;
	bra.uni 	$L__BB4_301;
$L__BB4_345:
	setp.lt.s32 	%p263, %r3, 1;
	@%p263 bra 	$L__BB4_391;
	add.s32 	%r263, %r3, -1;
	and.b32  	%r264, %r3, 15;
	add.s32 	%r265, %r264, -1;
	and.b32  	%r266, %r3, 7;
	add.s32 	%r267, %r266, -1;
	add.s32 	%r268, %r629, -1;
	and.b32  	%r269, %r629, 15;
	add.s32 	%r270, %r269, -1;
	and.b32  	%r271, %r629, 7;
	add.s32 	%r272, %r271, -1;
	add.s32 	%r273, %r628, -1;
	and.b32  	%r274, %r628, 15;
	add.s32 	%r275, %r274, -1;
	and.b32  	%r276, %r628, 7;
	add.s32 	%r277, %r276, -1;
	and.b32  	%r278, %r629, 2147483632;
	and.b32  	%r279, %r629, 3;
	and.b32  	%r280, %r628, 2147483632;
	and.b32  	%r281, %r628, 3;
	and.b32  	%r282, %r3, 2147483632;
	and.b32  	%r283, %r3, 3;
	mov.b32 	%r808, 0;
$L__BB4_347:
	mov.b32 	%r809, 0;
$L__BB4_348:
	mov.b32 	%r811, 0;
$L__BB4_349:
	setp.lt.u32 	%p285, %r268, 15;
	@%p285 bra 	$L__BB4_352;
	mov.b32 	%r812, 0;
$L__BB4_351:
	.pragma "nounroll";
	st.global.f32 	[%rd1156], %f1;
	st.global.f32 	[%rd1156+4], %f1;
	st.global.f32 	[%rd1156+8], %f1;
	st.global.f32 	[%rd1156+12], %f1;
	st.global.f32 	[%rd1156+16], %f1;
	st.global.f32 	[%rd1156+20], %f1;
	st.global.f32 	[%rd1156+24], %f1;
	st.global.f32 	[%rd1156+28], %f1;
	st.global.f32 	[%rd1156+32], %f1;
	st.global.f32 	[%rd1156+36], %f1;
	st.global.f32 	[%rd1156+40], %f1;
	st.global.f32 	[%rd1156+44], %f1;
	st.global.f32 	[%rd1156+48], %f1;
	st.global.f32 	[%rd1156+52], %f1;
	st.global.f32 	[%rd1156+56], %f1;
	st.global.f32 	[%rd1156+60], %f1;
	add.s64 	%rd1156, %rd1156, 64;
	add.s32 	%r812, %r812, 16;
	setp.eq.s32 	%p286, %r812, %r278;
	@%p286 bra 	$L__BB4_352;
	bra.uni 	$L__BB4_351;
$L__BB4_352:
	setp.eq.s32 	%p287, %r269, 0;
	@%p287 bra 	$L__BB4_362;
	setp.lt.u32 	%p288, %r270, 7;
	@%p288 bra 	$L__BB4_355;
	st.global.f32 	[%rd1156], %f1;
	st.global.f32 	[%rd1156+4], %f1;
	st.global.f32 	[%rd1156+8], %f1;
	st.global.f32 	[%rd1156+12], %f1;
	st.global.f32 	[%rd1156+16], %f1;
	st.global.f32 	[%rd1156+20], %f1;
	st.global.f32 	[%rd1156+24], %f1;
	st.global.f32 	[%rd1156+28], %f1;
	add.s64 	%rd1156, %rd1156, 32;
$L__BB4_355:
	setp.eq.s32 	%p289, %r271, 0;
	@%p289 bra 	$L__BB4_362;
	setp.lt.u32 	%p290, %r272, 3;
	mov.u64 	%rd1397, %rd1156;
	@%p290 bra 	$L__BB4_358;
	st.global.f32 	[%rd1156], %f1;
	st.global.f32 	[%rd1156+4], %f1;
	st.global.f32 	[%rd1156+8], %f1;
	st.global.f32 	[%rd1156+12], %f1;
	add.s64 	%rd1156, %rd1156, 16;
	mov.u64 	%rd1397, %rd1156;
$L__BB4_358:
	setp.eq.s32 	%p291, %r279, 0;
	@%p291 bra 	$L__BB4_362;
	setp.eq.s32 	%p292, %r279, 1;
	st.global.f32 	[%rd1397], %f1;
	add.s64 	%rd1156, %rd1397, 4;
	@%p292 bra 	$L__BB4_362;
	setp.eq.s32 	%p293, %r279, 2;
	st.global.f32 	[%rd1397+4], %f1;
	add.s64 	%rd1156, %rd1397, 8;
	@%p293 bra 	$L__BB4_362;
	st.global.f32 	[%rd1397+8], %f1;
	add.s64 	%rd1156, %rd1397, 12;
$L__BB4_362:
	setp.lt.u32 	%p294, %r273, 15;
	@%p294 bra 	$L__BB4_365;
	mov.b32 	%r813, 0;
$L__BB4_364:
	.pragma "nounroll";
	ld.global.f32 	%f281, [%rd1155];
	st.global.f32 	[%rd1156], %f281;
	ld.global.f32 	%f282, [%rd1155+4];
	st.global.f32 	[%rd1156+4], %f282;
	ld.global.f32 	%f283, [%rd1155+8];
	st.global.f32 	[%rd1156+8], %f283;
	ld.global.f32 	%f284, [%rd1155+12];
	st.global.f32 	[%rd1156+12], %f284;
	ld.global.f32 	%f285, [%rd1155+16];
	st.global.f32 	[%rd1156+16], %f285;
	ld.global.f32 	%f286, [%rd1155+20];
	st.global.f32 	[%rd1156+20], %f286;
	ld.global.f32 	%f287, [%rd1155+24];
	st.global.f32 	[%rd1156+24], %f287;
	ld.global.f32 	%f288, [%rd1155+28];
	st.global.f32 	[%rd1156+28], %f288;
	ld.global.f32 	%f289, [%rd1155+32];
	st.global.f32 	[%rd1156+32], %f289;
	ld.global.f32 	%f290, [%rd1155+36];
	st.global.f32 	[%rd1156+36], %f290;
	ld.global.f32 	%f291, [%rd1155+40];
	st.global.f32 	[%rd1156+40], %f291;
	ld.global.f32 	%f292, [%rd1155+44];
	st.global.f32 	[%rd1156+44], %f292;
	ld.global.f32 	%f293, [%rd1155+48];
	st.global.f32 	[%rd1156+48], %f293;
	ld.global.f32 	%f294, [%rd1155+52];
	st.global.f32 	[%rd1156+52], %f294;
	ld.global.f32 	%f295, [%rd1155+56];
	st.global.f32 	[%rd1156+56], %f295;
	ld.global.f32 	%f296, [%rd1155+60];
	st.global.f32 	[%rd1156+60], %f296;
	add.s64 	%rd1155, %rd1155, 64;
	add.s64 	%rd1156, %rd1156, 64;
	add.s32 	%r813, %r813, 16;
	setp.ne.s32 	%p295, %r813, %r280;
	@%p295 bra 	$L__BB4_364;
$L__BB4_365:
	setp.eq.s32 	%p296, %r274, 0;
	@%p296 bra 	$L__BB4_388;
	setp.lt.u32 	%p297, %r275, 7;
	@%p297 bra 	$L__BB4_368;
	ld.global.f32 	%f297, [%rd1155];
	st.global.f32 	[%rd1156], %f297;
	ld.global.f32 	%f298, [%rd1155+4];
	st.global.f32 	[%rd1156+4], %f298;
	ld.global.f32 	%f299, [%rd1155+8];
	st.global.f32 	[%rd1156+8], %f299;
	ld.global.f32 	%f300, [%rd1155+12];
	st.global.f32 	[%rd1156+12], %f300;
	ld.global.f32 	%f301, [%rd1155+16];
	st.global.f32 	[%rd1156+16], %f301;
	ld.global.f32 	%f302, [%rd1155+20];
	st.global.f32 	[%rd1156+20], %f302;
	ld.global.f32 	%f303, [%rd1155+24];
	st.global.f32 	[%rd1156+24], %f303;
	ld.global.f32 	%f304, [%rd1155+28];
	st.global.f32 	[%rd1156+28], %f304;
	add.s64 	%rd1155, %rd1155, 32;
	add.s64 	%rd1156, %rd1156, 32;
$L__BB4_368:
	setp.eq.s32 	%p298, %r276, 0;
	@%p298 bra 	$L__BB4_388;
	setp.lt.u32 	%p299, %r277, 3;
	mov.u64 	%rd1388, %rd1156;
	mov.u64 	%rd1389, %rd1155;
	@%p299 bra 	$L__BB4_371;
	ld.global.f32 	%f305, [%rd1155];
	st.global.f32 	[%rd1156], %f305;
	ld.global.f32 	%f306, [%rd1155+4];
	st.global.f32 	[%rd1156+4], %f306;
	ld.global.f32 	%f307, [%rd1155+8];
	st.global.f32 	[%rd1156+8], %f307;
	ld.global.f32 	%f308, [%rd1155+12];
	st.global.f32 	[%rd1156+12], %f308;
	add.s64 	%rd1155, %rd1155, 16;
	add.s64 	%rd1156, %rd1156, 16;
	mov.u64 	%rd1388, %rd1156;
	mov.u64 	%rd1389, %rd1155;
$L__BB4_371:
	setp.eq.s32 	%p300, %r281, 0;
	@%p300 bra 	$L__BB4_388;
	setp.eq.s32 	%p301, %r281, 1;
	ld.global.f32 	%f309, [%rd1389];
	st.global.f32 	[%rd1388], %f309;
	add.s64 	%rd1155, %rd1389, 4;
	add.s64 	%rd1156, %rd1388, 4;
	@%p301 bra 	$L__BB4_388;
	setp.eq.s32 	%p302, %r281, 2;
	ld.global.f32 	%f310, [%rd1389+4];
	st.global.f32 	[%rd1388+4], %f310;
	add.s64 	%rd1155, %rd1389, 8;
	add.s64 	%rd1156, %rd1388, 8;
	@%p302 bra 	$L__BB4_388;
	ld.global.f32 	%f311, [%rd1389+8];
	st.global.f32 	[%rd1388+8], %f311;
	add.s64 	%rd1155, %rd1389, 12;
	add.s64 	%rd1156, %rd1388, 12;
	bra.uni 	$L__BB4_388;
$L__BB4_375:
	.pragma "nounroll";
	st.global.f32 	[%rd1156], %f1;
	st.global.f32 	[%rd1156+4], %f1;
	st.global.f32 	[%rd1156+8], %f1;
	st.global.f32 	[%rd1156+12], %f1;
	st.global.f32 	[%rd1156+16], %f1;
	st.global.f32 	[%rd1156+20], %f1;
	st.global.f32 	[%rd1156+24], %f1;
	st.global.f32 	[%rd1156+28], %f1;
	st.global.f32 	[%rd1156+32], %f1;
	st.global.f32 	[%rd1156+36], %f1;
	st.global.f32 	[%rd1156+40], %f1;
	st.global.f32 	[%rd1156+44], %f1;
	st.global.f32 	[%rd1156+48], %f1;
	st.global.f32 	[%rd1156+52], %f1;
	st.global.f32 	[%rd1156+56], %f1;
	st.global.f32 	[%rd1156+60], %f1;
	add.s64 	%rd1156, %rd1156, 64;
	add.s32 	%r810, %r810, 16;
	setp.ne.s32 	%p305, %r810, %r282;
	@%p305 bra 	$L__BB4_375;
$L__BB4_376:
	setp.eq.s32 	%p306, %r264, 0;
	@%p306 bra 	$L__BB4_386;
	setp.lt.u32 	%p307, %r265, 7;
	@%p307 bra 	$L__BB4_379;
	st.global.f32 	[%rd1156], %f1;
	st.global.f32 	[%rd1156+4], %f1;
	st.global.f32 	[%rd1156+8], %f1;
	st.global.f32 	[%rd1156+12], %f1;
	st.global.f32 	[%rd1156+16], %f1;
	st.global.f32 	[%rd1156+20], %f1;
	st.global.f32 	[%rd1156+24], %f1;
	st.global.f32 	[%rd1156+28], %f1;
	add.s64 	%rd1156, %rd1156, 32;
$L__BB4_379:
	setp.eq.s32 	%p308, %r266, 0;
	@%p308 bra 	$L__BB4_386;
	setp.lt.u32 	%p309, %r267, 3;
	mov.u64 	%rd1371, %rd1156;
	@%p309 bra 	$L__BB4_382;
	st.global.f32 	[%rd1156], %f1;
	st.global.f32 	[%rd1156+4], %f1;
	st.global.f32 	[%rd1156+8], %f1;
	st.global.f32 	[%rd1156+12], %f1;
	add.s64 	%rd1156, %rd1156, 16;
	mov.u64 	%rd1371, %rd1156;
$L__BB4_382:
	setp.eq.s32 	%p310, %r283, 0;
	@%p310 bra 	$L__BB4_386;
	setp.eq.s32 	%p311, %r283, 1;
	st.global.f32 	[%rd1371], %f1;
	add.s64 	%rd1156, %rd1371, 4;
	@%p311 bra 	$L__BB4_386;
	setp.eq.s32 	%p312, %r283, 2;
	st.global.f32 	[%rd1371+4], %f1;
	add.s64 	%rd1156, %rd1371, 8;
	@%p312 bra 	$L__BB4_386;
	st.global.f32 	[%rd1371+8], %f1;
	add.s64 	%rd1156, %rd1371, 12;
$L__BB4_386:
	add.s32 	%r809, %r809, 1;
	setp.eq.s32 	%p313, %r809, %r627;
	@%p313 bra 	$L__BB4_387;
	bra.uni 	$L__BB4_348;
$L__BB4_387:
	add.s32 	%r808, %r808, 1;
	setp.eq.s32 	%p314, %r808, %r626;
	@%p314 bra 	$L__BB4_805;
	bra.uni 	$L__BB4_347;
$L__BB4_388:
	add.s32 	%r811, %r811, 1;
	setp.eq.s32 	%p303, %r811, %r628;
	@%p303 bra 	$L__BB4_389;
	bra.uni 	$L__BB4_349;
$L__BB4_389:
	setp.lt.u32 	%p304, %r263, 15;
	@%p304 bra 	$L__BB4_376;
	mov.b32 	%r810, 0;
	bra.uni 	$L__BB4_375;
$L__BB4_391:
	add.s32 	%r296, %r629, -1;
	and.b32  	%r297, %r629, 15;
	add.s32 	%r298, %r297, -1;
	and.b32  	%r299, %r629, 7;
	add.s32 	%r300, %r299, -1;
	add.s32 	%r301, %r628, -1;
	and.b32  	%r302, %r628, 15;
	add.s32 	%r303, %r302, -1;
	and.b32  	%r304, %r628, 7;
	add.s32 	%r305, %r304, -1;
	and.b32  	%r306, %r629, 2147483632;
	and.b32  	%r307, %r629, 3;
	and.b32  	%r308, %r628, 2147483632;
	and.b32  	%r309, %r628, 3;
	mov.b32 	%r814, 0;
$L__BB4_392:
	mov.b32 	%r815, 0;
$L__BB4_393:
	mov.b32 	%r816, 0;
$L__BB4_394:
	setp.lt.u32 	%p264, %r296, 15;
	@%p264 bra 	$L__BB4_397;
	mov.b32 	%r817, 0;
$L__BB4_396:
	.pragma "nounroll";
	st.global.f32 	[%rd1156], %f1;
	st.global.f32 	[%rd1156+4], %f1;
	st.global.f32 	[%rd1156+8], %f1;
	st.global.f32 	[%rd1156+12], %f1;
	st.global.f32 	[%rd1156+16], %f1;
	st.global.f32 	[%rd1156+20], %f1;
	st.global.f32 	[%rd1156+24], %f1;
	st.global.f32 	[%rd1156+28], %f1;
	st.global.f32 	[%rd1156+32], %f1;
	st.global.f32 	[%rd1156+36], %f1;
	st.global.f32 	[%rd1156+40], %f1;
	st.global.f32 	[%rd1156+44], %f1;
	st.global.f32 	[%rd1156+48], %f1;
	st.global.f32 	[%rd1156+52], %f1;
	st.global.f32 	[%rd1156+56], %f1;
	st.global.f32 	[%rd1156+60], %f1;
	add.s64 	%rd1156, %rd1156, 64;
	add.s32 	%r817, %r817, 16;
	setp.eq.s32 	%p265, %r817, %r306;
	@%p265 bra 	$L__BB4_397;
	bra.uni 	$L__BB4_396;
$L__BB4_397:
	setp.eq.s32 	%p266, %r297, 0;
	@%p266 bra 	$L__BB4_407;
	setp.lt.u32 	%p267, %r298, 7;
	@%p267 bra 	$L__BB4_400;
	st.global.f32 	[%rd1156], %f1;
	st.global.f32 	[%rd1156+4], %f1;
	st.global.f32 	[%rd1156+8], %f1;
	st.global.f32 	[%rd1156+12], %f1;
	st.global.f32 	[%rd1156+16], %f1;
	st.global.f32 	[%rd1156+20], %f1;
	st.global.f32 	[%rd1156+24], %f1;
	st.global.f32 	[%rd1156+28], %f1;
	add.s64 	%rd1156, %rd1156, 32;
$L__BB4_400:
	setp.eq.s32 	%p268, %r299, 0;
	@%p268 bra 	$L__BB4_407;
	setp.lt.u32 	%p269, %r300, 3;
	mov.u64 	%rd1427, %rd1156;
	@%p269 bra 	$L__BB4_403;
	st.global.f32 	[%rd1156], %f1;
	st.global.f32 	[%rd1156+4], %f1;
	st.global.f32 	[%rd1156+8], %f1;
	st.global.f32 	[%rd1156+12], %f1;
	add.s64 	%rd1156, %rd1156, 16;
	mov.u64 	%rd1427, %rd1156;
$L__BB4_403:
	setp.eq.s32 	%p270, %r307, 0;
	@%p270 bra 	$L__BB4_407;
	setp.eq.s32 	%p271, %r307, 1;
	st.global.f32 	[%rd1427], %f1;
	add.s64 	%rd1156, %rd1427, 4;
	@%p271 bra 	$L__BB4_407;
	setp.eq.s32 	%p272, %r307, 2;
	st.global.f32 	[%rd1427+4], %f1;
	add.s64 	%rd1156, %rd1427, 8;
	@%p272 bra 	$L__BB4_407;
	st.global.f32 	[%rd1427+8], %f1;
	add.s64 	%rd1156, %rd1427, 12;
$L__BB4_407:
	setp.lt.u32 	%p273, %r301, 15;
	@%p273 bra 	$L__BB4_410;
	mov.b32 	%r818, 0;
$L__BB4_409:
	.pragma "nounroll";
	ld.global.f32 	%f250, [%rd1155];
	st.global.f32 	[%rd1156], %f250;
	ld.global.f32 	%f251, [%rd1155+4];
	st.global.f32 	[%rd1156+4], %f251;
	ld.global.f32 	%f252, [%rd1155+8];
	st.global.f32 	[%rd1156+8], %f252;
	ld.global.f32 	%f253, [%rd1155+12];
	st.global.f32 	[%rd1156+12], %f253;
	ld.global.f32 	%f254, [%rd1155+16];
	st.global.f32 	[%rd1156+16], %f254;
	ld.global.f32 	%f255, [%rd1155+20];
	st.global.f32 	[%rd1156+20], %f255;
	ld.global.f32 	%f256, [%rd1155+24];
	st.global.f32 	[%rd1156+24], %f256;
	ld.global.f32 	%f257, [%rd1155+28];
	st.global.f32 	[%rd1156+28], %f257;
	ld.global.f32 	%f258, [%rd1155+32];
	st.global.f32 	[%rd1156+32], %f258;
	ld.global.f32 	%f259, [%rd1155+36];
	st.global.f32 	[%rd1156+36], %f259;
	ld.global.f32 	%f260, [%rd1155+40];
	st.global.f32 	[%rd1156+40], %f260;
	ld.global.f32 	%f261, [%rd1155+44];
	st.global.f32 	[%rd1156+44], %f261;
	ld.global.f32 	%f262, [%rd1155+48];
	st.global.f32 	[%rd1156+48], %f262;
	ld.global.f32 	%f263, [%rd1155+52];
	st.global.f32 	[%rd1156+52], %f263;
	ld.global.f32 	%f264, [%rd1155+56];
	st.global.f32 	[%rd1156+56], %f264;
	ld.global.f32 	%f265, [%rd1155+60];
	st.global.f32 	[%rd1156+60], %f265;
	add.s64 	%rd1155, %rd1155, 64;
	add.s64 	%rd1156, %rd1156, 64;
	add.s32 	%r818, %r818, 16;
	setp.ne.s32 	%p274, %r818, %r308;
	@%p274 bra 	$L__BB4_409;
$L__BB4_410:
	setp.eq.s32 	%p275, %r302, 0;
	@%p275 bra 	$L__BB4_420;
	setp.lt.u32 	%p276, %r303, 7;
	@%p276 bra 	$L__BB4_413;
	ld.global.f32 	%f266, [%rd1155];
	st.global.f32 	[%rd1156], %f266;
	ld.global.f32 	%f267, [%rd1155+4];
	st.global.f32 	[%rd1156+4], %f267;
	ld.global.f32 	%f268, [%rd1155+8];
	st.global.f32 	[%rd1156+8], %f268;
	ld.global.f32 	%f269, [%rd1155+12];
	st.global.f32 	[%rd1156+12], %f269;
	ld.global.f32 	%f270, [%rd1155+16];
	st.global.f32 	[%rd1156+16], %f270;
	ld.global.f32 	%f271, [%rd1155+20];
	st.global.f32 	[%rd1156+20], %f271;
	ld.global.f32 	%f272, [%rd1155+24];
	st.global.f32 	[%rd1156+24], %f272;
	ld.global.f32 	%f273, [%rd1155+28];
	st.global.f32 	[%rd1156+28], %f273;
	add.s64 	%rd1155, %rd1155, 32;
	add.s64 	%rd1156, %rd1156, 32;
$L__BB4_413:
	setp.eq.s32 	%p277, %r304, 0;
	@%p277 bra 	$L__BB4_420;
	setp.lt.u32 	%p278, %r305, 3;
	mov.u64 	%rd1418, %rd1156;
	mov.u64 	%rd1419, %rd1155;
	@%p278 bra 	$L__BB4_416;
	ld.global.f32 	%f274, [%rd1155];
	st.global.f32 	[%rd1156], %f274;
	ld.global.f32 	%f275, [%rd1155+4];
	st.global.f32 	[%rd1156+4], %f275;
	ld.global.f32 	%f276, [%rd1155+8];
	st.global.f32 	[%rd1156+8], %f276;
	ld.global.f32 	%f277, [%rd1155+12];
	st.global.f32 	[%rd1156+12], %f277;
	add.s64 	%rd1155, %rd1155, 16;
	add.s64 	%rd1156, %rd1156, 16;
	mov.u64 	%rd1418, %rd1156;
	mov.u64 	%rd1419, %rd1155;
$L__BB4_416:
	setp.eq.s32 	%p279, %r309, 0;
	@%p279 bra 	$L__BB4_420;
	setp.eq.s32 	%p280, %r309, 1;
	ld.global.f32 	%f278, [%rd1419];
	st.global.f32 	[%rd1418], %f278;
	add.s64 	%rd1155, %rd1419, 4;
	add.s64 	%rd1156, %rd1418, 4;
	@%p280 bra 	$L__BB4_420;
	setp.eq.s32 	%p281, %r309, 2;
	ld.global.f32 	%f279, [%rd1419+4];
	st.global.f32 	[%rd1418+4], %f279;
	add.s64 	%rd1155, %rd1419, 8;
	add.s64 	%rd1156, %rd1418, 8;
	@%p281 bra 	$L__BB4_420;
	ld.global.f32 	%f280, [%rd1419+8];
	st.global.f32 	[%rd1418+8], %f280;
	add.s64 	%rd1155, %rd1419, 12;
	add.s64 	%rd1156, %rd1418, 12;
$L__BB4_420:
	add.s32 	%r816, %r816, 1;
	setp.eq.s32 	%p282, %r816, %r628;
	@%p282 bra 	$L__BB4_421;
	bra.uni 	$L__BB4_394;
$L__BB4_421:
	add.s32 	%r815, %r815, 1;
	setp.ne.s32 	%p283, %r815, %r627;
	@%p283 bra 	$L__BB4_393;
	add.s32 	%r814, %r814, 1;
	setp.eq.s32 	%p284, %r814, %r626;
	@%p284 bra 	$L__BB4_805;
	bra.uni 	$L__BB4_392;
$L__BB4_423:
	setp.lt.s32 	%p50, %r630, 1;
	@%p50 bra 	$L__BB4_607;
	setp.lt.s32 	%p138, %r2, 1;
	@%p138 bra 	$L__BB4_529;
	setp.lt.s32 	%p191, %r3, 1;
	@%p191 bra 	$L__BB4_484;
	add.s32 	%r320, %r2, -1;
	and.b32  	%r321, %r2, 15;
	add.s32 	%r322, %r321, -1;
	and.b32  	%r323, %r2, 7;
	add.s32 	%r324, %r323, -1;
	add.s32 	%r325, %r3, -1;
	and.b32  	%r326, %r3, 15;
	add.s32 	%r327, %r326, -1;
	and.b32  	%r328, %r3, 7;
	add.s32 	%r329, %r328, -1;
	add.s32 	%r330, %r628, -1;
	and.b32  	%r331, %r628, 15;
	add.s32 	%r332, %r331, -1;
	and.b32  	%r333, %r628, 7;
	add.s32 	%r334, %r333, -1;
	add.s32 	%r335, %r630, -1;
	and.b32  	%r336, %r630, 15;
	add.s32 	%r337, %r336, -1;
	and.b32  	%r338, %r630, 7;
	add.s32 	%r339, %r338, -1;
	and.b32  	%r340, %r2, 2147483632;
	and.b32  	%r341, %r2, 3;
	and.b32  	%r342, %r628, 2147483632;
	and.b32  	%r343, %r628, 3;
	and.b32  	%r344, %r630, 2147483632;
	and.b32  	%r345, %r630, 3;
	and.b32  	%r346, %r3, 2147483632;
	and.b32  	%r347, %r3, 3;
	mov.b32 	%r819, 0;
$L__BB4_427:
	mov.b32 	%r820, 0;
$L__BB4_428:
	setp.lt.u32 	%p222, %r320, 15;
	mov.b32 	%r824, 0;
	@%p222 bra 	$L__BB4_431;
	mov.b32 	%r821, 0;
$L__BB4_430:
	.pragma "nounroll";
	mul.wide.u32 	%rd1010, %r821, 4;
	add.s64 	%rd1011, %rd1156, %rd1010;
	st.global.f32 	[%rd1011], %f1;
	st.global.f32 	[%rd1011+4], %f1;
	st.global.f32 	[%rd1011+8], %f1;
	st.global.f32 	[%rd1011+12], %f1;
	st.global.f32 	[%rd1011+16], %f1;
	st.global.f32 	[%rd1011+20], %f1;
	st.global.f32 	[%rd1011+24], %f1;
	st.global.f32 	[%rd1011+28], %f1;
	st.global.f32 	[%rd1011+32], %f1;
	st.global.f32 	[%rd1011+36], %f1;
	st.global.f32 	[%rd1011+40], %f1;
	st.global.f32 	[%rd1011+44], %f1;
	st.global.f32 	[%rd1011+48], %f1;
	st.global.f32 	[%rd1011+52], %f1;
	st.global.f32 	[%rd1011+56], %f1;
	st.global.f32 	[%rd1011+60], %f1;
	add.s32 	%r821, %r821, 16;
	setp.eq.s32 	%p223, %r821, %r340;
	mov.u32 	%r824, %r340;
	@%p223 bra 	$L__BB4_431;
	bra.uni 	$L__BB4_430;
$L__BB4_431:
	setp.eq.s32 	%p224, %r321, 0;
	@%p224 bra 	$L__BB4_441;
	setp.lt.u32 	%p225, %r322, 7;
	@%p225 bra 	$L__BB4_434;
	mul.wide.u32 	%rd1012, %r824, 4;
	add.s64 	%rd1013, %rd1156, %rd1012;
	st.global.f32 	[%rd1013], %f1;
	st.global.f32 	[%rd1013+4], %f1;
	st.global.f32 	[%rd1013+8], %f1;
	st.global.f32 	[%rd1013+12], %f1;
	st.global.f32 	[%rd1013+16], %f1;
	st.global.f32 	[%rd1013+20], %f1;
	st.global.f32 	[%rd1013+24], %f1;
	st.global.f32 	[%rd1013+28], %f1;
	add.s32 	%r824, %r824, 8;
$L__BB4_434:
	setp.eq.s32 	%p226, %r323, 0;
	@%p226 bra 	$L__BB4_441;
	setp.lt.u32 	%p227, %r324, 3;
	@%p227 bra 	$L__BB4_437;
	mul.wide.u32 	%rd1014, %r824, 4;
	add.s64 	%rd1015, %rd1156, %rd1014;
	st.global.f32 	[%rd1015], %f1;
	st.global.f32 	[%rd1015+4], %f1;
	st.global.f32 	[%rd1015+8], %f1;
	st.global.f32 	[%rd1015+12], %f1;
	add.s32 	%r824, %r824, 4;
$L__BB4_437:
	setp.eq.s32 	%p228, %r341, 0;
	@%p228 bra 	$L__BB4_441;
	setp.eq.s32 	%p229, %r341, 1;
	mul.wide.u32 	%rd1016, %r824, 4;
	add.s64 	%rd524, %rd1156, %rd1016;
	st.global.f32 	[%rd524], %f1;
	@%p229 bra 	$L__BB4_441;
	setp.eq.s32 	%p230, %r341, 2;
	st.global.f32 	[%rd524+4], %f1;
	@%p230 bra 	$L__BB4_441;
	st.global.f32 	[%rd524+8], %f1;
$L__BB4_441:
	mov.b32 	%r826, 0;
$L__BB4_442:
	setp.lt.u32 	%p231, %r330, 15;
	@%p231 bra 	$L__BB4_445;
	mov.b32 	%r827, 0;
$L__BB4_444:
	.pragma "nounroll";
	ld.global.f32 	%f219, [%rd1155];
	st.global.f32 	[%rd1156], %f219;
	ld.global.f32 	%f220, [%rd1155+4];
	st.global.f32 	[%rd1156+4], %f220;
	ld.global.f32 	%f221, [%rd1155+8];
	st.global.f32 	[%rd1156+8], %f221;
	ld.global.f32 	%f222, [%rd1155+12];
	st.global.f32 	[%rd1156+12], %f222;
	ld.global.f32 	%f223, [%rd1155+16];
	st.global.f32 	[%rd1156+16], %f223;
	ld.global.f32 	%f224, [%rd1155+20];
	st.global.f32 	[%rd1156+20], %f224;
	ld.global.f32 	%f225, [%rd1155+24];
	st.global.f32 	[%rd1156+24], %f225;
	ld.global.f32 	%f226, [%rd1155+28];
	st.global.f32 	[%rd1156+28], %f226;
	ld.global.f32 	%f227, [%rd1155+32];
	st.global.f32 	[%rd1156+32], %f227;
	ld.global.f32 	%f228, [%rd1155+36];
	st.global.f32 	[%rd1156+36], %f228;
	ld.global.f32 	%f229, [%rd1155+40];
	st.global.f32 	[%rd1156+40], %f229;
	ld.global.f32 	%f230, [%rd1155+44];
	st.global.f32 	[%rd1156+44], %f230;
	ld.global.f32 	%f231, [%rd1155+48];
	st.global.f32 	[%rd1156+48], %f231;
	ld.global.f32 	%f232, [%rd1155+52];
	st.global.f32 	[%rd1156+52], %f232;
	ld.global.f32 	%f233, [%rd1155+56];
	st.global.f32 	[%rd1156+56], %f233;
	ld.global.f32 	%f234, [%rd1155+60];
	st.global.f32 	[%rd1156+60], %f234;
	add.s64 	%rd1155, %rd1155, 64;
	add.s64 	%rd1156, %rd1156, 64;
	add.s32 	%r827, %r827, 16;
	setp.ne.s32 	%p232, %r827, %r342;
	@%p232 bra 	$L__BB4_444;
$L__BB4_445:
	setp.eq.s32 	%p233, %r331, 0;
	@%p233 bra 	$L__BB4_455;
	setp.lt.u32 	%p234, %r332, 7;
	@%p234 bra 	$L__BB4_448;
	ld.global.f32 	%f235, [%rd1155];
	st.global.f32 	[%rd1156], %f235;
	ld.global.f32 	%f236, [%rd1155+4];
	st.global.f32 	[%rd1156+4], %f236;
	ld.global.f32 	%f237, [%rd1155+8];
	st.global.f32 	[%rd1156+8], %f237;
	ld.global.f32 	%f238, [%rd1155+12];
	st.global.f32 	[%rd1156+12], %f238;
	ld.global.f32 	%f239, [%rd1155+16];
	st.global.f32 	[%rd1156+16], %f239;
	ld.global.f32 	%f240, [%rd1155+20];
	st.global.f32 	[%rd1156+20], %f240;
	ld.global.f32 	%f241, [%rd1155+24];
	st.global.f32 	[%rd1156+24], %f241;
	ld.global.f32 	%f242, [%rd1155+28];
	st.global.f32 	[%rd1156+28], %f242;
	add.s64 	%rd1155, %rd1155, 32;
	add.s64 	%rd1156, %rd1156, 32;
$L__BB4_448:
	setp.eq.s32 	%p235, %r333, 0;
	@%p235 bra 	$L__BB4_455;
	setp.lt.u32 	%p236, %r334, 3;
	mov.u64 	%rd1455, %rd1156;
	mov.u64 	%rd1456, %rd1155;
	@%p236 bra 	$L__BB4_451;
	ld.global.f32 	%f243, [%rd1155];
	st.global.f32 	[%rd1156], %f243;
	ld.global.f32 	%f244, [%rd1155+4];
	st.global.f32 	[%rd1156+4], %f244;
	ld.global.f32 	%f245, [%rd1155+8];
	st.global.f32 	[%rd1156+8], %f245;
	ld.global.f32 	%f246, [%rd1155+12];
	st.global.f32 	[%rd1156+12], %f246;
	add.s64 	%rd1155, %rd1155, 16;
	add.s64 	%rd1156, %rd1156, 16;
	mov.u64 	%rd1455, %rd1156;
	mov.u64 	%rd1456, %rd1155;
$L__BB4_451:
	setp.eq.s32 	%p237, %r343, 0;
	@%p237 bra 	$L__BB4_455;
	setp.eq.s32 	%p238, %r343, 1;
	ld.global.f32 	%f247, [%rd1456];
	st.global.f32 	[%rd1455], %f247;
	add.s64 	%rd1155, %rd1456, 4;
	add.s64 	%rd1156, %rd1455, 4;
	@%p238 bra 	$L__BB4_455;
	setp.eq.s32 	%p239, %r343, 2;
	ld.global.f32 	%f248, [%rd1456+4];
	st.global.f32 	[%rd1455+4], %f248;
	add.s64 	%rd1155, %rd1456, 8;
	add.s64 	%rd1156, %rd1455, 8;
	@%p239 bra 	$L__BB4_455;
	ld.global.f32 	%f249, [%rd1456+8];
	st.global.f32 	[%rd1455+8], %f249;
	add.s64 	%rd1155, %rd1456, 12;
	add.s64 	%rd1156, %rd1455, 12;
$L__BB4_455:
	setp.lt.u32 	%p240, %r335, 15;
	@%p240 bra 	$L__BB4_471;
	mov.b32 	%r828, 0;
	bra.uni 	$L__BB4_470;
$L__BB4_457:
	.pragma "nounroll";
	st.global.f32 	[%rd1156], %f1;
	st.global.f32 	[%rd1156+4], %f1;
	st.global.f32 	[%rd1156+8], %f1;
	st.global.f32 	[%rd1156+12], %f1;
	st.global.f32 	[%rd1156+16], %f1;
	st.global.f32 	[%rd1156+20], %f1;
	st.global.f32 	[%rd1156+24], %f1;
	st.global.f32 	[%rd1156+28], %f1;
	st.global.f32 	[%rd1156+32], %f1;
	st.global.f32 	[%rd1156+36], %f1;
	st.global.f32 	[%rd1156+40], %f1;
	st.global.f32 	[%rd1156+44], %f1;
	st.global.f32 	[%rd1156+48], %f1;
	st.global.f32 	[%rd1156+52], %f1;
	st.global.f32 	[%rd1156+56], %f1;
	st.global.f32 	[%rd1156+60], %f1;
	add.s64 	%rd1156, %rd1156, 64;
	add.s32 	%r822, %r822, 16;
	setp.ne.s32 	%p251, %r822, %r346;
	@%p251 bra 	$L__BB4_457;
$L__BB4_458:
	setp.eq.s32 	%p252, %r326, 0;
	@%p252 bra 	$L__BB4_468;
	setp.lt.u32 	%p253, %r327, 7;
	@%p253 bra 	$L__BB4_461;
	st.global.f32 	[%rd1156], %f1;
	st.global.f32 	[%rd1156+4], %f1;
	st.global.f32 	[%rd1156+8], %f1;
	st.global.f32 	[%rd1156+12], %f1;
	st.global.f32 	[%rd1156+16], %f1;
	st.global.f32 	[%rd1156+20], %f1;
	st.global.f32 	[%rd1156+24], %f1;
	st.global.f32 	[%rd1156+28], %f1;
	add.s64 	%rd1156, %rd1156, 32;
$L__BB4_461:
	setp.eq.s32 	%p254, %r328, 0;
	@%p254 bra 	$L__BB4_468;
	setp.lt.u32 	%p255, %r329, 3;
	mov.u64 	%rd1439, %rd1156;
	@%p255 bra 	$L__BB4_464;
	st.global.f32 	[%rd1156], %f1;
	st.global.f32 	[%rd1156+4], %f1;
	st.global.f32 	[%rd1156+8], %f1;
	st.global.f32 	[%rd1156+12], %f1;
	add.s64 	%rd1156, %rd1156, 16;
	mov.u64 	%rd1439, %rd1156;
$L__BB4_464:
	setp.eq.s32 	%p256, %r347, 0;
	@%p256 bra 	$L__BB4_468;
	setp.eq.s32 	%p257, %r347, 1;
	st.global.f32 	[%rd1439], %f1;
	add.s64 	%rd1156, %rd1439, 4;
	@%p257 bra 	$L__BB4_468;
	setp.eq.s32 	%p258, %r347, 2;
	st.global.f32 	[%rd1439+4], %f1;
	add.s64 	%rd1156, %rd1439, 8;
	@%p258 bra 	$L__BB4_468;
	st.global.f32 	[%rd1439+8], %f1;
	add.s64 	%rd1156, %rd1439, 12;
$L__BB4_468:
	add.s32 	%r820, %r820, 1;
	setp.eq.s32 	%p259, %r820, %r627;
	@%p259 bra 	$L__BB4_469;
	bra.uni 	$L__BB4_428;
$L__BB4_469:
	add.s32 	%r819, %r819, 1;
	setp.eq.s32 	%p260, %r819, %r626;
	@%p260 bra 	$L__BB4_805;
	bra.uni 	$L__BB4_427;
$L__BB4_470:
	.pragma "nounroll";
	st.global.f32 	[%rd1156], %f1;
	st.global.f32 	[%rd1156+4], %f1;
	st.global.f32 	[%rd1156+8], %f1;
	st.global.f32 	[%rd1156+12], %f1;
	st.global.f32 	[%rd1156+16], %f1;
	st.global.f32 	[%rd1156+20], %f1;
	st.global.f32 	[%rd1156+24], %f1;
	st.global.f32 	[%rd1156+28], %f1;
	st.global.f32 	[%rd1156+32], %f1;
	st.global.f32 	[%rd1156+36], %f1;
	st.global.f32 	[%rd1156+40], %f1;
	st.global.f32 	[%rd1156+44], %f1;
	st.global.f32 	[%rd1156+48], %f1;
	st.global.f32 	[%rd1156+52], %f1;
	st.global.f32 	[%rd1156+56], %f1;
	st.global.f32 	[%rd1156+60], %f1;
	add.s64 	%rd1156, %rd1156, 64;
	add.s32 	%r828, %r828, 16;
	setp.eq.s32 	%p241, %r828, %r344;
	@%p241 bra 	$L__BB4_471;
	bra.uni 	$L__BB4_470;
$L__BB4_471:
	setp.eq.s32 	%p242, %r336, 0;
	@%p242 bra 	$L__BB4_481;
	setp.lt.u32 	%p243, %r337, 7;
	@%p243 bra 	$L__BB4_474;
	st.global.f32 	[%rd1156], %f1;
	st.global.f32 	[%rd1156+4], %f1;
	st.global.f32 	[%rd1156+8], %f1;
	st.global.f32 	[%rd1156+12], %f1;
	st.global.f32 	[%rd1156+16], %f1;
	st.global.f32 	[%rd1156+20], %f1;
	st.global.f32 	[%rd1156+24], %f1;
	st.global.f32 	[%rd1156+28], %f1;
	add.s64 	%rd1156, %rd1156, 32;
$L__BB4_474:
	setp.eq.s32 	%p244, %r338, 0;
	@%p244 bra 	$L__BB4_481;
	setp.lt.u32 	%p245, %r339, 3;
	mov.u64 	%rd1465, %rd1156;
	@%p245 bra 	$L__BB4_477;
	st.global.f32 	[%rd1156], %f1;
	st.global.f32 	[%rd1156+4], %f1;
	st.global.f32 	[%rd1156+8], %f1;
	st.global.f32 	[%rd1156+12], %f1;
	add.s64 	%rd1156, %rd1156, 16;
	mov.u64 	%rd1465, %rd1156;
$L__BB4_477:
	setp.eq.s32 	%p246, %r345, 0;
	@%p246 bra 	$L__BB4_481;
	setp.eq.s32 	%p247, %r345, 1;
	st.global.f32 	[%rd1465], %f1;
	add.s64 	%rd1156, %rd1465, 4;
	@%p247 bra 	$L__BB4_481;
	setp.eq.s32 	%p248, %r345, 2;
	st.global.f32 	[%rd1465+4], %f1;
	add.s64 	%rd1156, %rd1465, 8;
	@%p248 bra 	$L__BB4_481;
	st.global.f32 	[%rd1465+8], %f1;
	add.s64 	%rd1156, %rd1465, 12;
$L__BB4_481:
	add.s32 	%r826, %r826, 1;
	setp.ne.s32 	%p249, %r826, %r628;
	@%p249 bra 	$L__BB4_442;
	setp.lt.u32 	%p250, %r325, 15;
	@%p250 bra 	$L__BB4_458;
	mov.b32 	%r822, 0;
	bra.uni 	$L__BB4_457;
$L__BB4_484:
	add.s32 	%r367, %r2, -1;
	and.b32  	%r368, %r2, 15;
	add.s32 	%r369, %r368, -1;
	and.b32  	%r370, %r2, 7;
	add.s32 	%r371, %r370, -1;
	add.s32 	%r372, %r628, -1;
	and.b32  	%r373, %r628, 15;
	add.s32 	%r374, %r373, -1;
	and.b32  	%r375, %r628, 7;
	add.s32 	%r376, %r375, -1;
	add.s32 	%r377, %r630, -1;
	and.b32  	%r378, %r630, 15;
	add.s32 	%r379, %r378, -1;
	and.b32  	%r380, %r630, 7;
	add.s32 	%r381, %r380, -1;
	and.b32  	%r382, %r2, 2147483632;
	and.b32  	%r383, %r2, 3;
	and.b32  	%r384, %r628, 2147483632;
	and.b32  	%r385, %r628, 3;
	and.b32  	%r386, %r630, 2147483632;
	and.b32  	%r387, %r630, 3;
	mov.b32 	%r829, 0;
$L__BB4_485:
	mov.b32 	%r830, 0;
$L__BB4_486:
	setp.lt.u32 	%p192, %r367, 15;
	mov.b32 	%r833, 0;
	@%p192 bra 	$L__BB4_489;
	mov.b32 	%r831, 0;
$L__BB4_488:
	.pragma "nounroll";
	mul.wide.u32 	%rd997, %r831, 4;
	add.s64 	%rd998, %rd1156, %rd997;
	st.global.f32 	[%rd998], %f1;
	st.global.f32 	[%rd998+4], %f1;
	st.global.f32 	[%rd998+8], %f1;
	st.global.f32 	[%rd998+12], %f1;
	st.global.f32 	[%rd998+16], %f1;
	st.global.f32 	[%rd998+20], %f1;
	st.global.f32 	[%rd998+24], %f1;
	st.global.f32 	[%rd998+28], %f1;
	st.global.f32 	[%rd998+32], %f1;
	st.global.f32 	[%rd998+36], %f1;
	st.global.f32 	[%rd998+40], %f1;
	st.global.f32 	[%rd998+44], %f1;
	st.global.f32 	[%rd998+48], %f1;
	st.global.f32 	[%rd998+52], %f1;
	st.global.f32 	[%rd998+56], %f1;
	st.global.f32 	[%rd998+60], %f1;
	add.s32 	%r831, %r831, 16;
	setp.ne.s32 	%p193, %r831, %r382;
	mov.u32 	%r833, %r382;
	@%p193 bra 	$L__BB4_488;
$L__BB4_489:
	setp.eq.s32 	%p194, %r368, 0;
	@%p194 bra 	$L__BB4_499;
	setp.lt.u32 	%p195, %r369, 7;
	@%p195 bra 	$L__BB4_492;
	mul.wide.u32 	%rd999, %r833, 4;
	add.s64 	%rd1000, %rd1156, %rd999;
	st.global.f32 	[%rd1000], %f1;
	st.global.f32 	[%rd1000+4], %f1;
	st.global.f32 	[%rd1000+8], %f1;
	st.global.f32 	[%rd1000+12], %f1;
	st.global.f32 	[%rd1000+16], %f1;
	st.global.f32 	[%rd1000+20], %f1;
	st.global.f32 	[%rd1000+24], %f1;
	st.global.f32 	[%rd1000+28], %f1;
	add.s32 	%r833, %r833, 8;
$L__BB4_492:
	setp.eq.s32 	%p196, %r370, 0;
	@%p196 bra 	$L__BB4_499;
	setp.lt.u32 	%p197, %r371, 3;
	@%p197 bra 	$L__BB4_495;
	mul.wide.u32 	%rd1001, %r833, 4;
	add.s64 	%rd1002, %rd1156, %rd1001;
	st.global.f32 	[%rd1002], %f1;
	st.global.f32 	[%rd1002+4], %f1;
	st.global.f32 	[%rd1002+8], %f1;
	st.global.f32 	[%rd1002+12], %f1;
	add.s32 	%r833, %r833, 4;
$L__BB4_495:
	setp.eq.s32 	%p198, %r383, 0;
	@%p198 bra 	$L__BB4_499;
	setp.eq.s32 	%p199, %r383, 1;
	mul.wide.u32 	%rd1003, %r833, 4;
	add.s64 	%rd573, %rd1156, %rd1003;
	st.global.f32 	[%rd573], %f1;
	@%p199 bra 	$L__BB4_499;
	setp.eq.s32 	%p200, %r383, 2;
	st.global.f32 	[%rd573+4], %f1;
	@%p200 bra 	$L__BB4_499;
	st.global.f32 	[%rd573+8], %f1;
$L__BB4_499:
	mov.b32 	%r835, 0;
$L__BB4_500:
	setp.lt.u32 	%p201, %r372, 15;
	@%p201 bra 	$L__BB4_503;
	mov.b32 	%r836, 0;
$L__BB4_502:
	.pragma "nounroll";
	ld.global.f32 	%f188, [%rd1155];
	st.global.f32 	[%rd1156], %f188;
	ld.global.f32 	%f189, [%rd1155+4];
	st.global.f32 	[%rd1156+4], %f189;
	ld.global.f32 	%f190, [%rd1155+8];
	st.global.f32 	[%rd1156+8], %f190;
	ld.global.f32 	%f191, [%rd1155+12];
	st.global.f32 	[%rd1156+12], %f191;
	ld.global.f32 	%f192, [%rd1155+16];
	st.global.f32 	[%rd1156+16], %f192;
	ld.global.f32 	%f193, [%rd1155+20];
	st.global.f32 	[%rd1156+20], %f193;
	ld.global.f32 	%f194, [%rd1155+24];
	st.global.f32 	[%rd1156+24], %f194;
	ld.global.f32 	%f195, [%rd1155+28];
	st.global.f32 	[%rd1156+28], %f195;
	ld.global.f32 	%f196, [%rd1155+32];
	st.global.f32 	[%rd1156+32], %f196;
	ld.global.f32 	%f197, [%rd1155+36];
	st.global.f32 	[%rd1156+36], %f197;
	ld.global.f32 	%f198, [%rd1155+40];
	st.global.f32 	[%rd1156+40], %f198;
	ld.global.f32 	%f199, [%rd1155+44];
	st.global.f32 	[%rd1156+44], %f199;
	ld.global.f32 	%f200, [%rd1155+48];
	st.global.f32 	[%rd1156+48], %f200;
	ld.global.f32 	%f201, [%rd1155+52];
	st.global.f32 	[%rd1156+52], %f201;
	ld.global.f32 	%f202, [%rd1155+56];
	st.global.f32 	[%rd1156+56], %f202;
	ld.global.f32 	%f203, [%rd1155+60];
	st.global.f32 	[%rd1156+60], %f203;
	add.s64 	%rd1155, %rd1155, 64;
	add.s64 	%rd1156, %rd1156, 64;
	add.s32 	%r836, %r836, 16;
	setp.ne.s32 	%p202, %r836, %r384;
	@%p202 bra 	$L__BB4_502;
$L__BB4_503:
	setp.eq.s32 	%p203, %r373, 0;
	@%p203 bra 	$L__BB4_513;
	setp.lt.u32 	%p204, %r374, 7;
	@%p204 bra 	$L__BB4_506;
	ld.global.f32 	%f204, [%rd1155];
	st.global.f32 	[%rd1156], %f204;
	ld.global.f32 	%f205, [%rd1155+4];
	st.global.f32 	[%rd1156+4], %f205;
	ld.global.f32 	%f206, [%rd1155+8];
	st.global.f32 	[%rd1156+8], %f206;
	ld.global.f32 	%f207, [%rd1155+12];
	st.global.f32 	[%rd1156+12], %f207;
	ld.global.f32 	%f208, [%rd1155+16];
	st.global.f32 	[%rd1156+16], %f208;
	ld.global.f32 	%f209, [%rd1155+20];
	st.global.f32 	[%rd1156+20], %f209;
	ld.global.f32 	%f210, [%rd1155+24];
	st.global.f32 	[%rd1156+24], %f210;
	ld.global.f32 	%f211, [%rd1155+28];
	st.global.f32 	[%rd1156+28], %f211;
	add.s64 	%rd1155, %rd1155, 32;
	add.s64 	%rd1156, %rd1156, 32;
$L__BB4_506:
	setp.eq.s32 	%p205, %r375, 0;
	@%p205 bra 	$L__BB4_513;
	setp.lt.u32 	%p206, %r376, 3;
	mov.u64 	%rd1485, %rd1156;
	mov.u64 	%rd1486, %rd1155;
	@%p206 bra 	$L__BB4_509;
	ld.global.f32 	%f212, [%rd1155];
	st.global.f32 	[%rd1156], %f212;
	ld.global.f32 	%f213, [%rd1155+4];
	st.global.f32 	[%rd1156+4], %f213;
	ld.global.f32 	%f214, [%rd1155+8];
	st.global.f32 	[%rd1156+8], %f214;
	ld.global.f32 	%f215, [%rd1155+12];
	st.global.f32 	[%rd1156+12], %f215;
	add.s64 	%rd1155, %rd1155, 16;
	add.s64 	%rd1156, %rd1156, 16;
	mov.u64 	%rd1485, %rd1156;
	mov.u64 	%rd1486, %rd1155;
$L__BB4_509:
	setp.eq.s32 	%p207, %r385, 0;
	@%p207 bra 	$L__BB4_513;
	setp.eq.s32 	%p208, %r385, 1;
	ld.global.f32 	%f216, [%rd1486];
	st.global.f32 	[%rd1485], %f216;
	add.s64 	%rd1155, %rd1486, 4;
	add.s64 	%rd1156, %rd1485, 4;
	@%p208 bra 	$L__BB4_513;
	setp.eq.s32 	%p209, %r385, 2;
	ld.global.f32 	%f217, [%rd1486+4];
	st.global.f32 	[%rd1485+4], %f217;
	add.s64 	%rd1155, %rd1486, 8;
	add.s64 	%rd1156, %rd1485, 8;
	@%p209 bra 	$L__BB4_513;
	ld.global.f32 	%f218, [%rd1486+8];
	st.global.f32 	[%rd1485+8], %f218;
	add.s64 	%rd1155, %rd1486, 12;
	add.s64 	%rd1156, %rd1485, 12;
$L__BB4_513:
	setp.lt.u32 	%p210, %r377, 15;
	@%p210 bra 	$L__BB4_516;
	mov.b32 	%r837, 0;
$L__BB4_515:
	.pragma "nounroll";
	st.global.f32 	[%rd1156], %f1;
	st.global.f32 	[%rd1156+4], %f1;
	st.global.f32 	[%rd1156+8], %f1;
	st.global.f32 	[%rd1156+12], %f1;
	st.global.f32 	[%rd1156+16], %f1;
	st.global.f32 	[%rd1156+20], %f1;
	st.global.f32 	[%rd1156+24], %f1;
	st.global.f32 	[%rd1156+28], %f1;
	st.global.f32 	[%rd1156+32], %f1;
	st.global.f32 	[%rd1156+36], %f1;
	st.global.f32 	[%rd1156+40], %f1;
	st.global.f32 	[%rd1156+44], %f1;
	st.global.f32 	[%rd1156+48], %f1;
	st.global.f32 	[%rd1156+52], %f1;
	st.global.f32 	[%rd1156+56], %f1;
	st.global.f32 	[%rd1156+60], %f1;
	add.s64 	%rd1156, %rd1156, 64;
	add.s32 	%r837, %r837, 16;
	setp.eq.s32 	%p211, %r837, %r386;
	@%p211 bra 	$L__BB4_516;
	bra.uni 	$L__BB4_515;
$L__BB4_516:
	setp.eq.s32 	%p212, %r378, 0;
	@%p212 bra 	$L__BB4_526;
	setp.lt.u32 	%p213, %r379, 7;
	@%p213 bra 	$L__BB4_519;
	st.global.f32 	[%rd1156], %f1;
	st.global.f32 	[%rd1156+4], %f1;
	st.global.f32 	[%rd1156+8], %f1;
	st.global.f32 	[%rd1156+12], %f1;
	st.global.f32 	[%rd1156+16], %f1;
	st.global.f32 	[%rd1156+20], %f1;
	st.global.f32 	[%rd1156+24], %f1;
	st.global.f32 	[%rd1156+28], %f1;
	add.s64 	%rd1156, %rd1156, 32;
$L__BB4_519:
	setp.eq.s32 	%p214, %r380, 0;
	@%p214 bra 	$L__BB4_526;
	setp.lt.u32 	%p215, %r381, 3;
	mov.u64 	%rd1495, %rd1156;
	@%p215 bra 	$L__BB4_522;
	st.global.f32 	[%rd1156], %f1;
	st.global.f32 	[%rd1156+4], %f1;
	st.global.f32 	[%rd1156+8], %f1;
	st.global.f32 	[%rd1156+12], %f1;
	add.s64 	%rd1156, %rd1156, 16;
	mov.u64 	%rd1495, %rd1156;
$L__BB4_522:
	setp.eq.s32 	%p216, %r387, 0;
	@%p216 bra 	$L__BB4_526;
	setp.eq.s32 	%p217, %r387, 1;
	st.global.f32 	[%rd1495], %f1;
	add.s64 	%rd1156, %rd1495, 4;
	@%p217 bra 	$L__BB4_526;
	setp.eq.s32 	%p218, %r387, 2;
	st.global.f32 	[%rd1495+4], %f1;
	add.s64 	%rd1156, %rd1495, 8;
	@%p218 bra 	$L__BB4_526;
	st.global.f32 	[%rd1495+8], %f1;
	add.s64 	%rd1156, %rd1495, 12;
$L__BB4_526:
	add.s32 	%r835, %r835, 1;
	setp.ne.s32 	%p219, %r835, %r628;
	@%p219 bra 	$L__BB4_500;
	add.s32 	%r830, %r830, 1;
	setp.ne.s32 	%p220, %r830, %r627;
	@%p220 bra 	$L__BB4_486;
	add.s32 	%r829, %r829, 1;
	setp.eq.s32 	%p221, %r829, %r626;
	@%p221 bra 	$L__BB4_805;
	bra.uni 	$L__BB4_485;
$L__BB4_529:
	setp.lt.s32 	%p139, %r3, 1;
	@%p139 bra 	$L__BB4_575;
	add.s32 	%r405, %r3, -1;
	and.b32  	%r406, %r3, 15;
	add.s32 	%r407, %r406, -1;
	and.b32  	%r408, %r3, 7;
	add.s32 	%r409, %r408, -1;
	add.s32 	%r410, %r628, -1;
	and.b32  	%r411, %r628, 15;
	add.s32 	%r412, %r411, -1;
	and.b32  	%r413, %r628, 7;
	add.s32 	%r414, %r413, -1;
	add.s32 	%r415, %r630, -1;
	and.b32  	%r416, %r630, 15;
	add.s32 	%r417, %r416, -1;
	and.b32  	%r418, %r630, 7;
	add.s32 	%r419, %r418, -1;
	and.b32  	%r420, %r628, 2147483632;
	and.b32  	%r421, %r628, 3;
	and.b32  	%r422, %r630, 2147483632;
	and.b32  	%r423, %r630, 3;
	and.b32  	%r424, %r3, 2147483632;
	and.b32  	%r425, %r3, 3;
	mov.b32 	%r838, 0;
$L__BB4_531:
	mov.b32 	%r839, 0;
$L__BB4_532:
	mov.b32 	%r841, 0;
$L__BB4_533:
	setp.lt.u32 	%p161, %r410, 15;
	@%p161 bra 	$L__BB4_536;
	mov.b32 	%r842, 0;
$L__BB4_535:
	.pragma "nounroll";
	ld.global.f32 	%f157, [%rd1155];
	st.global.f32 	[%rd1156], %f157;
	ld.global.f32 	%f158, [%rd1155+4];
	st.global.f32 	[%rd1156+4], %f158;
	ld.global.f32 	%f159, [%rd1155+8];
	st.global.f32 	[%rd1156+8], %f159;
	ld.global.f32 	%f160, [%rd1155+12];
	st.global.f32 	[%rd1156+12], %f160;
	ld.global.f32 	%f161, [%rd1155+16];
	st.global.f32 	[%rd1156+16], %f161;
	ld.global.f32 	%f162, [%rd1155+20];
	st.global.f32 	[%rd1156+20], %f162;
	ld.global.f32 	%f163, [%rd1155+24];
	st.global.f32 	[%rd1156+24], %f163;
	ld.global.f32 	%f164, [%rd1155+28];
	st.global.f32 	[%rd1156+28], %f164;
	ld.global.f32 	%f165, [%rd1155+32];
	st.global.f32 	[%rd1156+32], %f165;
	ld.global.f32 	%f166, [%rd1155+36];
	st.global.f32 	[%rd1156+36], %f166;
	ld.global.f32 	%f167, [%rd1155+40];
	st.global.f32 	[%rd1156+40], %f167;
	ld.global.f32 	%f168, [%rd1155+44];
	st.global.f32 	[%rd1156+44], %f168;
	ld.global.f32 	%f169, [%rd1155+48];
	st.global.f32 	[%rd1156+48], %f169;
	ld.global.f32 	%f170, [%rd1155+52];
	st.global.f32 	[%rd1156+52], %f170;
	ld.global.f32 	%f171, [%rd1155+56];
	st.global.f32 	[%rd1156+56], %f171;
	ld.global.f32 	%f172, [%rd1155+60];
	st.global.f32 	[%rd1156+60], %f172;
	add.s64 	%rd1155, %rd1155, 64;
	add.s64 	%rd1156, %rd1156, 64;
	add.s32 	%r842, %r842, 16;
	setp.ne.s32 	%p162, %r842, %r420;
	@%p162 bra 	$L__BB4_535;
$L__BB4_536:
	setp.eq.s32 	%p163, %r411, 0;
	@%p163 bra 	$L__BB4_546;
	setp.lt.u32 	%p164, %r412, 7;
	@%p164 bra 	$L__BB4_539;
	ld.global.f32 	%f173, [%rd1155];
	st.global.f32 	[%rd1156], %f173;
	ld.global.f32 	%f174, [%rd1155+4];
	st.global.f32 	[%rd1156+4], %f174;
	ld.global.f32 	%f175, [%rd1155+8];
	st.global.f32 	[%rd1156+8], %f175;
	ld.global.f32 	%f176, [%rd1155+12];
	st.global.f32 	[%rd1156+12], %f176;
	ld.global.f32 	%f177, [%rd1155+16];
	st.global.f32 	[%rd1156+16], %f177;
	ld.global.f32 	%f178, [%rd1155+20];
	st.global.f32 	[%rd1156+20], %f178;
	ld.global.f32 	%f179, [%rd1155+24];
	st.global.f32 	[%rd1156+24], %f179;
	ld.global.f32 	%f180, [%rd1155+28];
	st.global.f32 	[%rd1156+28], %f180;
	add.s64 	%rd1155, %rd1155, 32;
	add.s64 	%rd1156, %rd1156, 32;
$L__BB4_539:
	setp.eq.s32 	%p165, %r413, 0;
	@%p165 bra 	$L__BB4_546;
	setp.lt.u32 	%p166, %r414, 3;
	mov.u64 	%rd1523, %rd1156;
	mov.u64 	%rd1524, %rd1155;
	@%p166 bra 	$L__BB4_542;
	ld.global.f32 	%f181, [%rd1155];
	st.global.f32 	[%rd1156], %f181;
	ld.global.f32 	%f182, [%rd1155+4];
	st.global.f32 	[%rd1156+4], %f182;
	ld.global.f32 	%f183, [%rd1155+8];
	st.global.f32 	[%rd1156+8], %f183;
	ld.global.f32 	%f184, [%rd1155+12];
	st.global.f32 	[%rd1156+12], %f184;
	add.s64 	%rd1155, %rd1155, 16;
	add.s64 	%rd1156, %rd1156, 16;
	mov.u64 	%rd1523, %rd1156;
	mov.u64 	%rd1524, %rd1155;
$L__BB4_542:
	setp.eq.s32 	%p167, %r421, 0;
	@%p167 bra 	$L__BB4_546;
	setp.eq.s32 	%p168, %r421, 1;
	ld.global.f32 	%f185, [%rd1524];
	st.global.f32 	[%rd1523], %f185;
	add.s64 	%rd1155, %rd1524, 4;
	add.s64 	%rd1156, %rd1523, 4;
	@%p168 bra 	$L__BB4_546;
	setp.eq.s32 	%p169, %r421, 2;
	ld.global.f32 	%f186, [%rd1524+4];
	st.global.f32 	[%rd1523+4], %f186;
	add.s64 	%rd1155, %rd1524, 8;
	add.s64 	%rd1156, %rd1523, 8;
	@%p169 bra 	$L__BB4_546;
	ld.global.f32 	%f187, [%rd1524+8];
	st.global.f32 	[%rd1523+8], %f187;
	add.s64 	%rd1155, %rd1524, 12;
	add.s64 	%rd1156, %rd1523, 12;
$L__BB4_546:
	setp.lt.u32 	%p170, %r415, 15;
	@%p170 bra 	$L__BB4_562;
	mov.b32 	%r843, 0;
	bra.uni 	$L__BB4_561;
$L__BB4_548:
	.pragma "nounroll";
	st.global.f32 	[%rd1156], %f1;
	st.global.f32 	[%rd1156+4], %f1;
	st.global.f32 	[%rd1156+8], %f1;
	st.global.f32 	[%rd1156+12], %f1;
	st.global.f32 	[%rd1156+16], %f1;
	st.global.f32 	[%rd1156+20], %f1;
	st.global.f32 	[%rd1156+24], %f1;
	st.global.f32 	[%rd1156+28], %f1;
	st.global.f32 	[%rd1156+32], %f1;
	st.global.f32 	[%rd1156+36], %f1;
	st.global.f32 	[%rd1156+40], %f1;
	st.global.f32 	[%rd1156+44], %f1;
	st.global.f32 	[%rd1156+48], %f1;
	st.global.f32 	[%rd1156+52], %f1;
	st.global.f32 	[%rd1156+56], %f1;
	st.global.f32 	[%rd1156+60], %f1;
	add.s64 	%rd1156, %rd1156, 64;
	add.s32 	%r840, %r840, 16;
	setp.ne.s32 	%p181, %r840, %r424;
	@%p181 bra 	$L__BB4_548;
$L__BB4_549:
	setp.eq.s32 	%p182, %r406, 0;
	@%p182 bra 	$L__BB4_559;
	setp.lt.u32 	%p183, %r407, 7;
	@%p183 bra 	$L__BB4_552;
	st.global.f32 	[%rd1156], %f1;
	st.global.f32 	[%rd1156+4], %f1;
	st.global.f32 	[%rd1156+8], %f1;
	st.global.f32 	[%rd1156+12], %f1;
	st.global.f32 	[%rd1156+16], %f1;
	st.global.f32 	[%rd1156+20], %f1;
	st.global.f32 	[%rd1156+24], %f1;
	st.global.f32 	[%rd1156+28], %f1;
	add.s64 	%rd1156, %rd1156, 32;
$L__BB4_552:
	setp.eq.s32 	%p184, %r408, 0;
	@%p184 bra 	$L__BB4_559;
	setp.lt.u32 	%p185, %r409, 3;
	mov.u64 	%rd1507, %rd1156;
	@%p185 bra 	$L__BB4_555;
	st.global.f32 	[%rd1156], %f1;
	st.global.f32 	[%rd1156+4], %f1;
	st.global.f32 	[%rd1156+8], %f1;
	st.global.f32 	[%rd1156+12], %f1;
	add.s64 	%rd1156, %rd1156, 16;
	mov.u64 	%rd1507, %rd1156;
$L__BB4_555:
	setp.eq.s32 	%p186, %r425, 0;
	@%p186 bra 	$L__BB4_559;
	setp.eq.s32 	%p187, %r425, 1;
	st.global.f32 	[%rd1507], %f1;
	add.s64 	%rd1156, %rd1507, 4;
	@%p187 bra 	$L__BB4_559;
	setp.eq.s32 	%p188, %r425, 2;
	st.global.f32 	[%rd1507+4], %f1;
	add.s64 	%rd1156, %rd1507, 8;
	@%p188 bra 	$L__BB4_559;
	st.global.f32 	[%rd1507+8], %f1;
	add.s64 	%rd1156, %rd1507, 12;
$L__BB4_559:
	add.s32 	%r839, %r839, 1;
	setp.eq.s32 	%p189, %r839, %r627;
	@%p189 bra 	$L__BB4_560;
	bra.uni 	$L__BB4_532;
$L__BB4_560:
	add.s32 	%r838, %r838, 1;
	setp.eq.s32 	%p190, %r838, %r626;
	@%p190 bra 	$L__BB4_805;
	bra.uni 	$L__BB4_531;
$L__BB4_561:
	.pragma "nounroll";
	st.global.f32 	[%rd1156], %f1;
	st.global.f32 	[%rd1156+4], %f1;
	st.global.f32 	[%rd1156+8], %f1;
	st.global.f32 	[%rd1156+12], %f1;
	st.global.f32 	[%rd1156+16], %f1;
	st.global.f32 	[%rd1156+20], %f1;
	st.global.f32 	[%rd1156+24], %f1;
	st.global.f32 	[%rd1156+28], %f1;
	st.global.f32 	[%rd1156+32], %f1;
	st.global.f32 	[%rd1156+36], %f1;
	st.global.f32 	[%rd1156+40], %f1;
	st.global.f32 	[%rd1156+44], %f1;
	st.global.f32 	[%rd1156+48], %f1;
	st.global.f32 	[%rd1156+52], %f1;
	st.global.f32 	[%rd1156+56], %f1;
	st.global.f32 	[%rd1156+60], %f1;
	add.s64 	%rd1156, %rd1156, 64;
	add.s32 	%r843, %r843, 16;
	setp.eq.s32 	%p171, %r843, %r422;
	@%p171 bra 	$L__BB4_562;
	bra.uni 	$L__BB4_561;
$L__BB4_562:
	setp.eq.s32 	%p172, %r416, 0;
	@%p172 bra 	$L__BB4_572;
	setp.lt.u32 	%p173, %r417, 7;
	@%p173 bra 	$L__BB4_565;
	st.global.f32 	[%rd1156], %f1;
	st.global.f32 	[%rd1156+4], %f1;
	st.global.f32 	[%rd1156+8], %f1;
	st.global.f32 	[%rd1156+12], %f1;
	st.global.f32 	[%rd1156+16], %f1;
	st.global.f32 	[%rd1156+20], %f1;
	st.global.f32 	[%rd1156+24], %f1;
	st.global.f32 	[%rd1156+28], %f1;
	add.s64 	%rd1156, %rd1156, 32;
$L__BB4_565:
	setp.eq.s32 	%p174, %r418, 0;
	@%p174 bra 	$L__BB4_572;
	setp.lt.u32 	%p175, %r419, 3;
	mov.u64 	%rd1533, %rd1156;
	@%p175 bra 	$L__BB4_568;
	st.global.f32 	[%rd1156], %f1;
	st.global.f32 	[%rd1156+4], %f1;
	st.global.f32 	[%rd1156+8], %f1;
	st.global.f32 	[%rd1156+12], %f1;
	add.s64 	%rd1156, %rd1156, 16;
	mov.u64 	%rd1533, %rd1156;
$L__BB4_568:
	setp.eq.s32 	%p176, %r423, 0;
	@%p176 bra 	$L__BB4_572;
	setp.eq.s32 	%p177, %r423, 1;
	st.global.f32 	[%rd1533], %f1;
	add.s64 	%rd1156, %rd1533, 4;
	@%p177 bra 	$L__BB4_572;
	setp.eq.s32 	%p178, %r423, 2;
	st.global.f32 	[%rd1533+4], %f1;
	add.s64 	%rd1156, %rd1533, 8;
	@%p178 bra 	$L__BB4_572;
	st.global.f32 	[%rd1533+8], %f1;
	add.s64 	%rd1156, %rd1533, 12;
$L__BB4_572:
	add.s32 	%r841, %r841, 1;
	setp.ne.s32 	%p179, %r841, %r628;
	@%p179 bra 	$L__BB4_533;
	setp.lt.u32 	%p180, %r405, 15;
	@%p180 bra 	$L__BB4_549;
	mov.b32 	%r840, 0;
	bra.uni 	$L__BB4_548;
$L__BB4_575:
	add.s32 	%r438, %r628, -1;
	and.b32  	%r439, %r628, 15;
	add.s32 	%r440, %r439, -1;
	and.b32  	%r441, %r628, 7;
	add.s32 	%r442, %r441, -1;
	add.s32 	%r443, %r630, -1;
	and.b32  	%r444, %r630, 15;
	add.s32 	%r445, %r444, -1;
	and.b32  	%r446, %r630, 7;
	add.s32 	%r447, %r446, -1;
	and.b32  	%r448, %r628, 2147483632;
	and.b32  	%r449, %r628, 3;
	and.b32  	%r450, %r630, 2147483632;
	and.b32  	%r451, %r630, 3;
	mov.b32 	%r844, 0;
$L__BB4_576:
	mov.b32 	%r845, 0;
$L__BB4_577:
	mov.b32 	%r846, 0;
$L__BB4_578:
	setp.lt.u32 	%p140, %r438, 15;
	@%p140 bra 	$L__BB4_581;
	mov.b32 	%r847, 0;
$L__BB4_580:
	.pragma "nounroll";
	ld.global.f32 	%f126, [%rd1155];
	st.global.f32 	[%rd1156], %f126;
	ld.global.f32 	%f127, [%rd1155+4];
	st.global.f32 	[%rd1156+4], %f127;
	ld.global.f32 	%f128, [%rd1155+8];
	st.global.f32 	[%rd1156+8], %f128;
	ld.global.f32 	%f129, [%rd1155+12];
	st.global.f32 	[%rd1156+12], %f129;
	ld.global.f32 	%f130, [%rd1155+16];
	st.global.f32 	[%rd1156+16], %f130;
	ld.global.f32 	%f131, [%rd1155+20];
	st.global.f32 	[%rd1156+20], %f131;
	ld.global.f32 	%f132, [%rd1155+24];
	st.global.f32 	[%rd1156+24], %f132;
	ld.global.f32 	%f133, [%rd1155+28];
	st.global.f32 	[%rd1156+28], %f133;
	ld.global.f32 	%f134, [%rd1155+32];
	st.global.f32 	[%rd1156+32], %f134;
	ld.global.f32 	%f135, [%rd1155+36];
	st.global.f32 	[%rd1156+36], %f135;
	ld.global.f32 	%f136, [%rd1155+40];
	st.global.f32 	[%rd1156+40], %f136;
	ld.global.f32 	%f137, [%rd1155+44];
	st.global.f32 	[%rd1156+44], %f137;
	ld.global.f32 	%f138, [%rd1155+48];
	st.global.f32 	[%rd1156+48], %f138;
	ld.global.f32 	%f139, [%rd1155+52];
	st.global.f32 	[%rd1156+52], %f139;
	ld.global.f32 	%f140, [%rd1155+56];
	st.global.f32 	[%rd1156+56], %f140;
	ld.global.f32 	%f141, [%rd1155+60];
	st.global.f32 	[%rd1156+60], %f141;
	add.s64 	%rd1155, %rd1155, 64;
	add.s64 	%rd1156, %rd1156, 64;
	add.s32 	%r847, %r847, 16;
	setp.ne.s32 	%p141, %r847, %r448;
	@%p141 bra 	$L__BB4_580;
$L__BB4_581:
	setp.eq.s32 	%p142, %r439, 0;
	@%p142 bra 	$L__BB4_591;
	setp.lt.u32 	%p143, %r440, 7;
	@%p143 bra 	$L__BB4_584;
	ld.global.f32 	%f142, [%rd1155];
	st.global.f32 	[%rd1156], %f142;
	ld.global.f32 	%f143, [%rd1155+4];
	st.global.f32 	[%rd1156+4], %f143;
	ld.global.f32 	%f144, [%rd1155+8];
	st.global.f32 	[%rd1156+8], %f144;
	ld.global.f32 	%f145, [%rd1155+12];
	st.global.f32 	[%rd1156+12], %f145;
	ld.global.f32 	%f146, [%rd1155+16];
	st.global.f32 	[%rd1156+16], %f146;
	ld.global.f32 	%f147, [%rd1155+20];
	st.global.f32 	[%rd1156+20], %f147;
	ld.global.f32 	%f148, [%rd1155+24];
	st.global.f32 	[%rd1156+24], %f148;
	ld.global.f32 	%f149, [%rd1155+28];
	st.global.f32 	[%rd1156+28], %f149;
	add.s64 	%rd1155, %rd1155, 32;
	add.s64 	%rd1156, %rd1156, 32;
$L__BB4_584:
	setp.eq.s32 	%p144, %r441, 0;
	@%p144 bra 	$L__BB4_591;
	setp.lt.u32 	%p145, %r442, 3;
	mov.u64 	%rd1553, %rd1156;
	mov.u64 	%rd1554, %rd1155;
	@%p145 bra 	$L__BB4_587;
	ld.global.f32 	%f150, [%rd1155];
	st.global.f32 	[%rd1156], %f150;
	ld.global.f32 	%f151, [%rd1155+4];
	st.global.f32 	[%rd1156+4], %f151;
	ld.global.f32 	%f152, [%rd1155+8];
	st.global.f32 	[%rd1156+8], %f152;
	ld.global.f32 	%f153, [%rd1155+12];
	st.global.f32 	[%rd1156+12], %f153;
	add.s64 	%rd1155, %rd1155, 16;
	add.s64 	%rd1156, %rd1156, 16;
	mov.u64 	%rd1553, %rd1156;
	mov.u64 	%rd1554, %rd1155;
$L__BB4_587:
	setp.eq.s32 	%p146, %r449, 0;
	@%p146 bra 	$L__BB4_591;
	setp.eq.s32 	%p147, %r449, 1;
	ld.global.f32 	%f154, [%rd1554];
	st.global.f32 	[%rd1553], %f154;
	add.s64 	%rd1155, %rd1554, 4;
	add.s64 	%rd1156, %rd1553, 4;
	@%p147 bra 	$L__BB4_591;
	setp.eq.s32 	%p148, %r449, 2;
	ld.global.f32 	%f155, [%rd1554+4];
	st.global.f32 	[%rd1553+4], %f155;
	add.s64 	%rd1155, %rd1554, 8;
	add.s64 	%rd1156, %rd1553, 8;
	@%p148 bra 	$L__BB4_591;
	ld.global.f32 	%f156, [%rd1554+8];
	st.global.f32 	[%rd1553+8], %f156;
	add.s64 	%rd1155, %rd1554, 12;
	add.s64 	%rd1156, %rd1553, 12;
$L__BB4_591:
	setp.lt.u32 	%p149, %r443, 15;
	@%p149 bra 	$L__BB4_594;
	mov.b32 	%r848, 0;
$L__BB4_593:
	.pragma "nounroll";
	st.global.f32 	[%rd1156], %f1;
	st.global.f32 	[%rd1156+4], %f1;
	st.global.f32 	[%rd1156+8], %f1;
	st.global.f32 	[%rd1156+12], %f1;
	st.global.f32 	[%rd1156+16], %f1;
	st.global.f32 	[%rd1156+20], %f1;
	st.global.f32 	[%rd1156+24], %f1;
	st.global.f32 	[%rd1156+28], %f1;
	st.global.f32 	[%rd1156+32], %f1;
	st.global.f32 	[%rd1156+36], %f1;
	st.global.f32 	[%rd1156+40], %f1;
	st.global.f32 	[%rd1156+44], %f1;
	st.global.f32 	[%rd1156+48], %f1;
	st.global.f32 	[%rd1156+52], %f1;
	st.global.f32 	[%rd1156+56], %f1;
	st.global.f32 	[%rd1156+60], %f1;
	add.s64 	%rd1156, %rd1156, 64;
	add.s32 	%r848, %r848, 16;
	setp.eq.s32 	%p150, %r848, %r450;
	@%p150 bra 	$L__BB4_594;
	bra.uni 	$L__BB4_593;
$L__BB4_594:
	setp.eq.s32 	%p151, %r444, 0;
	@%p151 bra 	$L__BB4_604;
	setp.lt.u32 	%p152, %r445, 7;
	@%p152 bra 	$L__BB4_597;
	st.global.f32 	[%rd1156], %f1;
	st.global.f32 	[%rd1156+4], %f1;
	st.global.f32 	[%rd1156+8], %f1;
	st.global.f32 	[%rd1156+12], %f1;
	st.global.f32 	[%rd1156+16], %f1;
	st.global.f32 	[%rd1156+20], %f1;
	st.global.f32 	[%rd1156+24], %f1;
	st.global.f32 	[%rd1156+28], %f1;
	add.s64 	%rd1156, %rd1156, 32;
$L__BB4_597:
	setp.eq.s32 	%p153, %r446, 0;
	@%p153 bra 	$L__BB4_604;
	setp.lt.u32 	%p154, %r447, 3;
	mov.u64 	%rd1563, %rd1156;
	@%p154 bra 	$L__BB4_600;
	st.global.f32 	[%rd1156], %f1;
	st.global.f32 	[%rd1156+4], %f1;
	st.global.f32 	[%rd1156+8], %f1;
	st.global.f32 	[%rd1156+12], %f1;
	add.s64 	%rd1156, %rd1156, 16;
	mov.u64 	%rd1563, %rd1156;
$L__BB4_600:
	setp.eq.s32 	%p155, %r451, 0;
	@%p155 bra 	$L__BB4_604;
	setp.eq.s32 	%p156, %r451, 1;
	st.global.f32 	[%rd1563], %f1;
	add.s64 	%rd1156, %rd1563, 4;
	@%p156 bra 	$L__BB4_604;
	setp.eq.s32 	%p157, %r451, 2;
	st.global.f32 	[%rd1563+4], %f1;
	add.s64 	%rd1156, %rd1563, 8;
	@%p157 bra 	$L__BB4_604;
	st.global.f32 	[%rd1563+8], %f1;
	add.s64 	%rd1156, %rd1563, 12;
$L__BB4_604:
	add.s32 	%r846, %r846, 1;
	setp.ne.s32 	%p158, %r846, %r628;
	@%p158 bra 	$L__BB4_578;
	add.s32 	%r845, %r845, 1;
	setp.ne.s32 	%p159, %r845, %r627;
	@%p159 bra 	$L__BB4_577;
	add.s32 	%r844, %r844, 1;
	setp.eq.s32 	%p160, %r844, %r626;
	@%p160 bra 	$L__BB4_805;
	bra.uni 	$L__BB4_576;
$L__BB4_607:
	setp.lt.s32 	%p51, %r2, 1;
	@%p51 bra 	$L__BB4_686;
	setp.lt.s32 	%p86, %r3, 1;
	@%p86 bra 	$L__BB4_654;
	add.s32 	%r462, %r2, -1;
	and.b32  	%r463, %r2, 15;
	add.s32 	%r464, %r463, -1;
	and.b32  	%r465, %r2, 7;
	add.s32 	%r466, %r465, -1;
	add.s32 	%r467, %r628, -1;
	and.b32  	%r468, %r628, 15;
	add.s32 	%r469, %r468, -1;
	and.b32  	%r470, %r628, 7;
	add.s32 	%r471, %r470, -1;
	add.s32 	%r472, %r3, -1;
	and.b32  	%r473, %r3, 15;
	add.s32 	%r474, %r473, -1;
	and.b32  	%r475, %r3, 7;
	add.s32 	%r476, %r475, -1;
	and.b32  	%r477, %r2, 2147483632;
	and.b32  	%r478, %r2, 3;
	and.b32  	%r479, %r628, 2147483632;
	and.b32  	%r480, %r628, 3;
	and.b32  	%r481, %r3, 2147483632;
	and.b32  	%r482, %r3, 3;
	mov.b32 	%r849, 0;
$L__BB4_610:
	mov.b32 	%r850, 0;
$L__BB4_611:
	setp.lt.u32 	%p108, %r462, 15;
	mov.b32 	%r856, 0;
	@%p108 bra 	$L__BB4_614;
	mov.b32 	%r851, 0;
$L__BB4_613:
	.pragma "nounroll";
	mul.wide.u32 	%rd969, %r851, 4;
	add.s64 	%rd970, %rd1156, %rd969;
	st.global.f32 	[%rd970], %f1;
	st.global.f32 	[%rd970+4], %f1;
	st.global.f32 	[%rd970+8], %f1;
	st.global.f32 	[%rd970+12], %f1;
	st.global.f32 	[%rd970+16], %f1;
	st.global.f32 	[%rd970+20], %f1;
	st.global.f32 	[%rd970+24], %f1;
	st.global.f32 	[%rd970+28], %f1;
	st.global.f32 	[%rd970+32], %f1;
	st.global.f32 	[%rd970+36], %f1;
	st.global.f32 	[%rd970+40], %f1;
	st.global.f32 	[%rd970+44], %f1;
	st.global.f32 	[%rd970+48], %f1;
	st.global.f32 	[%rd970+52], %f1;
	st.global.f32 	[%rd970+56], %f1;
	st.global.f32 	[%rd970+60], %f1;
	add.s32 	%r851, %r851, 16;
	setp.eq.s32 	%p109, %r851, %r477;
	mov.u32 	%r856, %r477;
	@%p109 bra 	$L__BB4_614;
	bra.uni 	$L__BB4_613;
$L__BB4_614:
	setp.eq.s32 	%p110, %r463, 0;
	@%p110 bra 	$L__BB4_624;
	setp.lt.u32 	%p111, %r464, 7;
	@%p111 bra 	$L__BB4_617;
	mul.wide.u32 	%rd971, %r856, 4;
	add.s64 	%rd972, %rd1156, %rd971;
	st.global.f32 	[%rd972], %f1;
	st.global.f32 	[%rd972+4], %f1;
	st.global.f32 	[%rd972+8], %f1;
	st.global.f32 	[%rd972+12], %f1;
	st.global.f32 	[%rd972+16], %f1;
	st.global.f32 	[%rd972+20], %f1;
	st.global.f32 	[%rd972+24], %f1;
	st.global.f32 	[%rd972+28], %f1;
	add.s32 	%r856, %r856, 8;
$L__BB4_617:
	setp.eq.s32 	%p112, %r465, 0;
	@%p112 bra 	$L__BB4_624;
	setp.lt.u32 	%p113, %r466, 3;
	@%p113 bra 	$L__BB4_620;
	mul.wide.u32 	%rd973, %r856, 4;
	add.s64 	%rd974, %rd1156, %rd973;
	st.global.f32 	[%rd974], %f1;
	st.global.f32 	[%rd974+4], %f1;
	st.global.f32 	[%rd974+8], %f1;
	st.global.f32 	[%rd974+12], %f1;
	add.s32 	%r856, %r856, 4;
$L__BB4_620:
	setp.eq.s32 	%p114, %r478, 0;
	@%p114 bra 	$L__BB4_624;
	setp.eq.s32 	%p115, %r478, 1;
	mul.wide.u32 	%rd975, %r856, 4;
	add.s64 	%rd776, %rd1156, %rd975;
	st.global.f32 	[%rd776], %f1;
	@%p115 bra 	$L__BB4_624;
	setp.eq.s32 	%p116, %r478, 2;
	st.global.f32 	[%rd776+4], %f1;
	@%p116 bra 	$L__BB4_624;
	st.global.f32 	[%rd776+8], %f1;
$L__BB4_624:
	mov.b32 	%r852, 0;
$L__BB4_625:
	setp.lt.u32 	%p117, %r467, 15;
	@%p117 bra 	$L__BB4_628;
	mov.b32 	%r853, 0;
$L__BB4_627:
	.pragma "nounroll";
	ld.global.f32 	%f95, [%rd1155];
	st.global.f32 	[%rd1156], %f95;
	ld.global.f32 	%f96, [%rd1155+4];
	st.global.f32 	[%rd1156+4], %f96;
	ld.global.f32 	%f97, [%rd1155+8];
	st.global.f32 	[%rd1156+8], %f97;
	ld.global.f32 	%f98, [%rd1155+12];
	st.global.f32 	[%rd1156+12], %f98;
	ld.global.f32 	%f99, [%rd1155+16];
	st.global.f32 	[%rd1156+16], %f99;
	ld.global.f32 	%f100, [%rd1155+20];
	st.global.f32 	[%rd1156+20], %f100;
	ld.global.f32 	%f101, [%rd1155+24];
	st.global.f32 	[%rd1156+24], %f101;
	ld.global.f32 	%f102, [%rd1155+28];
	st.global.f32 	[%rd1156+28], %f102;
	ld.global.f32 	%f103, [%rd1155+32];
	st.global.f32 	[%rd1156+32], %f103;
	ld.global.f32 	%f104, [%rd1155+36];
	st.global.f32 	[%rd1156+36], %f104;
	ld.global.f32 	%f105, [%rd1155+40];
	st.global.f32 	[%rd1156+40], %f105;
	ld.global.f32 	%f106, [%rd1155+44];
	st.global.f32 	[%rd1156+44], %f106;
	ld.global.f32 	%f107, [%rd1155+48];
	st.global.f32 	[%rd1156+48], %f107;
	ld.global.f32 	%f108, [%rd1155+52];
	st.global.f32 	[%rd1156+52], %f108;
	ld.global.f32 	%f109, [%rd1155+56];
	st.global.f32 	[%rd1156+56], %f109;
	ld.global.f32 	%f110, [%rd1155+60];
	st.global.f32 	[%rd1156+60], %f110;
	add.s64 	%rd1155, %rd1155, 64;
	add.s64 	%rd1156, %rd1156, 64;
	add.s32 	%r853, %r853, 16;
	setp.ne.s32 	%p118, %r853, %r479;
	@%p118 bra 	$L__BB4_627;
$L__BB4_628:
	setp.eq.s32 	%p119, %r468, 0;
	@%p119 bra 	$L__BB4_638;
	setp.lt.u32 	%p120, %r469, 7;
	@%p120 bra 	$L__BB4_631;
	ld.global.f32 	%f111, [%rd1155];
	st.global.f32 	[%rd1156], %f111;
	ld.global.f32 	%f112, [%rd1155+4];
	st.global.f32 	[%rd1156+4], %f112;
	ld.global.f32 	%f113, [%rd1155+8];
	st.global.f32 	[%rd1156+8], %f113;
	ld.global.f32 	%f114, [%rd1155+12];
	st.global.f32 	[%rd1156+12], %f114;
	ld.global.f32 	%f115, [%rd1155+16];
	st.global.f32 	[%rd1156+16], %f115;
	ld.global.f32 	%f116, [%rd1155+20];
	st.global.f32 	[%rd1156+20], %f116;
	ld.global.f32 	%f117, [%rd1155+24];
	st.global.f32 	[%rd1156+24], %f117;
	ld.global.f32 	%f118, [%rd1155+28];
	st.global.f32 	[%rd1156+28], %f118;
	add.s64 	%rd1155, %rd1155, 32;
	add.s64 	%rd1156, %rd1156, 32;
$L__BB4_631:
	setp.eq.s32 	%p121, %r470, 0;
	@%p121 bra 	$L__BB4_638;
	setp.lt.u32 	%p122, %r471, 3;
	mov.u64 	%rd1583, %rd1156;
	mov.u64 	%rd1584, %rd1155;
	@%p122 bra 	$L__BB4_634;
	ld.global.f32 	%f119, [%rd1155];
	st.global.f32 	[%rd1156], %f119;
	ld.global.f32 	%f120, [%rd1155+4];
	st.global.f32 	[%rd1156+4], %f120;
	ld.global.f32 	%f121, [%rd1155+8];
	st.global.f32 	[%rd1156+8], %f121;
	ld.global.f32 	%f122, [%rd1155+12];
	st.global.f32 	[%rd1156+12], %f122;
	add.s64 	%rd1155, %rd1155, 16;
	add.s64 	%rd1156, %rd1156, 16;
	mov.u64 	%rd1583, %rd1156;
	mov.u64 	%rd1584, %rd1155;
$L__BB4_634:
	setp.eq.s32 	%p123, %r480, 0;
	@%p123 bra 	$L__BB4_638;
	setp.eq.s32 	%p124, %r480, 1;
	ld.global.f32 	%f123, [%rd1584];
	st.global.f32 	[%rd1583], %f123;
	add.s64 	%rd1155, %rd1584, 4;
	add.s64 	%rd1156, %rd1583, 4;
	@%p124 bra 	$L__BB4_638;
	setp.eq.s32 	%p125, %r480, 2;
	ld.global.f32 	%f124, [%rd1584+4];
	st.global.f32 	[%rd1583+4], %f124;
	add.s64 	%rd1155, %rd1584, 8;
	add.s64 	%rd1156, %rd1583, 8;
	@%p125 bra 	$L__BB4_638;
	ld.global.f32 	%f125, [%rd1584+8];
	st.global.f32 	[%rd1583+8], %f125;
	add.s64 	%rd1155, %rd1584, 12;
	add.s64 	%rd1156, %rd1583, 12;
$L__BB4_638:
	add.s32 	%r852, %r852, 1;
	setp.eq.s32 	%p126, %r852, %r628;
	@%p126 bra 	$L__BB4_639;
	bra.uni 	$L__BB4_625;
$L__BB4_639:
	setp.lt.u32 	%p127, %r472, 15;
	@%p127 bra 	$L__BB4_642;
	mov.b32 	%r854, 0;
$L__BB4_641:
	.pragma "nounroll";
	st.global.f32 	[%rd1156], %f1;
	st.global.f32 	[%rd1156+4], %f1;
	st.global.f32 	[%rd1156+8], %f1;
	st.global.f32 	[%rd1156+12], %f1;
	st.global.f32 	[%rd1156+16], %f1;
	st.global.f32 	[%rd1156+20], %f1;
	st.global.f32 	[%rd1156+24], %f1;
	st.global.f32 	[%rd1156+28], %f1;
	st.global.f32 	[%rd1156+32], %f1;
	st.global.f32 	[%rd1156+36], %f1;
	st.global.f32 	[%rd1156+40], %f1;
	st.global.f32 	[%rd1156+44], %f1;
	st.global.f32 	[%rd1156+48], %f1;
	st.global.f32 	[%rd1156+52], %f1;
	st.global.f32 	[%rd1156+56], %f1;
	st.global.f32 	[%rd1156+60], %f1;
	add.s64 	%rd1156, %rd1156, 64;
	add.s32 	%r854, %r854, 16;
	setp.ne.s32 	%p128, %r854, %r481;
	@%p128 bra 	$L__BB4_641;
$L__BB4_642:
	setp.eq.s32 	%p129, %r473, 0;
	@%p129 bra 	$L__BB4_652;
	setp.lt.u32 	%p130, %r474, 7;
	@%p130 bra 	$L__BB4_645;
	st.global.f32 	[%rd1156], %f1;
	st.global.f32 	[%rd1156+4], %f1;
	st.global.f32 	[%rd1156+8], %f1;
	st.global.f32 	[%rd1156+12], %f1;
	st.global.f32 	[%rd1156+16], %f1;
	st.global.f32 	[%rd1156+20], %f1;
	st.global.f32 	[%rd1156+24], %f1;
	st.global.f32 	[%rd1156+28], %f1;
	add.s64 	%rd1156, %rd1156, 32;
$L__BB4_645:
	setp.eq.s32 	%p131, %r475, 0;
	@%p131 bra 	$L__BB4_652;
	setp.lt.u32 	%p132, %r476, 3;
	mov.u64 	%rd1593, %rd1156;
	@%p132 bra 	$L__BB4_648;
	st.global.f32 	[%rd1156], %f1;
	st.global.f32 	[%rd1156+4], %f1;
	st.global.f32 	[%rd1156+8], %f1;
	st.global.f32 	[%rd1156+12], %f1;
	add.s64 	%rd1156, %rd1156, 16;
	mov.u64 	%rd1593, %rd1156;
$L__BB4_648:
	setp.eq.s32 	%p133, %r482, 0;
	@%p133 bra 	$L__BB4_652;
	setp.eq.s32 	%p134, %r482, 1;
	st.global.f32 	[%rd1593], %f1;
	add.s64 	%rd1156, %rd1593, 4;
	@%p134 bra 	$L__BB4_652;
	setp.eq.s32 	%p135, %r482, 2;
	st.global.f32 	[%rd1593+4], %f1;
	add.s64 	%rd1156, %rd1593, 8;
	@%p135 bra 	$L__BB4_652;
	st.global.f32 	[%rd1593+8], %f1;
	add.s64 	%rd1156, %rd1593, 12;
$L__BB4_652:
	add.s32 	%r850, %r850, 1;
	setp.eq.s32 	%p136, %r850, %r627;
	@%p136 bra 	$L__BB4_653;
	bra.uni 	$L__BB4_611;
$L__BB4_653:
	add.s32 	%r849, %r849, 1;
	setp.eq.s32 	%p137, %r849, %r626;
	@%p137 bra 	$L__BB4_805;
	bra.uni 	$L__BB4_610;
$L__BB4_654:
	add.s32 	%r500, %r2, -1;
	and.b32  	%r501, %r2, 15;
	add.s32 	%r502, %r501, -1;
	and.b32  	%r503, %r2, 7;
	add.s32 	%r504, %r503, -1;
	add.s32 	%r505, %r628, -1;
	and.b32  	%r506, %r628, 15;
	add.s32 	%r507, %r506, -1;
	and.b32  	%r508, %r628, 7;
	add.s32 	%r509, %r508, -1;
	and.b32  	%r510, %r2, 2147483632;
	and.b32  	%r511, %r2, 3;
	and.b32  	%r512, %r628, 2147483632;
	and.b32  	%r513, %r628, 3;
	mov.b32 	%r858, 0;
$L__BB4_655:
	mov.b32 	%r859, 0;
$L__BB4_656:
	setp.lt.u32 	%p87, %r500, 15;
	mov.b32 	%r864, 0;
	@%p87 bra 	$L__BB4_659;
	mov.b32 	%r860, 0;
$L__BB4_658:
	.pragma "nounroll";
	mul.wide.u32 	%rd959, %r860, 4;
	add.s64 	%rd960, %rd1156, %rd959;
	st.global.f32 	[%rd960], %f1;
	st.global.f32 	[%rd960+4], %f1;
	st.global.f32 	[%rd960+8], %f1;
	st.global.f32 	[%rd960+12], %f1;
	st.global.f32 	[%rd960+16], %f1;
	st.global.f32 	[%rd960+20], %f1;
	st.global.f32 	[%rd960+24], %f1;
	st.global.f32 	[%rd960+28], %f1;
	st.global.f32 	[%rd960+32], %f1;
	st.global.f32 	[%rd960+36], %f1;
	st.global.f32 	[%rd960+40], %f1;
	st.global.f32 	[%rd960+44], %f1;
	st.global.f32 	[%rd960+48], %f1;
	st.global.f32 	[%rd960+52], %f1;
	st.global.f32 	[%rd960+56], %f1;
	st.global.f32 	[%rd960+60], %f1;
	add.s32 	%r860, %r860, 16;
	setp.eq.s32 	%p88, %r860, %r510;
	mov.u32 	%r864, %r510;
	@%p88 bra 	$L__BB4_659;
	bra.uni 	$L__BB4_658;
$L__BB4_659:
	setp.eq.s32 	%p89, %r501, 0;
	@%p89 bra 	$L__BB4_669;
	setp.lt.u32 	%p90, %r502, 7;
	@%p90 bra 	$L__BB4_662;
	mul.wide.u32 	%rd961, %r864, 4;
	add.s64 	%rd962, %rd1156, %rd961;
	st.global.f32 	[%rd962], %f1;
	st.global.f32 	[%rd962+4], %f1;
	st.global.f32 	[%rd962+8], %f1;
	st.global.f32 	[%rd962+12], %f1;
	st.global.f32 	[%rd962+16], %f1;
	st.global.f32 	[%rd962+20], %f1;
	st.global.f32 	[%rd962+24], %f1;
	st.global.f32 	[%rd962+28], %f1;
	add.s32 	%r864, %r864, 8;
$L__BB4_662:
	setp.eq.s32 	%p91, %r503, 0;
	@%p91 bra 	$L__BB4_669;
	setp.lt.u32 	%p92, %r504, 3;
	@%p92 bra 	$L__BB4_665;
	mul.wide.u32 	%rd963, %r864, 4;
	add.s64 	%rd964, %rd1156, %rd963;
	st.global.f32 	[%rd964], %f1;
	st.global.f32 	[%rd964+4], %f1;
	st.global.f32 	[%rd964+8], %f1;
	st.global.f32 	[%rd964+12], %f1;
	add.s32 	%r864, %r864, 4;
$L__BB4_665:
	setp.eq.s32 	%p93, %r511, 0;
	@%p93 bra 	$L__BB4_669;
	setp.eq.s32 	%p94, %r511, 1;
	mul.wide.u32 	%rd965, %r864, 4;
	add.s64 	%rd811, %rd1156, %rd965;
	st.global.f32 	[%rd811], %f1;
	@%p94 bra 	$L__BB4_669;
	setp.eq.s32 	%p95, %r511, 2;
	st.global.f32 	[%rd811+4], %f1;
	@%p95 bra 	$L__BB4_669;
	st.global.f32 	[%rd811+8], %f1;
$L__BB4_669:
	mov.b32 	%r861, 0;
$L__BB4_670:
	setp.lt.u32 	%p96, %r505, 15;
	@%p96 bra 	$L__BB4_673;
	mov.b32 	%r862, 0;
$L__BB4_672:
	.pragma "nounroll";
	ld.global.f32 	%f64, [%rd1155];
	st.global.f32 	[%rd1156], %f64;
	ld.global.f32 	%f65, [%rd1155+4];
	st.global.f32 	[%rd1156+4], %f65;
	ld.global.f32 	%f66, [%rd1155+8];
	st.global.f32 	[%rd1156+8], %f66;
	ld.global.f32 	%f67, [%rd1155+12];
	st.global.f32 	[%rd1156+12], %f67;
	ld.global.f32 	%f68, [%rd1155+16];
	st.global.f32 	[%rd1156+16], %f68;
	ld.global.f32 	%f69, [%rd1155+20];
	st.global.f32 	[%rd1156+20], %f69;
	ld.global.f32 	%f70, [%rd1155+24];
	st.global.f32 	[%rd1156+24], %f70;
	ld.global.f32 	%f71, [%rd1155+28];
	st.global.f32 	[%rd1156+28], %f71;
	ld.global.f32 	%f72, [%rd1155+32];
	st.global.f32 	[%rd1156+32], %f72;
	ld.global.f32 	%f73, [%rd1155+36];
	st.global.f32 	[%rd1156+36], %f73;
	ld.global.f32 	%f74, [%rd1155+40];
	st.global.f32 	[%rd1156+40], %f74;
	ld.global.f32 	%f75, [%rd1155+44];
	st.global.f32 	[%rd1156+44], %f75;
	ld.global.f32 	%f76, [%rd1155+48];
	st.global.f32 	[%rd1156+48], %f76;
	ld.global.f32 	%f77, [%rd1155+52];
	st.global.f32 	[%rd1156+52], %f77;
	ld.global.f32 	%f78, [%rd1155+56];
	st.global.f32 	[%rd1156+56], %f78;
	ld.global.f32 	%f79, [%rd1155+60];
	st.global.f32 	[%rd1156+60], %f79;
	add.s64 	%rd1155, %rd1155, 64;
	add.s64 	%rd1156, %rd1156, 64;
	add.s32 	%r862, %r862, 16;
	setp.ne.s32 	%p97, %r862, %r512;
	@%p97 bra 	$L__BB4_672;
$L__BB4_673:
	setp.eq.s32 	%p98, %r506, 0;
	@%p98 bra 	$L__BB4_683;
	setp.lt.u32 	%p99, %r507, 7;
	@%p99 bra 	$L__BB4_676;
	ld.global.f32 	%f80, [%rd1155];
	st.global.f32 	[%rd1156], %f80;
	ld.global.f32 	%f81, [%rd1155+4];
	st.global.f32 	[%rd1156+4], %f81;
	ld.global.f32 	%f82, [%rd1155+8];
	st.global.f32 	[%rd1156+8], %f82;
	ld.global.f32 	%f83, [%rd1155+12];
	st.global.f32 	[%rd1156+12], %f83;
	ld.global.f32 	%f84, [%rd1155+16];
	st.global.f32 	[%rd1156+16], %f84;
	ld.global.f32 	%f85, [%rd1155+20];
	st.global.f32 	[%rd1156+20], %f85;
	ld.global.f32 	%f86, [%rd1155+24];
	st.global.f32 	[%rd1156+24], %f86;
	ld.global.f32 	%f87, [%rd1155+28];
	st.global.f32 	[%rd1156+28], %f87;
	add.s64 	%rd1155, %rd1155, 32;
	add.s64 	%rd1156, %rd1156, 32;
$L__BB4_676:
	setp.eq.s32 	%p100, %r508, 0;
	@%p100 bra 	$L__BB4_683;
	setp.lt.u32 	%p101, %r509, 3;
	mov.u64 	%rd1613, %rd1156;
	mov.u64 	%rd1614, %rd1155;
	@%p101 bra 	$L__BB4_679;
	ld.global.f32 	%f88, [%rd1155];
	st.global.f32 	[%rd1156], %f88;
	ld.global.f32 	%f89, [%rd1155+4];
	st.global.f32 	[%rd1156+4], %f89;
	ld.global.f32 	%f90, [%rd1155+8];
	st.global.f32 	[%rd1156+8], %f90;
	ld.global.f32 	%f91, [%rd1155+12];
	st.global.f32 	[%rd1156+12], %f91;
	add.s64 	%rd1155, %rd1155, 16;
	add.s64 	%rd1156, %rd1156, 16;
	mov.u64 	%rd1613, %rd1156;
	mov.u64 	%rd1614, %rd1155;
$L__BB4_679:
	setp.eq.s32 	%p102, %r513, 0;
	@%p102 bra 	$L__BB4_683;
	setp.eq.s32 	%p103, %r513, 1;
	ld.global.f32 	%f92, [%rd1614];
	st.global.f32 	[%rd1613], %f92;
	add.s64 	%rd1155, %rd1614, 4;
	add.s64 	%rd1156, %rd1613, 4;
	@%p103 bra 	$L__BB4_683;
	setp.eq.s32 	%p104, %r513, 2;
	ld.global.f32 	%f93, [%rd1614+4];
	st.global.f32 	[%rd1613+4], %f93;
	add.s64 	%rd1155, %rd1614, 8;
	add.s64 	%rd1156, %rd1613, 8;
	@%p104 bra 	$L__BB4_683;
	ld.global.f32 	%f94, [%rd1614+8];
	st.global.f32 	[%rd1613+8], %f94;
	add.s64 	%rd1155, %rd1614, 12;
	add.s64 	%rd1156, %rd1613, 12;
$L__BB4_683:
	add.s32 	%r861, %r861, 1;
	setp.eq.s32 	%p105, %r861, %r628;
	@%p105 bra 	$L__BB4_684;
	bra.uni 	$L__BB4_670;
$L__BB4_684:
	add.s32 	%r859, %r859, 1;
	setp.ne.s32 	%p106, %r859, %r627;
	@%p106 bra 	$L__BB4_656;
	add.s32 	%r858, %r858, 1;
	setp.eq.s32 	%p107, %r858, %r626;
	@%p107 bra 	$L__BB4_805;
	bra.uni 	$L__BB4_655;
$L__BB4_686:
	setp.lt.s32 	%p52, %r3, 1;
	@%p52 bra 	$L__BB4_719;
	add.s32 	%r529, %r628, -1;
	and.b32  	%r530, %r628, 15;
	add.s32 	%r531, %r530, -1;
	and.b32  	%r532, %r628, 7;
	add.s32 	%r533, %r532, -1;
	add.s32 	%r534, %r3, -1;
	and.b32  	%r535, %r3, 15;
	add.s32 	%r536, %r535, -1;
	and.b32  	%r537, %r3, 7;
	add.s32 	%r538, %r537, -1;
	and.b32  	%r539, %r628, 2147483632;
	and.b32  	%r540, %r628, 3;
	and.b32  	%r541, %r3, 2147483632;
	and.b32  	%r542, %r3, 3;
	mov.b32 	%r866, 0;
$L__BB4_688:
	mov.b32 	%r867, 0;
$L__BB4_689:
	mov.b32 	%r868, 0;
$L__BB4_690:
	setp.lt.u32 	%p65, %r529, 15;
	@%p65 bra 	$L__BB4_693;
	mov.b32 	%r869, 0;
$L__BB4_692:
	.pragma "nounroll";
	ld.global.f32 	%f33, [%rd1155];
	st.global.f32 	[%rd1156], %f33;
	ld.global.f32 	%f34, [%rd1155+4];
	st.global.f32 	[%rd1156+4], %f34;
	ld.global.f32 	%f35, [%rd1155+8];
	st.global.f32 	[%rd1156+8], %f35;
	ld.global.f32 	%f36, [%rd1155+12];
	st.global.f32 	[%rd1156+12], %f36;
	ld.global.f32 	%f37, [%rd1155+16];
	st.global.f32 	[%rd1156+16], %f37;
	ld.global.f32 	%f38, [%rd1155+20];
	st.global.f32 	[%rd1156+20], %f38;
	ld.global.f32 	%f39, [%rd1155+24];
	st.global.f32 	[%rd1156+24], %f39;
	ld.global.f32 	%f40, [%rd1155+28];
	st.global.f32 	[%rd1156+28], %f40;
	ld.global.f32 	%f41, [%rd1155+32];
	st.global.f32 	[%rd1156+32], %f41;
	ld.global.f32 	%f42, [%rd1155+36];
	st.global.f32 	[%rd1156+36], %f42;
	ld.global.f32 	%f43, [%rd1155+40];
	st.global.f32 	[%rd1156+40], %f43;
	ld.global.f32 	%f44, [%rd1155+44];
	st.global.f32 	[%rd1156+44], %f44;
	ld.global.f32 	%f45, [%rd1155+48];
	st.global.f32 	[%rd1156+48], %f45;
	ld.global.f32 	%f46, [%rd1155+52];
	st.global.f32 	[%rd1156+52], %f46;
	ld.global.f32 	%f47, [%rd1155+56];
	st.global.f32 	[%rd1156+56], %f47;
	ld.global.f32 	%f48, [%rd1155+60];
	st.global.f32 	[%rd1156+60], %f48;
	add.s64 	%rd1155, %rd1155, 64;
	add.s64 	%rd1156, %rd1156, 64;
	add.s32 	%r869, %r869, 16;
	setp.ne.s32 	%p66, %r869, %r539;
	@%p66 bra 	$L__BB4_692;
$L__BB4_693:
	setp.eq.s32 	%p67, %r530, 0;
	@%p67 bra 	$L__BB4_703;
	setp.lt.u32 	%p68, %r531, 7;
	@%p68 bra 	$L__BB4_696;
	ld.global.f32 	%f49, [%rd1155];
	st.global.f32 	[%rd1156], %f49;
	ld.global.f32 	%f50, [%rd1155+4];
	st.global.f32 	[%rd1156+4], %f50;
	ld.global.f32 	%f51, [%rd1155+8];
	st.global.f32 	[%rd1156+8], %f51;
	ld.global.f32 	%f52, [%rd1155+12];
	st.global.f32 	[%rd1156+12], %f52;
	ld.global.f32 	%f53, [%rd1155+16];
	st.global.f32 	[%rd1156+16], %f53;
	ld.global.f32 	%f54, [%rd1155+20];
	st.global.f32 	[%rd1156+20], %f54;
	ld.global.f32 	%f55, [%rd1155+24];
	st.global.f32 	[%rd1156+24], %f55;
	ld.global.f32 	%f56, [%rd1155+28];
	st.global.f32 	[%rd1156+28], %f56;
	add.s64 	%rd1155, %rd1155, 32;
	add.s64 	%rd1156, %rd1156, 32;
$L__BB4_696:
	setp.eq.s32 	%p69, %r532, 0;
	@%p69 bra 	$L__BB4_703;
	setp.lt.u32 	%p70, %r533, 3;
	mov.u64 	%rd1635, %rd1156;
	mov.u64 	%rd1636, %rd1155;
	@%p70 bra 	$L__BB4_699;
	ld.global.f32 	%f57, [%rd1155];
	st.global.f32 	[%rd1156], %f57;
	ld.global.f32 	%f58, [%rd1155+4];
	st.global.f32 	[%rd1156+4], %f58;
	ld.global.f32 	%f59, [%rd1155+8];
	st.global.f32 	[%rd1156+8], %f59;
	ld.global.f32 	%f60, [%rd1155+12];
	st.global.f32 	[%rd1156+12], %f60;
	add.s64 	%rd1155, %rd1155, 16;
	add.s64 	%rd1156, %rd1156, 16;
	mov.u64 	%rd1635, %rd1156;
	mov.u64 	%rd1636, %rd1155;
$L__BB4_699:
	setp.eq.s32 	%p71, %r540, 0;
	@%p71 bra 	$L__BB4_703;
	setp.eq.s32 	%p72, %r540, 1;
	ld.global.f32 	%f61, [%rd1636];
	st.global.f32 	[%rd1635], %f61;
	add.s64 	%rd1155, %rd1636, 4;
	add.s64 	%rd1156, %rd1635, 4;
	@%p72 bra 	$L__BB4_703;
	setp.eq.s32 	%p73, %r540, 2;
	ld.global.f32 	%f62, [%rd1636+4];
	st.global.f32 	[%rd1635+4], %f62;
	add.s64 	%rd1155, %rd1636, 8;
	add.s64 	%rd1156, %rd1635, 8;
	@%p73 bra 	$L__BB4_703;
	ld.global.f32 	%f63, [%rd1636+8];
	st.global.f32 	[%rd1635+8], %f63;
	add.s64 	%rd1155, %rd1636, 12;
	add.s64 	%rd1156, %rd1635, 12;
$L__BB4_703:
	add.s32 	%r868, %r868, 1;
	setp.eq.s32 	%p74, %r868, %r628;
	@%p74 bra 	$L__BB4_704;
	bra.uni 	$L__BB4_690;
$L__BB4_704:
	setp.lt.u32 	%p75, %r534, 15;
	@%p75 bra 	$L__BB4_707;
	mov.b32 	%r870, 0;
$L__BB4_706:
	.pragma "nounroll";
	st.global.f32 	[%rd1156], %f1;
	st.global.f32 	[%rd1156+4], %f1;
	st.global.f32 	[%rd1156+8], %f1;
	st.global.f32 	[%rd1156+12], %f1;
	st.global.f32 	[%rd1156+16], %f1;
	st.global.f32 	[%rd1156+20], %f1;
	st.global.f32 	[%rd1156+24], %f1;
	st.global.f32 	[%rd1156+28], %f1;
	st.global.f32 	[%rd1156+32], %f1;
	st.global.f32 	[%rd1156+36], %f1;
	st.global.f32 	[%rd1156+40], %f1;
	st.global.f32 	[%rd1156+44], %f1;
	st.global.f32 	[%rd1156+48], %f1;
	st.global.f32 	[%rd1156+52], %f1;
	st.global.f32 	[%rd1156+56], %f1;
	st.global.f32 	[%rd1156+60], %f1;
	add.s64 	%rd1156, %rd1156, 64;
	add.s32 	%r870, %r870, 16;
	setp.ne.s32 	%p76, %r870, %r541;
	@%p76 bra 	$L__BB4_706;
$L__BB4_707:
	setp.eq.s32 	%p77, %r535, 0;
	@%p77 bra 	$L__BB4_717;
	setp.lt.u32 	%p78, %r536, 7;
	@%p78 bra 	$L__BB4_710;
	st.global.f32 	[%rd1156], %f1;
	st.global.f32 	[%rd1156+4], %f1;
	st.global.f32 	[%rd1156+8], %f1;
	st.global.f32 	[%rd1156+12], %f1;
	st.global.f32 	[%rd1156+16], %f1;
	st.global.f32 	[%rd1156+20], %f1;
	st.global.f32 	[%rd1156+24], %f1;
	st.global.f32 	[%rd1156+28], %f1;
	add.s64 	%rd1156, %rd1156, 32;
$L__BB4_710:
	setp.eq.s32 	%p79, %r537, 0;
	@%p79 bra 	$L__BB4_717;
	setp.lt.u32 	%p80, %r538, 3;
	mov.u64 	%rd1645, %rd1156;
	@%p80 bra 	$L__BB4_713;
	st.global.f32 	[%rd1156], %f1;
	st.global.f32 	[%rd1156+4], %f1;
	st.global.f32 	[%rd1156+8], %f1;
	st.global.f32 	[%rd1156+12], %f1;
	add.s64 	%rd1156, %rd1156, 16;
	mov.u64 	%rd1645, %rd1156;
$L__BB4_713:
	setp.eq.s32 	%p81, %r542, 0;
	@%p81 bra 	$L__BB4_717;
	setp.eq.s32 	%p82, %r542, 1;
	st.global.f32 	[%rd1645], %f1;
	add.s64 	%rd1156, %rd1645, 4;
	@%p82 bra 	$L__BB4_717;
	setp.eq.s32 	%p83, %r542, 2;
	st.global.f32 	[%rd1645+4], %f1;
	add.s64 	%rd1156, %rd1645, 8;
	@%p83 bra 	$L__BB4_717;
	st.global.f32 	[%rd1645+8], %f1;
	add.s64 	%rd1156, %rd1645, 12;
$L__BB4_717:
	add.s32 	%r867, %r867, 1;
	setp.eq.s32 	%p84, %r867, %r627;
	@%p84 bra 	$L__BB4_718;
	bra.uni 	$L__BB4_689;
$L__BB4_718:
	add.s32 	%r866, %r866, 1;
	setp.eq.s32 	%p85, %r866, %r626;
	@%p85 bra 	$L__BB4_805;
	bra.uni 	$L__BB4_688;
$L__BB4_719:
	add.s32 	%r553, %r628, -1;
	and.b32  	%r554, %r628, 15;
	add.s32 	%r555, %r554, -1;
	and.b32  	%r556, %r628, 7;
	add.s32 	%r557, %r556, -1;
	and.b32  	%r558, %r628, 2147483632;
	and.b32  	%r559, %r628, 3;
	mov.b32 	%r871, 0;
$L__BB4_720:
	mov.b32 	%r872, 0;
$L__BB4_721:
	mov.b32 	%r873, 0;
$L__BB4_722:
	setp.lt.u32 	%p53, %r553, 15;
	@%p53 bra 	$L__BB4_725;
	mov.b32 	%r874, 0;
$L__BB4_724:
	.pragma "nounroll";
	ld.global.f32 	%f2, [%rd1155];
	st.global.f32 	[%rd1156], %f2;
	ld.global.f32 	%f3, [%rd1155+4];
	st.global.f32 	[%rd1156+4], %f3;
	ld.global.f32 	%f4, [%rd1155+8];
	st.global.f32 	[%rd1156+8], %f4;
	ld.global.f32 	%f5, [%rd1155+12];
	st.global.f32 	[%rd1156+12], %f5;
	ld.global.f32 	%f6, [%rd1155+16];
	st.global.f32 	[%rd1156+16], %f6;
	ld.global.f32 	%f7, [%rd1155+20];
	st.global.f32 	[%rd1156+20], %f7;
	ld.global.f32 	%f8, [%rd1155+24];
	st.global.f32 	[%rd1156+24], %f8;
	ld.global.f32 	%f9, [%rd1155+28];
	st.global.f32 	[%rd1156+28], %f9;
	ld.global.f32 	%f10, [%rd1155+32];
	st.global.f32 	[%rd1156+32], %f10;
	ld.global.f32 	%f11, [%rd1155+36];
	st.global.f32 	[%rd1156+36], %f11;
	ld.global.f32 	%f12, [%rd1155+40];
	st.global.f32 	[%rd1156+40], %f12;
	ld.global.f32 	%f13, [%rd1155+44];
	st.global.f32 	[%rd1156+44], %f13;
	ld.global.f32 	%f14, [%rd1155+48];
	st.global.f32 	[%rd1156+48], %f14;
	ld.global.f32 	%f15, [%rd1155+52];
	st.global.f32 	[%rd1156+52], %f15;
	ld.global.f32 	%f16, [%rd1155+56];
	st.global.f32 	[%rd1156+56], %f16;
	ld.global.f32 	%f17, [%rd1155+60];
	st.global.f32 	[%rd1156+60], %f17;
	add.s64 	%rd1155, %rd1155, 64;
	add.s64 	%rd1156, %rd1156, 64;
	add.s32 	%r874, %r874, 16;
	setp.ne.s32 	%p54, %r874, %r558;
	@%p54 bra 	$L__BB4_724;
$L__BB4_725:
	setp.eq.s32 	%p55, %r554, 0;
	@%p55 bra 	$L__BB4_735;
	setp.lt.u32 	%p56, %r555, 7;
	@%p56 bra 	$L__BB4_728;
	ld.global.f32 	%f18, [%rd1155];
	st.global.f32 	[%rd1156], %f18;
	ld.global.f32 	%f19, [%rd1155+4];
	st.global.f32 	[%rd1156+4], %f19;
	ld.global.f32 	%f20, [%rd1155+8];
	st.global.f32 	[%rd1156+8], %f20;
	ld.global.f32 	%f21, [%rd1155+12];
	st.global.f32 	[%rd1156+12], %f21;
	ld.global.f32 	%f22, [%rd1155+16];
	st.global.f32 	[%rd1156+16], %f22;
	ld.global.f32 	%f23, [%rd1155+20];
	st.global.f32 	[%rd1156+20], %f23;
	ld.global.f32 	%f24, [%rd1155+24];
	st.global.f32 	[%rd1156+24], %f24;
	ld.global.f32 	%f25, [%rd1155+28];
	st.global.f32 	[%rd1156+28], %f25;
	add.s64 	%rd1155, %rd1155, 32;
	add.s64 	%rd1156, %rd1156, 32;
$L__BB4_728:
	setp.eq.s32 	%p57, %r556, 0;
	@%p57 bra 	$L__BB4_735;
	setp.lt.u32 	%p58, %r557, 3;
	mov.u64 	%rd1665, %rd1156;
	mov.u64 	%rd1666, %rd1155;
	@%p58 bra 	$L__BB4_731;
	ld.global.f32 	%f26, [%rd1155];
	st.global.f32 	[%rd1156], %f26;
	ld.global.f32 	%f27, [%rd1155+4];
	st.global.f32 	[%rd1156+4], %f27;
	ld.global.f32 	%f28, [%rd1155+8];
	st.global.f32 	[%rd1156+8], %f28;
	ld.global.f32 	%f29, [%rd1155+12];
	st.global.f32 	[%rd1156+12], %f29;
	add.s64 	%rd1155, %rd1155, 16;
	add.s64 	%rd1156, %rd1156, 16;
	mov.u64 	%rd1665, %rd1156;
	mov.u64 	%rd1666, %rd1155;
$L__BB4_731:
	setp.eq.s32 	%p59, %r559, 0;
	@%p59 bra 	$L__BB4_735;
	setp.eq.s32 	%p60, %r559, 1;
	ld.global.f32 	%f30, [%rd1666];
	st.global.f32 	[%rd1665], %f30;
	add.s64 	%rd1155, %rd1666, 4;
	add.s64 	%rd1156, %rd1665, 4;
	@%p60 bra 	$L__BB4_735;
	setp.eq.s32 	%p61, %r559, 2;
	ld.global.f32 	%f31, [%rd1666+4];
	st.global.f32 	[%rd1665+4], %f31;
	add.s64 	%rd1155, %rd1666, 8;
	add.s64 	%rd1156, %rd1665, 8;
	@%p61 bra 	$L__BB4_735;
	ld.global.f32 	%f32, [%rd1666+8];
	st.global.f32 	[%rd1665+8], %f32;
	add.s64 	%rd1155, %rd1666, 12;
	add.s64 	%rd1156, %rd1665, 12;
$L__BB4_735:
	add.s32 	%r873, %r873, 1;
	setp.ne.s32 	%p62, %r873, %r628;
	@%p62 bra 	$L__BB4_722;
	add.s32 	%r872, %r872, 1;
	setp.ne.s32 	%p63, %r872, %r627;
	@%p63 bra 	$L__BB4_721;
	add.s32 	%r871, %r871, 1;
	setp.eq.s32 	%p64, %r871, %r626;
	@%p64 bra 	$L__BB4_805;
	bra.uni 	$L__BB4_720;
$L__BB4_738:
	setp.lt.s32 	%p4, %r2, 1;
	@%p4 bra 	$L__BB4_787;
	setp.lt.s32 	%p17, %r3, 1;
	@%p17 bra 	$L__BB4_770;
	add.s32 	%r568, %r2, -1;
	and.b32  	%r569, %r2, 15;
	add.s32 	%r570, %r569, -1;
	and.b32  	%r571, %r2, 7;
	add.s32 	%r572, %r571, -1;
	add.s32 	%r573, %r3, -1;
	and.b32  	%r574, %r3, 15;
	add.s32 	%r575, %r574, -1;
	and.b32  	%r576, %r3, 7;
	add.s32 	%r577, %r576, -1;
	and.b32  	%r578, %r2, 2147483632;
	and.b32  	%r579, %r2, 3;
	and.b32  	%r580, %r3, 2147483632;
	and.b32  	%r581, %r3, 3;
	mov.b32 	%r875, 0;
$L__BB4_741:
	mov.b32 	%r876, 0;
$L__BB4_742:
	setp.lt.u32 	%p29, %r568, 15;
	mov.b32 	%r880, 0;
	@%p29 bra 	$L__BB4_745;
	mov.b32 	%r877, 0;
$L__BB4_744:
	.pragma "nounroll";
	mul.wide.u32 	%rd940, %r877, 4;
	add.s64 	%rd941, %rd1156, %rd940;
	st.global.f32 	[%rd941], %f1;
	st.global.f32 	[%rd941+4], %f1;
	st.global.f32 	[%rd941+8], %f1;
	st.global.f32 	[%rd941+12], %f1;
	st.global.f32 	[%rd941+16], %f1;
	st.global.f32 	[%rd941+20], %f1;
	st.global.f32 	[%rd941+24], %f1;
	st.global.f32 	[%rd941+28], %f1;
	st.global.f32 	[%rd941+32], %f1;
	st.global.f32 	[%rd941+36], %f1;
	st.global.f32 	[%rd941+40], %f1;
	st.global.f32 	[%rd941+44], %f1;
	st.global.f32 	[%rd941+48], %f1;
	st.global.f32 	[%rd941+52], %f1;
	st.global.f32 	[%rd941+56], %f1;
	st.global.f32 	[%rd941+60], %f1;
	add.s32 	%r877, %r877, 16;
	setp.eq.s32 	%p30, %r877, %r578;
	mov.u32 	%r880, %r578;
	@%p30 bra 	$L__BB4_745;
	bra.uni 	$L__BB4_744;
$L__BB4_745:
	setp.eq.s32 	%p31, %r569, 0;
	@%p31 bra 	$L__BB4_755;
	setp.lt.u32 	%p32, %r570, 7;
	@%p32 bra 	$L__BB4_748;
	mul.wide.u32 	%rd942, %r880, 4;
	add.s64 	%rd943, %rd1156, %rd942;
	st.global.f32 	[%rd943], %f1;
	st.global.f32 	[%rd943+4], %f1;
	st.global.f32 	[%rd943+8], %f1;
	st.global.f32 	[%rd943+12], %f1;
	st.global.f32 	[%rd943+16], %f1;
	st.global.f32 	[%rd943+20], %f1;
	st.global.f32 	[%rd943+24], %f1;
	st.global.f32 	[%rd943+28], %f1;
	add.s32 	%r880, %r880, 8;
$L__BB4_748:
	setp.eq.s32 	%p33, %r571, 0;
	@%p33 bra 	$L__BB4_755;
	setp.lt.u32 	%p34, %r572, 3;
	@%p34 bra 	$L__BB4_751;
	mul.wide.u32 	%rd944, %r880, 4;
	add.s64 	%rd945, %rd1156, %rd944;
	st.global.f32 	[%rd945], %f1;
	st.global.f32 	[%rd945+4], %f1;
	st.global.f32 	[%rd945+8], %f1;
	st.global.f32 	[%rd945+12], %f1;
	add.s32 	%r880, %r880, 4;
$L__BB4_751:
	setp.eq.s32 	%p35, %r579, 0;
	@%p35 bra 	$L__BB4_755;
	setp.eq.s32 	%p36, %r579, 1;
	mul.wide.u32 	%rd946, %r880, 4;
	add.s64 	%rd910, %rd1156, %rd946;
	st.global.f32 	[%rd910], %f1;
	@%p36 bra 	$L__BB4_755;
	setp.eq.s32 	%p37, %r579, 2;
	st.global.f32 	[%rd910+4], %f1;
	@%p37 bra 	$L__BB4_755;
	st.global.f32 	[%rd910+8], %f1;
$L__BB4_755:
	setp.lt.u32 	%p38, %r573, 15;
	@%p38 bra 	$L__BB4_758;
	mov.b32 	%r878, 0;
$L__BB4_757:
	.pragma "nounroll";
	st.global.f32 	[%rd1156], %f1;
	st.global.f32 	[%rd1156+4], %f1;
	st.global.f32 	[%rd1156+8], %f1;
	st.global.f32 	[%rd1156+12], %f1;
	st.global.f32 	[%rd1156+16], %f1;
	st.global.f32 	[%rd1156+20], %f1;
	st.global.f32 	[%rd1156+24], %f1;
	st.global.f32 	[%rd1156+28], %f1;
	st.global.f32 	[%rd1156+32], %f1;
	st.global.f32 	[%rd1156+36], %f1;
	st.global.f32 	[%rd1156+40], %f1;
	st.global.f32 	[%rd1156+44], %f1;
	st.global.f32 	[%rd1156+48], %f1;
	st.global.f32 	[%rd1156+52], %f1;
	st.global.f32 	[%rd1156+56], %f1;
	st.global.f32 	[%rd1156+60], %f1;
	add.s64 	%rd1156, %rd1156, 64;
	add.s32 	%r878, %r878, 16;
	setp.ne.s32 	%p39, %r878, %r580;
	@%p39 bra 	$L__BB4_757;
$L__BB4_758:
	setp.eq.s32 	%p40, %r574, 0;
	@%p40 bra 	$L__BB4_768;
	setp.lt.u32 	%p41, %r575, 7;
	@%p41 bra 	$L__BB4_761;
	st.global.f32 	[%rd1156], %f1;
	st.global.f32 	[%rd1156+4], %f1;
	st.global.f32 	[%rd1156+8], %f1;
	st.global.f32 	[%rd1156+12], %f1;
	st.global.f32 	[%rd1156+16], %f1;
	st.global.f32 	[%rd1156+20], %f1;
	st.global.f32 	[%rd1156+24], %f1;
	st.global.f32 	[%rd1156+28], %f1;
	add.s64 	%rd1156, %rd1156, 32;
$L__BB4_761:
	setp.eq.s32 	%p42, %r576, 0;
	@%p42 bra 	$L__BB4_768;
	setp.lt.u32 	%p43, %r577, 3;
	mov.u64 	%rd1677, %rd1156;
	@%p43 bra 	$L__BB4_764;
	st.global.f32 	[%rd1156], %f1;
	st.global.f32 	[%rd1156+4], %f1;
	st.global.f32 	[%rd1156+8], %f1;
	st.global.f32 	[%rd1156+12], %f1;
	add.s64 	%rd1156, %rd1156, 16;
	mov.u64 	%rd1677, %rd1156;
$L__BB4_764:
	setp.eq.s32 	%p44, %r581, 0;
	@%p44 bra 	$L__BB4_768;
	setp.eq.s32 	%p45, %r581, 1;
	st.global.f32 	[%rd1677], %f1;
	add.s64 	%rd1156, %rd1677, 4;
	@%p45 bra 	$L__BB4_768;
	setp.eq.s32 	%p46, %r581, 2;
	st.global.f32 	[%rd1677+4], %f1;
	add.s64 	%rd1156, %rd1677, 8;
	@%p46 bra 	$L__BB4_768;
	st.global.f32 	[%rd1677+8], %f1;
	add.s64 	%rd1156, %rd1677, 12;
$L__BB4_768:
	add.s32 	%r876, %r876, 1;
	setp.eq.s32 	%p47, %r876, %r627;
	@%p47 bra 	$L__BB4_769;
	bra.uni 	$L__BB4_742;
$L__BB4_769:
	add.s32 	%r875, %r875, 1;
	setp.eq.s32 	%p48, %r875, %r626;
	@%p48 bra 	$L__BB4_805;
	bra.uni 	$L__BB4_741;
$L__BB4_770:
	add.s32 	%r595, %r2, -1;
	and.b32  	%r596, %r2, 15;
	add.s32 	%r597, %r596, -1;
	and.b32  	%r598, %r2, 7;
	add.s32 	%r599, %r598, -1;
	and.b32  	%r600, %r2, 2147483632;
	and.b32  	%r601, %r2, 3;
	mov.b32 	%r882, 0;
$L__BB4_771:
	mov.b32 	%r883, 0;
$L__BB4_772:
	setp.lt.u32 	%p18, %r595, 15;
	mov.b32 	%r886, 0;
	@%p18 bra 	$L__BB4_775;
	mov.b32 	%r884, 0;
$L__BB4_774:
	.pragma "nounroll";
	mul.wide.u32 	%rd933, %r884, 4;
	add.s64 	%rd934, %rd1156, %rd933;
	st.global.f32 	[%rd934], %f1;
	st.global.f32 	[%rd934+4], %f1;
	st.global.f32 	[%rd934+8], %f1;
	st.global.f32 	[%rd934+12], %f1;
	st.global.f32 	[%rd934+16], %f1;
	st.global.f32 	[%rd934+20], %f1;
	st.global.f32 	[%rd934+24], %f1;
	st.global.f32 	[%rd934+28], %f1;
	st.global.f32 	[%rd934+32], %f1;
	st.global.f32 	[%rd934+36], %f1;
	st.global.f32 	[%rd934+40], %f1;
	st.global.f32 	[%rd934+44], %f1;
	st.global.f32 	[%rd934+48], %f1;
	st.global.f32 	[%rd934+52], %f1;
	st.global.f32 	[%rd934+56], %f1;
	st.global.f32 	[%rd934+60], %f1;
	add.s32 	%r884, %r884, 16;
	setp.ne.s32 	%p19, %r884, %r600;
	mov.u32 	%r886, %r600;
	@%p19 bra 	$L__BB4_774;
$L__BB4_775:
	setp.eq.s32 	%p20, %r596, 0;
	@%p20 bra 	$L__BB4_785;
	setp.lt.u32 	%p21, %r597, 7;
	@%p21 bra 	$L__BB4_778;
	mul.wide.u32 	%rd935, %r886, 4;
	add.s64 	%rd936, %rd1156, %rd935;
	st.global.f32 	[%rd936], %f1;
	st.global.f32 	[%rd936+4], %f1;
	st.global.f32 	[%rd936+8], %f1;
	st.global.f32 	[%rd936+12], %f1;
	st.global.f32 	[%rd936+16], %f1;
	st.global.f32 	[%rd936+20], %f1;
	st.global.f32 	[%rd936+24], %f1;
	st.global.f32 	[%rd936+28], %f1;
	add.s32 	%r886, %r886, 8;
$L__BB4_778:
	setp.eq.s32 	%p22, %r598, 0;
	@%p22 bra 	$L__BB4_785;
	setp.lt.u32 	%p23, %r599, 3;
	@%p23 bra 	$L__BB4_781;
	mul.wide.u32 	%rd937, %r886, 4;
	add.s64 	%rd938, %rd1156, %rd937;
	st.global.f32 	[%rd938], %f1;
	st.global.f32 	[%rd938+4], %f1;
	st.global.f32 	[%rd938+8], %f1;
	st.global.f32 	[%rd938+12], %f1;
	add.s32 	%r886, %r886, 4;
$L__BB4_781:
	setp.eq.s32 	%p24, %r601, 0;
	@%p24 bra 	$L__BB4_785;
	setp.eq.s32 	%p25, %r601, 1;
	mul.wide.u32 	%rd939, %r886, 4;
	add.s64 	%rd911, %rd1156, %rd939;
	st.global.f32 	[%rd911], %f1;
	@%p25 bra 	$L__BB4_785;
	setp.eq.s32 	%p26, %r601, 2;
	st.global.f32 	[%rd911+4], %f1;
	@%p26 bra 	$L__BB4_785;
	st.global.f32 	[%rd911+8], %f1;
$L__BB4_785:
	add.s32 	%r883, %r883, 1;
	setp.ne.s32 	%p27, %r883, %r627;
	@%p27 bra 	$L__BB4_772;
	add.s32 	%r882, %r882, 1;
	setp.eq.s32 	%p28, %r882, %r626;
	@%p28 bra 	$L__BB4_805;
	bra.uni 	$L__BB4_771;
$L__BB4_787:
	setp.lt.s32 	%p5, %r3, 1;
	@%p5 bra 	$L__BB4_805;
	add.s32 	%r613, %r3, -1;
	and.b32  	%r614, %r3, 15;
	add.s32 	%r615, %r614, -1;
	and.b32  	%r616, %r3, 7;
	add.s32 	%r617, %r616, -1;
	and.b32  	%r618, %r3, 2147483632;
	and.b32  	%r619, %r3, 3;
	mov.b32 	%r888, 0;
$L__BB4_789:
	mov.b32 	%r889, 0;
$L__BB4_790:
	setp.lt.u32 	%p6, %r613, 15;
	@%p6 bra 	$L__BB4_793;
	mov.b32 	%r890, 0;
$L__BB4_792:
	.pragma "nounroll";
	st.global.f32 	[%rd1156], %f1;
	st.global.f32 	[%rd1156+4], %f1;
	st.global.f32 	[%rd1156+8], %f1;
	st.global.f32 	[%rd1156+12], %f1;
	st.global.f32 	[%rd1156+16], %f1;
	st.global.f32 	[%rd1156+20], %f1;
	st.global.f32 	[%rd1156+24], %f1;
	st.global.f32 	[%rd1156+28], %f1;
	st.global.f32 	[%rd1156+32], %f1;
	st.global.f32 	[%rd1156+36], %f1;
	st.global.f32 	[%rd1156+40], %f1;
	st.global.f32 	[%rd1156+44], %f1;
	st.global.f32 	[%rd1156+48], %f1;
	st.global.f32 	[%rd1156+52], %f1;
	st.global.f32 	[%rd1156+56], %f1;
	st.global.f32 	[%rd1156+60], %f1;
	add.s64 	%rd1156, %rd1156, 64;
	add.s32 	%r890, %r890, 16;
	setp.ne.s32 	%p7, %r890, %r618;
	@%p7 bra 	$L__BB4_792;
$L__BB4_793:
	setp.eq.s32 	%p8, %r614, 0;
	@%p8 bra 	$L__BB4_803;
	setp.lt.u32 	%p9, %r615, 7;
	@%p9 bra 	$L__BB4_796;
	st.global.f32 	[%rd1156], %f1;
	st.global.f32 	[%rd1156+4], %f1;
	st.global.f32 	[%rd1156+8], %f1;
	st.global.f32 	[%rd1156+12], %f1;
	st.global.f32 	[%rd1156+16], %f1;
	st.global.f32 	[%rd1156+20], %f1;
	st.global.f32 	[%rd1156+24], %f1;
	st.global.f32 	[%rd1156+28], %f1;
	add.s64 	%rd1156, %rd1156, 32;
$L__BB4_796:
	setp.eq.s32 	%p10, %r616, 0;
	@%p10 bra 	$L__BB4_803;
	setp.lt.u32 	%p11, %r617, 3;
	mov.u64 	%rd1687, %rd1156;
	@%p11 bra 	$L__BB4_799;
	st.global.f32 	[%rd1156], %f1;
	st.global.f32 	[%rd1156+4], %f1;
	st.global.f32 	[%rd1156+8], %f1;
	st.global.f32 	[%rd1156+12], %f1;
	add.s64 	%rd1156, %rd1156, 16;
	mov.u64 	%rd1687, %rd1156;
$L__BB4_799:
	setp.eq.s32 	%p12, %r619, 0;
	@%p12 bra 	$L__BB4_803;
	setp.eq.s32 	%p13, %r619, 1;
	st.global.f32 	[%rd1687], %f1;
	add.s64 	%rd1156, %rd1687, 4;
	@%p13 bra 	$L__BB4_803;
	setp.eq.s32 	%p14, %r619, 2;
	st.global.f32 	[%rd1687+4], %f1;
	add.s64 	%rd1156, %rd1687, 8;
	@%p14 bra 	$L__BB4_803;
	st.global.f32 	[%rd1687+8], %f1;
	add.s64 	%rd1156, %rd1687, 12;
$L__BB4_803:
	add.s32 	%r889, %r889, 1;
	setp.ne.s32 	%p15, %r889, %r627;
	@%p15 bra 	$L__BB4_790;
	add.s32 	%r888, %r888, 1;
	setp.ne.s32 	%p16, %r888, %r626;
	@%p16 bra 	$L__BB4_789;
$L__BB4_805:
	ret;

}
	// .globl	_pad_fill
.visible .entry _pad_fill(
	.param .u64 .ptr .align 1 _pad_fill_param_0,
	.param .u32 _pad_fill_param_1,
	.param .f32 _pad_fill_param_2
)
{
	.reg .pred 	%p<3>;
	.reg .b32 	%r<11>;
	.reg .b32 	%f<2>;
	.reg .b64 	%rd<5>;

	ld.param.u64 	%rd2, [_pad_fill_param_0];
	ld.param.u32 	%r6, [_pad_fill_param_1];
	ld.param.f32 	%f1, [_pad_fill_param_2];
	mov.u32 	%r7, %ctaid.x;
	mov.u32 	%r1, %ntid.x;
	mov.u32 	%r8, %tid.x;
	mad.lo.s32 	%r10, %r7, %r1, %r8;
	setp.ge.s32 	%p1, %r10, %r6;
	@%p1 bra 	$L__BB5_3;
	mov.u32 	%r9, %nctaid.x;
	mul.lo.s32 	%r3, %r9, %r1;
	cvta.to.global.u64 	%rd1, %rd2;
$L__BB5_2:
	mul.wide.s32 	%rd3, %r10, 4;
	add.s64 	%rd4, %rd1, %rd3;
	st.global.f32 	[%rd4], %f1;
	add.s32 	%r10, %r10, %r3;
	setp.lt.s32 	%p2, %r10, %r6;
	@%p2 bra 	$L__BB5_2;
$L__BB5_3:
	ret;

}


// ===== COMPILED SASS (sm_100) =====

	.target	sm_100

	.elftype	@"ET_EXEC"


//--------------------- .note.nv.tkinfo           --------------------------
	.section	.note.nv.tkinfo,"",@"SHT_NOTE"
	.sectionflags	@"SHF_NOTE_NV_TKINFO"
	.tkinfo
        /*0018*/ 	.word	0x00000002
        /*0030*/ 	.string	""
        /*0030*/ 	.string	"ptxas"
        /*0030*/ 	.string	"Cuda compilation tools, release 13.0, V13.0.88"
        /*0030*/ 	.string	"Build cuda_13.0.r13.0/compiler.36424714_0"
        /*0030*/ 	.string	"-arch sm_100 -m 64 "



//--------------------- .note.nv.cuinfo           --------------------------
	.section	.note.nv.cuinfo,"",@"SHT_NOTE"
	.sectionflags	@"SHF_NOTE_NV_CUINFO"
        /*0018*/ 	.short	0x0002
        /*001a*/ 	.short	0x0064
        /*001c*/ 	.short	0x0082
	.zero		2


//--------------------- .nv.info                  --------------------------
	.section	.nv.info,"",@"SHT_CUDA_INFO"
	.align	4


	//----- nvinfo : EIATTR_REGCOUNT
	.align		4
        /*0000*/ 	.byte	0x04, 0x2f
        /*0002*/ 	.short	(.L_1 - .L_0)
	.align		4
.L_0:
        /*0004*/ 	.word	index@(_leaky_relu)
        /*0008*/ 	.word	0x0000000c


	//----- nvinfo : EIATTR_FRAME_SIZE
	.align		4
.L_1:
        /*000c*/ 	.byte	0x04, 0x11
        /*000e*/ 	.short	(.L_3 - .L_2)
	.align		4
.L_2:
        /*0010*/ 	.word	index@(_leaky_relu)
        /*0014*/ 	.word	0x00000000


	//----- nvinfo : EIATTR_REGCOUNT
	.align		4
.L_3:
        /*0018*/ 	.byte	0x04, 0x2f
        /*001a*/ 	.short	(.L_5 - .L_4)
	.align		4
.L_4:
        /*001c*/ 	.word	index@(_batch_norm)
        /*0020*/ 	.word	0x00000012


	//----- nvinfo : EIATTR_FRAME_SIZE
	.align		4
.L_5:
        /*0024*/ 	.byte	0x04, 0x11
        /*0026*/ 	.short	(.L_7 - .L_6)
	.align		4
.L_6:
        /*0028*/ 	.word	index@($__internal_1_$__cuda_sm3x_div_rn_noftz_f32_slowpath)
        /*002c*/ 	.word	0x00000000


	//----- nvinfo : EIATTR_FRAME_SIZE
	.align		4
.L_7:
        /*0030*/ 	.byte	0x04, 0x11
        /*0032*/ 	.short	(.L_9 - .L_8)
	.align		4
.L_8:
        /*0034*/ 	.word	index@($__internal_0_$__cuda_sm20_sqrt_rn_f32_slowpath)
        /*0038*/ 	.word	0x00000000


	//----- nvinfo : EIATTR_FRAME_SIZE
	.align		4
.L_9:
        /*003c*/ 	.byte	0x04, 0x11
        /*003e*/ 	.short	(.L_11 - .L_10)
	.align		4
.L_10:
        /*0040*/ 	.word	index@(_batch_norm)
        /*0044*/ 	.word	0x00000000


	//----- nvinfo : EIATTR_REGCOUNT
	.align		4
.L_11:
        /*0048*/ 	.byte	0x04, 0x2f
        /*004a*/ 	.short	(.L_13 - .L_12)
	.align		4
.L_12:
        /*004c*/ 	.word	index@(_conv2d)
        /*0050*/ 	.word	0x00000020


	//----- nvinfo : EIATTR_FRAME_SIZE
	.align		4
.L_13:
        /*0054*/ 	.byte	0x04, 0x11
        /*0056*/ 	.short	(.L_15 - .L_14)
	.align		4
.L_14:
        /*0058*/ 	.word	index@(_conv2d)
        /*005c*/ 	.word	0x00000000


	//----- nvinfo : EIATTR_REGCOUNT
	.align		4
.L_15:
        /*0060*/ 	.byte	0x04, 0x2f
        /*0062*/ 	.short	(.L_17 - .L_16)
	.align		4
.L_16:
        /*0064*/ 	.word	index@(_max_pool2d)
        /*0068*/ 	.word	0x0000001e


	//----- nvinfo : EIATTR_FRAME_SIZE
	.align		4
.L_17:
        /*006c*/ 	.byte	0x04, 0x11
        /*006e*/ 	.short	(.L_19 - .L_18)
	.align		4
.L_18:
        /*0070*/ 	.word	index@(_max_pool2d)
        /*0074*/ 	.word	0x00000000


	//----- nvinfo : EIATTR_REGCOUNT
	.align		4
.L_19:
        /*0078*/ 	.byte	0x04, 0x2f
        /*007a*/ 	.short	(.L_21 - .L_20)
	.align		4
.L_20:
        /*007c*/ 	.word	index@(_pad)
        /*0080*/ 	.word	0x00000028


	//----- nvinfo : EIATTR_FRAME_SIZE
	.align		4
.L_21:
        /*0084*/ 	.byte	0x04, 0x11
        /*0086*/ 	.short	(.L_23 - .L_22)
	.align		4
.L_22:
        /*0088*/ 	.word	index@(_pad)
        /*008c*/ 	.word	0x00000000


	//----- nvinfo : EIATTR_REGCOUNT
	.align		4
.L_23:
        /*0090*/ 	.byte	0x04, 0x2f
        /*0092*/ 	.short	(.L_25 - .L_24)
	.align		4
.L_24:
        /*0094*/ 	.word	index@(_pad_fill)
        /*0098*/ 	.word	0x0000000c


	//----- nvinfo : EIATTR_FRAME_SIZE
	.align		4
.L_25:
        /*009c*/ 	.byte	0x04, 0x11
        /*009e*/ 	.short	(.L_27 - .L_26)
	.align		4
.L_26:
        /*00a0*/ 	.word	index@(_pad_fill)
        /*00a4*/ 	.word	0x00000000


	//----- nvinfo : EIATTR_MIN_STACK_SIZE
	.align		4
.L_27:
        /*00a8*/ 	.byte	0x04, 0x12
        /*00aa*/ 	.short	(.L_29 - .L_28)
	.align		4
.L_28:
        /*00ac*/ 	.word	index@(_pad_fill)
        /*00b0*/ 	.word	0x00000000


	//----- nvinfo : EIATTR_MIN_STACK_SIZE
	.align		4
.L_29:
        /*00b4*/ 	.byte	0x04, 0x12
        /*00b6*/ 	.short	(.L_31 - .L_30)
	.align		4
.L_30:
        /*00b8*/ 	.word	index@(_pad)
        /*00bc*/ 	.word	0x00000000


	//----- nvinfo : EIATTR_MIN_STACK_SIZE
	.align		4
.L_31:
        /*00c0*/ 	.byte	0x04, 0x12
        /*00c2*/ 	.short	(.L_33 - .L_32)
	.align		4
.L_32:
        /*00c4*/ 	.word	index@(_max_pool2d)
        /*00c8*/ 	.word	0x00000000


	//----- nvinfo : EIATTR_MIN_STACK_SIZE
	.align		4
.L_33:
        /*00cc*/ 	.byte	0x04, 0x12
        /*00ce*/ 	.short	(.L_35 - .L_34)
	.align		4
.L_34:
        /*00d0*/ 	.word	index@(_conv2d)
        /*00d4*/ 	.word	0x00000000


	//----- nvinfo : EIATTR_MIN_STACK_SIZE
	.align		4
.L_35:
        /*00d8*/ 	.byte	0x04, 0x12
        /*00da*/ 	.short	(.L_37 - .L_36)
	.align		4
.L_36:
        /*00dc*/ 	.word	index@(_batch_norm)
        /*00e0*/ 	.word	0x00000000


	//----- nvinfo : EIATTR_MIN_STACK_SIZE
	.align		4
.L_37:
        /*00e4*/ 	.byte	0x04, 0x12
        /*00e6*/ 	.short	(.L_39 - .L_38)
	.align		4
.L_38:
        /*00e8*/ 	.word	index@(_leaky_relu)
        /*00ec*/ 	.word	0x00000000
.L_39:


//--------------------- .nv.compat                --------------------------
	.section	.nv.compat,"",@"SHT_CUDA_COMPAT_INFO"
	.align	4
        /*0000*/ 	.byte	0x02, 0x09, 0x00, 0x00, 0x02, 0x02, 0x01, 0x00, 0x02, 0x05, 0x05, 0x00, 0x03, 0x07, 0x01, 0x01
        /*0010*/ 	.byte	0x02, 0x03, 0x00, 0x00, 0x02, 0x06, 0x01, 0x00, 0x04, 0x0b, 0x08, 0x00, 0x01, 0x00, 0x00, 0x00
        /*0020*/ 	.byte	0x00, 0x00, 0x00, 0x00


//--------------------- .nv.info._pad_fill        --------------------------
	.section	.nv.info._pad_fill,"",@"SHT_CUDA_INFO"
	.sectionflags	@""
	.align	4


	//----- nvinfo : EIATTR_CUDA_API_VERSION
	.align		4
        /*0000*/ 	.byte	0x04, 0x37
        /*0002*/ 	.short	(.L_41 - .L_40)
.L_40:
        /*0004*/ 	.word	0x00000082


	//----- nvinfo : EIATTR_KPARAM_INFO
	.align		4
.L_41:
        /*0008*/ 	.byte	0x04, 0x17
        /*000a*/ 	.short	(.L_43 - .L_42)
.L_42:
        /*000c*/ 	.word	0x00000000
        /*0010*/ 	.short	0x0002
        /*0012*/ 	.short	0x000c
        /*0014*/ 	.byte	0x00, 0xf0, 0x11, 0x00


	//----- nvinfo : EIATTR_KPARAM_INFO
	.align		4
.L_43:
        /*0018*/ 	.byte	0x04, 0x17
        /*001a*/ 	.short	(.L_45 - .L_44)
.L_44:
        /*001c*/ 	.word	0x00000000
        /*0020*/ 	.short	0x0001
        /*0022*/ 	.short	0x0008
        /*0024*/ 	.byte	0x00, 0xf0, 0x11, 0x00


	//----- nvinfo : EIATTR_KPARAM_INFO
	.align		4
.L_45:
        /*0028*/ 	.byte	0x04, 0x17
        /*002a*/ 	.short	(.L_47 - .L_46)
.L_46:
        /*002c*/ 	.word	0x00000000
        /*0030*/ 	.short	0x0000
        /*0032*/ 	.short	0x0000
        /*0034*/ 	.byte	0x00, 0xf5, 0x21, 0x00


	//----- nvinfo : EIATTR_SPARSE_MMA_MASK
	.align		4
.L_47:
        /*0038*/ 	.byte	0x03, 0x50
        /*003a*/ 	.short	0x0000


	//----- nvinfo : EIATTR_MAXREG_COUNT
	.align		4
        /*003c*/ 	.byte	0x03, 0x1b
        /*003e*/ 	.short	0x00ff


	//----- nvinfo : EIATTR_MERCURY_ISA_VERSION
	.align		4
        /*0040*/ 	.byte	0x03, 0x5f
        /*0042*/ 	.short	0x0101


	//----- nvinfo : EIATTR_VRC_CTA_INIT_COUNT
	.align		4
        /*0044*/ 	.byte	0x02, 0x4a
	.zero		1
	.zero		1


	//----- nvinfo : EIATTR_EXIT_INSTR_OFFSETS
	.align		4
        /*0048*/ 	.byte	0x04, 0x1c
        /*004a*/ 	.short	(.L_49 - .L_48)


	//   ....[0]....
.L_48:
        /*004c*/ 	.word	0x00000070


	//   ....[1]....
        /*0050*/ 	.word	0x00000120


	//----- nvinfo : EIATTR_CRS_STACK_SIZE
	.align		4
.L_49:
        /*0054*/ 	.byte	0x04, 0x1e
        /*0056*/ 	.short	(.L_51 - .L_50)
.L_50:
        /*0058*/ 	.word	0x00000000


	//----- nvinfo : EIATTR_CBANK_PARAM_SIZE
	.align		4
.L_51:
        /*005c*/ 	.byte	0x03, 0x19
        /*005e*/ 	.short	0x0010


	//----- nvinfo : EIATTR_PARAM_CBANK
	.align		4
        /*0060*/ 	.byte	0x04, 0x0a
        /*0062*/ 	.short	(.L_53 - .L_52)
	.align		4
.L_52:
        /*0064*/ 	.word	index@(.nv.constant0._pad_fill)
        /*0068*/ 	.short	0x0380
        /*006a*/ 	.short	0x0010


	//----- nvinfo : EIATTR_SW_WAR
	.align		4
.L_53:
        /*006c*/ 	.byte	0x04, 0x36
        /*006e*/ 	.short	(.L_55 - .L_54)
.L_54:
        /*0070*/ 	.word	0x00000008
.L_55:


//--------------------- .nv.info._pad             --------------------------
	.section	.nv.info._pad,"",@"SHT_CUDA_INFO"
	.sectionflags	@""
	.align	4


	//----- nvinfo : EIATTR_CUDA_API_VERSION
	.align		4
        /*0000*/ 	.byte	0x04, 0x37
        /*0002*/ 	.short	(.L_57 - .L_56)
.L_56:
        /*0004*/ 	.word	0x00000082


	//----- nvinfo : EIATTR_KPARAM_INFO
	.align		4
.L_57:
        /*0008*/ 	.byte	0x04, 0x17
        /*000a*/ 	.short	(.L_59 - .L_58)
.L_58:
        /*000c*/ 	.word	0x00000000
        /*0010*/ 	.short	0x000a
        /*0012*/ 	.short	0x0030
        /*0014*/ 	.byte	0x00, 0xf0, 0x11, 0x00


	//----- nvinfo : EIATTR_KPARAM_INFO
	.align		4
.L_59:
        /*0018*/ 	.byte	0x04, 0x17
        /*001a*/ 	.short	(.L_61 - .L_60)
.L_60:
        /*001c*/ 	.word	0x00000000
        /*0020*/ 	.short	0x0009
        /*0022*/ 	.short	0x002c
        /*0024*/ 	.byte	0x00, 0xf0, 0x11, 0x00


	//----- nvinfo : EIATTR_KPARAM_INFO
	.align		4
.L_61:
        /*0028*/ 	.byte	0x04, 0x17
        /*002a*/ 	.short	(.L_63 - .L_62)
.L_62:
        /*002c*/ 	.word	0x00000000
        /*0030*/ 	.short	0x0008
        /*0032*/ 	.short	0x0028
        /*0034*/ 	.byte	0x00, 0xf0, 0x11, 0x00


	//----- nvinfo : EIATTR_KPARAM_INFO
	.align		4
.L_63:
        /*0038*/ 	.byte	0x04, 0x17
        /*003a*/ 	.short	(.L_65 - .L_64)
.L_64:
        /*003c*/ 	.word	0x00000000
        /*0040*/ 	.short	0x0007
        /*0042*/ 	.short	0x0024
        /*0044*/ 	.byte	0x00, 0xf0, 0x11, 0x00


	//----- nvinfo : EIATTR_KPARAM_INFO
	.align		4
.L_65:
        /*0048*/ 	.byte	0x04, 0x17
        /*004a*/ 	.short	(.L_67 - .L_66)
.L_66:
        /*004c*/ 	.word	0x00000000
        /*0050*/ 	.short	0x0006
        /*0052*/ 	.short	0x0020
        /*0054*/ 	.byte	0x00, 0xf0, 0x11, 0x00


	//----- nvinfo : EIATTR_KPARAM_INFO
	.align		4
.L_67:
        /*0058*/ 	.byte	0x04, 0x17
        /*005a*/ 	.short	(.L_69 - .L_68)
.L_68:
        /*005c*/ 	.word	0x00000000
        /*0060*/ 	.short	0x0005
        /*0062*/ 	.short	0x001c
        /*0064*/ 	.byte	0x00, 0xf0, 0x11, 0x00


	//----- nvinfo : EIATTR_KPARAM_INFO
	.align		4
.L_69:
        /*0068*/ 	.byte	0x04, 0x17
        /*006a*/ 	.short	(.L_71 - .L_70)
.L_70:
        /*006c*/ 	.word	0x00000000
        /*0070*/ 	.short	0x0004
        /*0072*/ 	.short	0x0018
        /*0074*/ 	.byte	0x00, 0xf0, 0x11, 0x00


	//----- nvinfo : EIATTR_KPARAM_INFO
	.align		4
.L_71:
        /*0078*/ 	.byte	0x04, 0x17
        /*007a*/ 	.short	(.L_73 - .L_72)
.L_72:
        /*007c*/ 	.word	0x00000000
        /*0080*/ 	.short	0x0003
        /*0082*/ 	.short	0x0014
        /*0084*/ 	.byte	0x00, 0xf0, 0x11, 0x00


	//----- nvinfo : EIATTR_KPARAM_INFO
	.align		4
.L_73:
        /*0088*/ 	.byte	0x04, 0x17
        /*008a*/ 	.short	(.L_75 - .L_74)
.L_74:
        /*008c*/ 	.word	0x00000000
        /*0090*/ 	.short	0x0002
        /*0092*/ 	.short	0x0010
        /*0094*/ 	.byte	0x00, 0xf0, 0x11, 0x00


	//----- nvinfo : EIATTR_KPARAM_INFO
	.align		4
.L_75:
        /*0098*/ 	.byte	0x04, 0x17
        /*009a*/ 	.short	(.L_77 - .L_76)
.L_76:
        /*009c*/ 	.word	0x00000000
        /*00a0*/ 	.short	0x0001
        /*00a2*/ 	.short	0x0008
        /*00a4*/ 	.byte	0x00, 0xf5, 0x21, 0x00


	//----- nvinfo : EIATTR_KPARAM_INFO
	.align		4
.L_77:
        /*00a8*/ 	.byte	0x04, 0x17
        /*00aa*/ 	.short	(.L_79 - .L_78)
.L_78:
        /*00ac*/ 	.word	0x00000000
        /*00b0*/ 	.short	0x0000
        /*00b2*/ 	.short	0x0000
        /*00b4*/ 	.byte	0x00, 0xf5, 0x21, 0x00


	//----- nvinfo : EIATTR_SPARSE_MMA_MASK
	.align		4
.L_79:
        /*00b8*/ 	.byte	0x03, 0x50
        /*00ba*/ 	.short	0x0000


	//----- nvinfo : EIATTR_MAXREG_COUNT
	.align		4
        /*00bc*/ 	.byte	0x03, 0x1b
        /*00be*/ 	.short	0x00ff


	//----- nvinfo : EIATTR_MERCURY_ISA_VERSION
	.align		4
        /*00c0*/ 	.byte	0x03, 0x5f
        /*00c2*/ 	.short	0x0101


	//----- nvinfo : EIATTR_VRC_CTA_INIT_COUNT
	.align		4
        /*00c4*/ 	.byte	0x02, 0x4a
	.zero		1
	.zero		1


	//----- nvinfo : EIATTR_EXIT_INSTR_OFFSETS
	.align		4
        /*00c8*/ 	.byte	0x04, 0x1c
        /*00ca*/ 	.short	(.L_81 - .L_80)


	//   ....[0]....
.L_80:
        /*00cc*/ 	.word	0x00000030


	//   ....[1]....
        /*00d0*/ 	.word	0x00000060


	//   ....[2]....
        /*00d4*/ 	.word	0x00002010


	//   ....[3]....
        /*00d8*/ 	.word	0x00003880


	//   ....[4]....
        /*00dc*/ 	.word	0x000051f0


	//   ....[5]....
        /*00e0*/ 	.word	0x00006570


	//   ....[6]....
        /*00e4*/ 	.word	0x00007e50


	//   ....[7]....
        /*00e8*/ 	.word	0x00009140


	//   ....[8]....
        /*00ec*/ 	.word	0x0000a550


	//   ....[9]....
        /*00f0*/ 	.word	0x0000b3a0


	//   ....[10]....
        /*00f4*/ 	.word	0x0000cca0


	//   ....[11]....
        /*00f8*/ 	.word	0x0000df90


	//   ....[12]....
        /*00fc*/ 	.word	0x0000f3a0


	//   ....[13]....
        /*0100*/ 	.word	0x000101f0


	//   ....[14]....
        /*0104*/ 	.word	0x00011560


	//   ....[15]....
        /*0108*/ 	.word	0x000122e0


	//   ....[16]....
        /*010c*/ 	.word	0x00013170


	//   ....[17]....
        /*0110*/ 	.word	0x00013aa0


	//   ....[18]....
        /*0114*/ 	.word	0x00014530


	//   ....[19]....
        /*0118*/ 	.word	0x00014a70


	//   ....[20]....
        /*011c*/ 	.word	0x00014aa0


	//   ....[21]....
        /*0120*/ 	.word	0x00015080


	//----- nvinfo : EIATTR_CBANK_PARAM_SIZE
	.align		4
.L_81:
        /*0124*/ 	.byte	0x03, 0x19
        /*0126*/ 	.short	0x0034


	//----- nvinfo : EIATTR_PARAM_CBANK
	.align		4
        /*0128*/ 	.byte	0x04, 0x0a
        /*012a*/ 	.short	(.L_83 - .L_82)
	.align		4
.L_82:
        /*012c*/ 	.word	index@(.nv.constant0._pad)
        /*0130*/ 	.short	0x0380
        /*0132*/ 	.short	0x0034


	//----- nvinfo : EIATTR_SW_WAR
	.align		4
.L_83:
        /*0134*/ 	.byte	0x04, 0x36
        /*0136*/ 	.short	(.L_85 - .L_84)
.L_84:
        /*0138*/ 	.word	0x00000008
.L_85:


//--------------------- .nv.info._max_pool2d      --------------------------
	.section	.nv.info._max_pool2d,"",@"SHT_CUDA_INFO"
	.sectionflags	@""
	.align	4


	//----- nvinfo : EIATTR_CUDA_API_VERSION
	.align		4
        /*0000*/ 	.byte	0x04, 0x37
        /*0002*/ 	.short	(.L_87 - .L_86)
.L_86:
        /*0004*/ 	.word	0x00000082


	//----- nvinfo : EIATTR_KPARAM_INFO
	.align		4
.L_87:
        /*0008*/ 	.byte	0x04, 0x17
        /*000a*/ 	.short	(.L_89 - .L_88)
.L_88:
        /*000c*/ 	.word	0x00000000
        /*0010*/ 	.short	0x0007
        /*0012*/ 	.short	0x0024
        /*0014*/ 	.byte	0x00, 0xf0, 0x11, 0x00


	//----- nvinfo : EIATTR_KPARAM_INFO
	.align		4
.L_89:
        /*0018*/ 	.byte	0x04, 0x17
        /*001a*/ 	.short	(.L_91 - .L_90)
.L_90:
        /*001c*/ 	.word	0x00000000
        /*0020*/ 	.short	0x0006
        /*0022*/ 	.short	0x0020
        /*0024*/ 	.byte	0x00, 0xf0, 0x11, 0x00


	//----- nvinfo : EIATTR_KPARAM_INFO
	.align		4
.L_91:
        /*0028*/ 	.byte	0x04, 0x17
        /*002a*/ 	.short	(.L_93 - .L_92)
.L_92:
        /*002c*/ 	.word	0x00000000
        /*0030*/ 	.short	0x0005
        /*0032*/ 	.short	0x0018
        /*0034*/ 	.byte	0x00, 0xf5, 0x21, 0x00


	//----- nvinfo : EIATTR_KPARAM_INFO
	.align		4
.L_93:
        /*0038*/ 	.byte	0x04, 0x17
        /*003a*/ 	.short	(.L_95 - .L_94)
.L_94:
        /*003c*/ 	.word	0x00000000
        /*0040*/ 	.short	0x0004
        /*0042*/ 	.short	0x0014
        /*0044*/ 	.byte	0x00, 0xf0, 0x11, 0x00


	//----- nvinfo : EIATTR_KPARAM_INFO
	.align		4
.L_95:
        /*0048*/ 	.byte	0x04, 0x17
        /*004a*/ 	.short	(.L_97 - .L_96)
.L_96:
        /*004c*/ 	.word	0x00000000
        /*0050*/ 	.short	0x0003
        /*0052*/ 	.short	0x0010
        /*0054*/ 	.byte	0x00, 0xf0, 0x11, 0x00


	//----- nvinfo : EIATTR_KPARAM_INFO
	.align		4
.L_97:
        /*0058*/ 	.byte	0x04, 0x17
        /*005a*/ 	.short	(.L_99 - .L_98)
.L_98:
        /*005c*/ 	.word	0x00000000
        /*0060*/ 	.short	0x0002
        /*0062*/ 	.short	0x000c
        /*0064*/ 	.byte	0x00, 0xf0, 0x11, 0x00


	//----- nvinfo : EIATTR_KPARAM_INFO
	.align		4
.L_99:
        /*0068*/ 	.byte	0x04, 0x17
        /*006a*/ 	.short	(.L_101 - .L_100)
.L_100:
        /*006c*/ 	.word	0x00000000
        /*0070*/ 	.short	0x0001
        /*0072*/ 	.short	0x0008
        /*0074*/ 	.byte	0x00, 0xf0, 0x11, 0x00


	//----- nvinfo : EIATTR_KPARAM_INFO
	.align		4
.L_101:
        /*0078*/ 	.byte	0x04, 0x17
        /*007a*/ 	.short	(.L_103 - .L_102)
.L_102:
        /*007c*/ 	.word	0x00000000
        /*0080*/ 	.short	0x0000
        /*0082*/ 	.short	0x0000
        /*0084*/ 	.byte	0x00, 0xf5, 0x21, 0x00


	//----- nvinfo : EIATTR_SPARSE_MMA_MASK
	.align		4
.L_103:
        /*0088*/ 	.byte	0x03, 0x50
        /*008a*/ 	.short	0x0000


	//----- nvinfo : EIATTR_MAXREG_COUNT
	.align		4
        /*008c*/ 	.byte	0x03, 0x1b
        /*008e*/ 	.short	0x00ff


	//----- nvinfo : EIATTR_MERCURY_ISA_VERSION
	.align		4
        /*0090*/ 	.byte	0x03, 0x5f
        /*0092*/ 	.short	0x0101


	//----- nvinfo : EIATTR_VRC_CTA_INIT_COUNT
	.align		4
        /*0094*/ 	.byte	0x02, 0x4a
	.zero		1
	.zero		1


	//----- nvinfo : EIATTR_EXIT_INSTR_OFFSETS
	.align		4
        /*0098*/ 	.byte	0x04, 0x1c
        /*009a*/ 	.short	(.L_105 - .L_104)


	//   ....[0]....
.L_104:
        /*009c*/ 	.word	0x00000080


	//   ....[1]....
        /*00a0*/ 	.word	0x00000ab0


	//----- nvinfo : EIATTR_CRS_STACK_SIZE
	.align		4
.L_105:
        /*00a4*/ 	.byte	0x04, 0x1e
        /*00a6*/ 	.short	(.L_107 - .L_106)
.L_106:
        /*00a8*/ 	.word	0x00000000


	//----- nvinfo : EIATTR_CBANK_PARAM_SIZE
	.align		4
.L_107:
        /*00ac*/ 	.byte	0x03, 0x19
        /*00ae*/ 	.short	0x0028


	//----- nvinfo : EIATTR_PARAM_CBANK
	.align		4
        /*00b0*/ 	.byte	0x04, 0x0a
        /*00b2*/ 	.short	(.L_109 - .L_108)
	.align		4
.L_108:
        /*00b4*/ 	.word	index@(.nv.constant0._max_pool2d)
        /*00b8*/ 	.short	0x0380
        /*00ba*/ 	.short	0x0028


	//----- nvinfo : EIATTR_SW_WAR
	.align		4
.L_109:
        /*00bc*/ 	.byte	0x04, 0x36
        /*00be*/ 	.short	(.L_111 - .L_110)
.L_110:
        /*00c0*/ 	.word	0x00000008
.L_111:


//--------------------- .nv.info._conv2d          --------------------------
	.section	.nv.info._conv2d,"",@"SHT_CUDA_INFO"
	.sectionflags	@""
	.align	4


	//----- nvinfo : EIATTR_CUDA_API_VERSION
	.align		4
        /*0000*/ 	.byte	0x04, 0x37
        /*0002*/ 	.short	(.L_113 - .L_112)
.L_112:
        /*0004*/ 	.word	0x00000082


	//----- nvinfo : EIATTR_KPARAM_INFO
	.align		4
.L_113:
        /*0008*/ 	.byte	0x04, 0x17
        /*000a*/ 	.short	(.L_115 - .L_114)
.L_114:
        /*000c*/ 	.word	0x00000000
        /*0010*/ 	.short	0x000d
        /*0012*/ 	.short	0x0048
        /*0014*/ 	.byte	0x00, 0xf5, 0x21, 0x00


	//----- nvinfo : EIATTR_KPARAM_INFO
	.align		4
.L_115:
        /*0018*/ 	.byte	0x04, 0x17
        /*001a*/ 	.short	(.L_117 - .L_116)
.L_116:
        /*001c*/ 	.word	0x00000000
        /*0020*/ 	.short	0x000c
        /*0022*/ 	.short	0x0044
        /*0024*/ 	.byte	0x00, 0xf0, 0x11, 0x00


	//----- nvinfo : EIATTR_KPARAM_INFO
	.align		4
.L_117:
        /*0028*/ 	.byte	0x04, 0x17
        /*002a*/ 	.short	(.L_119 - .L_118)
.L_118:
        /*002c*/ 	.word	0x00000000
        /*0030*/ 	.short	0x000b
        /*0032*/ 	.short	0x0040
        /*0034*/ 	.byte	0x00, 0xf0, 0x11, 0x00


	//----- nvinfo : EIATTR_KPARAM_INFO
	.align		4
.L_119:
        /*0038*/ 	.byte	0x04, 0x17
        /*003a*/ 	.short	(.L_121 - .L_120)
.L_120:
        /*003c*/ 	.word	0x00000000
        /*0040*/ 	.short	0x000a
        /*0042*/ 	.short	0x003c
        /*0044*/ 	.byte	0x00, 0xf0, 0x11, 0x00


	//----- nvinfo : EIATTR_KPARAM_INFO
	.align		4
.L_121:
        /*0048*/ 	.byte	0x04, 0x17
        /*004a*/ 	.short	(.L_123 - .L_122)
.L_122:
        /*004c*/ 	.word	0x00000000
        /*0050*/ 	.short	0x0009
        /*0052*/ 	.short	0x0038
        /*0054*/ 	.byte	0x00, 0xf0, 0x11, 0x00


	//----- nvinfo : EIATTR_KPARAM_INFO
	.align		4
.L_123:
        /*0058*/ 	.byte	0x04, 0x17
        /*005a*/ 	.short	(.L_125 - .L_124)
.L_124:
        /*005c*/ 	.word	0x00000000
        /*0060*/ 	.short	0x0008
        /*0062*/ 	.short	0x0034
        /*0064*/ 	.byte	0x00, 0xf0, 0x11, 0x00


	//----- nvinfo : EIATTR_KPARAM_INFO
	.align		4
.L_125:
        /*0068*/ 	.byte	0x04, 0x17
        /*006a*/ 	.short	(.L_127 - .L_126)
.L_126:
        /*006c*/ 	.word	0x00000000
        /*0070*/ 	.short	0x0007
        /*0072*/ 	.short	0x0030
        /*0074*/ 	.byte	0x00, 0xf0, 0x11, 0x00


	//----- nvinfo : EIATTR_KPARAM_INFO
	.align		4
.L_127:
        /*0078*/ 	.byte	0x04, 0x17
        /*007a*/ 	.short	(.L_129 - .L_128)
.L_128:
        /*007c*/ 	.word	0x00000000
        /*0080*/ 	.short	0x0006
        /*0082*/ 	.short	0x0028
        /*0084*/ 	.byte	0x00, 0xf5, 0x21, 0x00


	//----- nvinfo : EIATTR_KPARAM_INFO
	.align		4
.L_129:
        /*0088*/ 	.byte	0x04, 0x17
        /*008a*/ 	.short	(.L_131 - .L_130)
.L_130:
        /*008c*/ 	.word	0x00000000
        /*0090*/ 	.short	0x0005
        /*0092*/ 	.short	0x0020
        /*0094*/ 	.byte	0x00, 0xf5, 0x21, 0x00


	//----- nvinfo : EIATTR_KPARAM_INFO
	.align		4
.L_131:
        /*0098*/ 	.byte	0x04, 0x17
        /*009a*/ 	.short	(.L_133 - .L_132)
.L_132:
        /*009c*/ 	.word	0x00000000
        /*00a0*/ 	.short	0x0004
        /*00a2*/ 	.short	0x0018
        /*00a4*/ 	.byte	0x00, 0xf0, 0x11, 0x00


	//----- nvinfo : EIATTR_KPARAM_INFO
	.align		4
.L_133:
        /*00a8*/ 	.byte	0x04, 0x17
        /*00aa*/ 	.short	(.L_135 - .L_134)
.L_134:
        /*00ac*/ 	.word	0x00000000
        /*00b0*/ 	.short	0x0003
        /*00b2*/ 	.short	0x0014
        /*00b4*/ 	.byte	0x00, 0xf0, 0x11, 0x00


	//----- nvinfo : EIATTR_KPARAM_INFO
	.align		4
.L_135:
        /*00b8*/ 	.byte	0x04, 0x17
        /*00ba*/ 	.short	(.L_137 - .L_136)
.L_136:
        /*00bc*/ 	.word	0x00000000
        /*00c0*/ 	.short	0x0002
        /*00c2*/ 	.short	0x0010
        /*00c4*/ 	.byte	0x00, 0xf0, 0x11, 0x00


	//----- nvinfo : EIATTR_KPARAM_INFO
	.align		4
.L_137:
        /*00c8*/ 	.byte	0x04, 0x17
        /*00ca*/ 	.short	(.L_139 - .L_138)
.L_138:
        /*00cc*/ 	.word	0x00000000
        /*00d0*/ 	.short	0x0001
        /*00d2*/ 	.short	0x0008
        /*00d4*/ 	.byte	0x00, 0xf5, 0x21, 0x00


	//----- nvinfo : EIATTR_KPARAM_INFO
	.align		4
.L_139:
        /*00d8*/ 	.byte	0x04, 0x17
        /*00da*/ 	.short	(.L_141 - .L_140)
.L_140:
        /*00dc*/ 	.word	0x00000000
        /*00e0*/ 	.short	0x0000
        /*00e2*/ 	.short	0x0000
        /*00e4*/ 	.byte	0x00, 0xf0, 0x11, 0x00


	//----- nvinfo : EIATTR_SPARSE_MMA_MASK
	.align		4
.L_141:
        /*00e8*/ 	.byte	0x03, 0x50
        /*00ea*/ 	.short	0x0000


	//----- nvinfo : EIATTR_MAXREG_COUNT
	.align		4
        /*00ec*/ 	.byte	0x03, 0x1b
        /*00ee*/ 	.short	0x00ff


	//----- nvinfo : EIATTR_MERCURY_ISA_VERSION
	.align		4
        /*00f0*/ 	.byte	0x03, 0x5f
        /*00f2*/ 	.short	0x0101


	//----- nvinfo : EIATTR_VRC_CTA_INIT_COUNT
	.align		4
        /*00f4*/ 	.byte	0x02, 0x4a
	.zero		1
	.zero		1


	//----- nvinfo : EIATTR_EXIT_INSTR_OFFSETS
	.align		4
        /*00f8*/ 	.byte	0x04, 0x1c
        /*00fa*/ 	.short	(.L_143 - .L_142)


	//   ....[0]....
.L_142:
        /*00fc*/ 	.word	0x00000030


	//   ....[1]....
        /*0100*/ 	.word	0x00000070


	//   ....[2]....
        /*0104*/ 	.word	0x00001650


	//   ....[3]....
        /*0108*/ 	.word	0x00002460


	//   ....[4]....
        /*010c*/ 	.word	0x00002750


	//   ....[5]....
        /*0110*/ 	.word	0x00002ce0


	//   ....[6]....
        /*0114*/ 	.word	0x00002fd0


	//   ....[7]....
        /*0118*/ 	.word	0x00003560


	//   ....[8]....
        /*011c*/ 	.word	0x00003980


	//   ....[9]....
        /*0120*/ 	.word	0x000042b0


	//----- nvinfo : EIATTR_CBANK_PARAM_SIZE
	.align		4
.L_143:
        /*0124*/ 	.byte	0x03, 0x19
        /*0126*/ 	.short	0x0050


	//----- nvinfo : EIATTR_PARAM_CBANK
	.align		4
        /*0128*/ 	.byte	0x04, 0x0a
        /*012a*/ 	.short	(.L_145 - .L_144)
	.align		4
.L_144:
        /*012c*/ 	.word	index@(.nv.constant0._conv2d)
        /*0130*/ 	.short	0x0380
        /*0132*/ 	.short	0x0050


	//----- nvinfo : EIATTR_SW_WAR
	.align		4
.L_145:
        /*0134*/ 	.byte	0x04, 0x36
        /*0136*/ 	.short	(.L_147 - .L_146)
.L_146:
        /*0138*/ 	.word	0x00000008
.L_147:


//--------------------- .nv.info._batch_norm      --------------------------
	.section	.nv.info._batch_norm,"",@"SHT_CUDA_INFO"
	.sectionflags	@""
	.align	4


	//----- nvinfo : EIATTR_CUDA_API_VERSION
	.align		4
        /*0000*/ 	.byte	0x04, 0x37
        /*0002*/ 	.short	(.L_149 - .L_148)
.L_148:
        /*0004*/ 	.word	0x00000082


	//----- nvinfo : EIATTR_KPARAM_INFO
	.align		4
.L_149:
        /*0008*/ 	.byte	0x04, 0x17
        /*000a*/ 	.short	(.L_151 - .L_150)
.L_150:
        /*000c*/ 	.word	0x00000000
        /*0010*/ 	.short	0x0008
        /*0012*/ 	.short	0x0038
        /*0014*/ 	.byte	0x00, 0xf5, 0x21, 0x00


	//----- nvinfo : EIATTR_KPARAM_INFO
	.align		4
.L_151:
        /*0018*/ 	.byte	0x04, 0x17
        /*001a*/ 	.short	(.L_153 - .L_152)
.L_152:
        /*001c*/ 	.word	0x00000000
        /*0020*/ 	.short	0x0007
        /*0022*/ 	.short	0x0030
        /*0024*/ 	.byte	0x00, 0xf5, 0x21, 0x00


	//----- nvinfo : EIATTR_KPARAM_INFO
	.align		4
.L_153:
        /*0028*/ 	.byte	0x04, 0x17
        /*002a*/ 	.short	(.L_155 - .L_154)
.L_154:
        /*002c*/ 	.word	0x00000000
        /*0030*/ 	.short	0x0006
        /*0032*/ 	.short	0x0028
        /*0034*/ 	.byte	0x00, 0xf5, 0x21, 0x00


	//----- nvinfo : EIATTR_KPARAM_INFO
	.align		4
.L_155:
        /*0038*/ 	.byte	0x04, 0x17
        /*003a*/ 	.short	(.L_157 - .L_156)
.L_156:
        /*003c*/ 	.word	0x00000000
        /*0040*/ 	.short	0x0005
        /*0042*/ 	.short	0x0020
        /*0044*/ 	.byte	0x00, 0xf5, 0x21, 0x00


	//----- nvinfo : EIATTR_KPARAM_INFO
	.align		4
.L_157:
        /*0048*/ 	.byte	0x04, 0x17
        /*004a*/ 	.short	(.L_159 - .L_158)
.L_158:
        /*004c*/ 	.word	0x00000000
        /*0050*/ 	.short	0x0004
        /*0052*/ 	.short	0x0018
        /*0054*/ 	.byte	0x00, 0xf0, 0x11, 0x00


	//----- nvinfo : EIATTR_KPARAM_INFO
	.align		4
.L_159:
        /*0058*/ 	.byte	0x04, 0x17
        /*005a*/ 	.short	(.L_161 - .L_160)
.L_160:
        /*005c*/ 	.word	0x00000000
        /*0060*/ 	.short	0x0003
        /*0062*/ 	.short	0x0014
        /*0064*/ 	.byte	0x00, 0xf0, 0x11, 0x00


	//----- nvinfo : EIATTR_KPARAM_INFO
	.align		4
.L_161:
        /*0068*/ 	.byte	0x04, 0x17
        /*006a*/ 	.short	(.L_163 - .L_162)
.L_162:
        /*006c*/ 	.word	0x00000000
        /*0070*/ 	.short	0x0002
        /*0072*/ 	.short	0x0010
        /*0074*/ 	.byte	0x00, 0xf0, 0x11, 0x00


	//----- nvinfo : EIATTR_KPARAM_INFO
	.align		4
.L_163:
        /*0078*/ 	.byte	0x04, 0x17
        /*007a*/ 	.short	(.L_165 - .L_164)
.L_164:
        /*007c*/ 	.word	0x00000000
        /*0080*/ 	.short	0x0001
        /*0082*/ 	.short	0x0008
        /*0084*/ 	.byte	0x00, 0xf5, 0x21, 0x00


	//----- nvinfo : EIATTR_KPARAM_INFO
	.align		4
.L_165:
        /*0088*/ 	.byte	0x04, 0x17
        /*008a*/ 	.short	(.L_167 - .L_166)
.L_166:
        /*008c*/ 	.word	0x00000000
        /*0090*/ 	.short	0x0000
        /*0092*/ 	.short	0x0000
        /*0094*/ 	.byte	0x00, 0xf5, 0x21, 0x00


	//----- nvinfo : EIATTR_SPARSE_MMA_MASK
	.align		4
.L_167:
        /*0098*/ 	.byte	0x03, 0x50
        /*009a*/ 	.short	0x0000


	//----- nvinfo : EIATTR_MAXREG_COUNT
	.align		4
        /*009c*/ 	.byte	0x03, 0x1b
        /*009e*/ 	.short	0x00ff


	//----- nvinfo : EIATTR_MERCURY_ISA_VERSION
	.align		4
        /*00a0*/ 	.byte	0x03, 0x5f
        /*00a2*/ 	.short	0x0101


	//----- nvinfo : EIATTR_VRC_CTA_INIT_COUNT
	.align		4
        /*00a4*/ 	.byte	0x02, 0x4a
	.zero		1
	.zero		1


	//----- nvinfo : EIATTR_EXIT_INSTR_OFFSETS
	.align		4
        /*00a8*/ 	.byte	0x04, 0x1c
        /*00aa*/ 	.short	(.L_169 - .L_168)


	//   ....[0]....
.L_168:
        /*00ac*/ 	.word	0x000000b0


	//   ....[1]....
        /*00b0*/ 	.word	0x000003c0


	//----- nvinfo : EIATTR_CRS_STACK_SIZE
	.align		4
.L_169:
        /*00b4*/ 	.byte	0x04, 0x1e
        /*00b6*/ 	.short	(.L_171 - .L_170)
.L_170:
        /*00b8*/ 	.word	0x00000000


	//----- nvinfo : EIATTR_CBANK_PARAM_SIZE
	.align		4
.L_171:
        /*00bc*/ 	.byte	0x03, 0x19
        /*00be*/ 	.short	0x0040


	//----- nvinfo : EIATTR_PARAM_CBANK
	.align		4
        /*00c0*/ 	.byte	0x04, 0x0a
        /*00c2*/ 	.short	(.L_173 - .L_172)
	.align		4
.L_172:
        /*00c4*/ 	.word	index@(.nv.constant0._batch_norm)
        /*00c8*/ 	.short	0x0380
        /*00ca*/ 	.short	0x0040


	//----- nvinfo : EIATTR_SW_WAR
	.align		4
.L_173:
        /*00cc*/ 	.byte	0x04, 0x36
        /*00ce*/ 	.short	(.L_175 - .L_174)
.L_174:
        /*00d0*/ 	.word	0x00000008
.L_175:


//--------------------- .nv.info._leaky_relu      --------------------------
	.section	.nv.info._leaky_relu,"",@"SHT_CUDA_INFO"
	.sectionflags	@""
	.align	4


	//----- nvinfo : EIATTR_CUDA_API_VERSION
	.align		4
        /*0000*/ 	.byte	0x04, 0x37
        /*0002*/ 	.short	(.L_177 - .L_176)
.L_176:
        /*0004*/ 	.word	0x00000082


	//----- nvinfo : EIATTR_KPARAM_INFO
	.align		4
.L_177:
        /*0008*/ 	.byte	0x04, 0x17
        /*000a*/ 	.short	(.L_179 - .L_178)
.L_178:
        /*000c*/ 	.word	0x00000000
        /*0010*/ 	.short	0x0003
        /*0012*/ 	.short	0x0014
        /*0014*/ 	.byte	0x00, 0xf0, 0x11, 0x00


	//----- nvinfo : EIATTR_KPARAM_INFO
	.align		4
.L_179:
        /*0018*/ 	.byte	0x04, 0x17
        /*001a*/ 	.short	(.L_181 - .L_180)
.L_180:
        /*001c*/ 	.word	0x00000000
        /*0020*/ 	.short	0x0002
        /*0022*/ 	.short	0x0010
        /*0024*/ 	.byte	0x00, 0xf0, 0x11, 0x00


	//----- nvinfo : EIATTR_KPARAM_INFO
	.align		4
.L_181:
        /*0028*/ 	.byte	0x04, 0x17
        /*002a*/ 	.short	(.L_183 - .L_182)
.L_182:
        /*002c*/ 	.word	0x00000000
        /*0030*/ 	.short	0x0001
        /*0032*/ 	.short	0x0008
        /*0034*/ 	.byte	0x00, 0xf5, 0x21, 0x00


	//----- nvinfo : EIATTR_KPARAM_INFO
	.align		4
.L_183:
        /*0038*/ 	.byte	0x04, 0x17
        /*003a*/ 	.short	(.L_185 - .L_184)
.L_184:
        /*003c*/ 	.word	0x00000000
        /*0040*/ 	.short	0x0000
        /*0042*/ 	.short	0x0000
        /*0044*/ 	.byte	0x00, 0xf5, 0x21, 0x00


	//----- nvinfo : EIATTR_SPARSE_MMA_MASK
	.align		4
.L_185:
        /*0048*/ 	.byte	0x03, 0x50
        /*004a*/ 	.short	0x0000


	//----- nvinfo : EIATTR_MAXREG_COUNT
	.align		4
        /*004c*/ 	.byte	0x03, 0x1b
        /*004e*/ 	.short	0x00ff


	//----- nvinfo : EIATTR_MERCURY_ISA_VERSION
	.align		4
        /*0050*/ 	.byte	0x03, 0x5f
        /*0052*/ 	.short	0x0101


	//----- nvinfo : EIATTR_VRC_CTA_INIT_COUNT
	.align		4
        /*0054*/ 	.byte	0x02, 0x4a
	.zero		1
	.zero		1


	//----- nvinfo : EIATTR_EXIT_INSTR_OFFSETS
	.align		4
        /*0058*/ 	.byte	0x04, 0x1c
        /*005a*/ 	.short	(.L_187 - .L_186)


	//   ....[0]....
.L_186:
        /*005c*/ 	.word	0x00000070


	//   ....[1]....
        /*0060*/ 	.word	0x00000120


	//----- nvinfo : EIATTR_CBANK_PARAM_SIZE
	.align		4
.L_187:
        /*0064*/ 	.byte	0x03, 0x19
        /*0066*/ 	.short	0x0018


	//----- nvinfo : EIATTR_PARAM_CBANK
	.align		4
        /*0068*/ 	.byte	0x04, 0x0a
        /*006a*/ 	.short	(.L_189 - .L_188)
	.align		4
.L_188:
        /*006c*/ 	.word	index@(.nv.constant0._leaky_relu)
        /*0070*/ 	.short	0x0380
        /*0072*/ 	.short	0x0018


	//----- nvinfo : EIATTR_SW_WAR
	.align		4
.L_189:
        /*0074*/ 	.byte	0x04, 0x36
        /*0076*/ 	.short	(.L_191 - .L_190)
.L_190:
        /*0078*/ 	.word	0x00000008
.L_191:


//--------------------- .nv.callgraph             --------------------------
	.section	.nv.callgraph,"",@"SHT_CUDA_CALLGRAPH"
	.align	4
	.sectionentsize	8
	.align		4
        /*0000*/ 	.word	0x00000000
	.align		4
        /*0004*/ 	.word	0xffffffff
	.align		4
        /*0008*/ 	.word	0x00000000
	.align		4
        /*000c*/ 	.word	0xfffffffe
	.align		4
        /*0010*/ 	.word	0x00000000
	.align		4
        /*0014*/ 	.word	0xfffffffd
	.align		4
        /*0018*/ 	.word	0x00000000
	.align		4
        /*001c*/ 	.word	0xfffffffc


//--------------------- .text._pad_fill           --------------------------
	.section	.text._pad_fill,"ax",@progbits
	.align	128
        .global         _pad_fill
        .type           _pad_fill,@function
        .size           _pad_fill,(.L_x_411 - _pad_fill)
        .other          _pad_fill,@"STO_CUDA_ENTRY STV_DEFAULT"
_pad_fill:
.text._pad_fill:
[----:B------:R-:W-:Y:S01]  /*0000*/  LDC R1, c[0x0][0x37c] ;  /* 0x0000df00ff017b82 */ /* 0x000fe20000000800 */
[----:B------:R-:W0:Y:S07]  /*0010*/  S2R R0, SR_TID.X ;  /* 0x0000000000007919 */ /* 0x000e2e0000002100 */
[----:B------:R-:W0:Y:S01]  /*0020*/  S2UR UR4, SR_CTAID.X ;  /* 0x00000000000479c3 */ /* 0x000e220000002500 */
[----:B------:R-:W1:Y:S07]  /*0030*/  LDCU UR5, c[0x0][0x388] ;  /* 0x00007100ff0577ac */ /* 0x000e6e0008000800 */
[----:B------:R-:W0:Y:S02]  /*0040*/  LDC R7, c[0x0][0x360] ;  /* 0x0000d800ff077b82 */ /* 0x000e240000000800 */
[----:B0-----:R-:W-:-:S05]  /*0050*/  IMAD R0, R7, UR4, R0 ;  /* 0x0000000407007c24 */ /* 0x001fca000f8e0200 */
[----:B-1----:R-:W-:-:S13]  /*0060*/  ISETP.GE.AND P0, PT, R0, UR5, PT ;  /* 0x0000000500007c0c */ /* 0x002fda000bf06270 */
[----:B------:R-:W-:Y:S05]  /*0070*/  @P0 EXIT ;  /* 0x000000000000094d */ /* 0x000fea0003800000 */
[----:B------:R-:W0:Y:S01]  /*0080*/  LDC R9, c[0x0][0x38c] ;  /* 0x0000e300ff097b82 */ /* 0x000e220000000800 */
[----:B------:R-:W1:Y:S01]  /*0090*/  LDCU UR4, c[0x0][0x370] ;  /* 0x00006e00ff0477ac */ /* 0x000e620008000800 */
[----:B------:R-:W2:Y:S06]  /*00a0*/  LDCU.64 UR6, c[0x0][0x358] ;  /* 0x00006b00ff0677ac */ /* 0x000eac0008000a00 */
[----:B------:R-:W3:Y:S01]  /*00b0*/  LDC.64 R4, c[0x0][0x380] ;  /* 0x0000e000ff047b82 */ /* 0x000ee20000000a00 */
[----:B-1----:R-:W-:-:S07]  /*00c0*/  IMAD R7, R7, UR4, RZ ;  /* 0x0000000407077c24 */ /* 0x002fce000f8e02ff */
.L_x_0:
[----:B---3--:R-:W-:Y:S01]  /*00d0*/  IMAD.WIDE R2, R0, 0x4, R4 ;  /* 0x0000000400027825 */ /* 0x008fe200078e0204 */
[----:B------:R-:W-:-:S04]  /*00e0*/  IADD3 R0, PT, PT, R7, R0, RZ ;  /* 0x0000000007007210 */ /* 0x000fc80007ffe0ff */
[----:B0-2---:R1:W-:Y:S01]  /*00f0*/  STG.E desc[UR6][R2.64], R9 ;  /* 0x0000000902007986 */ /* 0x0053e2000c101906 */
[----:B------:R-:W-:-:S13]  /*0100*/  ISETP.GE.AND P0, PT, R0, UR5, PT ;  /* 0x0000000500007c0c */ /* 0x000fda000bf06270 */
[----:B-1----:R-:W-:Y:S05]  /*0110*/  @!P0 BRA `(.L_x_0) ;  /* 0xfffffffc00ec8947 */ /* 0x002fea000383ffff */
[----:B------:R-:W-:Y:S05]  /*0120*/  EXIT ;  /* 0x000000000000794d */ /* 0x000fea0003800000 */
.L_x_1:
[----:B------:R-:W-:-:S00]  /*0130*/  BRA `(.L_x_1) ;  /* 0xfffffffc00fc7947 */ /* 0x000fc0000383ffff */
[----:B------:R-:W-:-:S00]  /*0140*/  NOP ;  /* 0x0000000000007918 */ /* 0x000fc00000000000 */
        /* <DEDUP_REMOVED lines=11> */
.L_x_411:


//--------------------- .text._pad                --------------------------
	.section	.text._pad,"ax",@progbits
	.align	128
        .global         _pad
        .type           _pad,@function
        .size           _pad,(.L_x_412 - _pad)
        .other          _pad,@"STO_CUDA_ENTRY STV_DEFAULT"
_pad:
.text._pad:
[----:B------:R-:W-:Y:S08]  /*0000*/  LDC R1, c[0x0][0x37c] ;  /* 0x0000df00ff017b82 */ /* 0x000ff00000000800 */
[----:B------:R-:W0:Y:S02]  /*0010*/  LDC R0, c[0x0][0x390] ;  /* 0x0000e400ff007b82 */ /* 0x000e240000000800 */
[----:B0-----:R-:W-:-:S13]  /*0020*/  ISETP.GE.AND P0, PT, R0, 0x1, PT ;  /* 0x000000010000780c */ /* 0x001fda0003f06270 */
[----:B------:R-:W-:Y:S05]  /*0030*/  @!P0 EXIT ;  /* 0x000000000000894d */ /* 0x000fea0003800000 */
[----:B------:R-:W0:Y:S02]  /*0040*/  LDC R0, c[0x0][0x394] ;  /* 0x0000e500ff007b82 */ /* 0x000e240000000800 */
[----:B0-----:R-:W-:-:S13]  /*0050*/  ISETP.GE.AND P0, PT, R0, 0x1, PT ;  /* 0x000000010000780c */ /* 0x001fda0003f06270 */
[----:B------:R-:W-:Y:S05]  /*0060*/  @!P0 EXIT ;  /* 0x000000000000894d */ /* 0x000fea0003800000 */
[----:B------:R-:W0:Y:S01]  /*0070*/  LDC.64 R2, c[0x0][0x398] ;  /* 0x0000e600ff027b82 */ /* 0x000e220000000a00 */
[----:B------:R-:W1:Y:S01]  /*0080*/  LDCU.64 UR4, c[0x0][0x388] ;  /* 0x00007100ff0477ac */ /* 0x000e620008000a00 */
[----:B------:R-:W2:Y:S06]  /*0090*/  LDCU.64 UR8, c[0x0][0x358] ;  /* 0x00006b00ff0877ac */ /* 0x000eac0008000a00 */
[----:B------:R-:W3:Y:S08]  /*00a0*/  LDC.64 R18, c[0x0][0x3a0] ;  /* 0x0000e800ff127b82 */ /* 0x000ef00000000a00 */
[----:B------:R-:W4:Y:S01]  /*00b0*/  LDC.64 R26, c[0x0][0x3a8] ;  /* 0x0000ea00ff1a7b82 */ /* 0x000f220000000a00 */
[----:B-1----:R-:W-:-:S02]  /*00c0*/  IMAD.U32 R30, RZ, RZ, UR4 ;  /* 0x00000004ff1e7e24 */ /* 0x002fc4000f8e00ff */
[----:B------:R-:W-:Y:S01]  /*00d0*/  IMAD.U32 R31, RZ, RZ, UR5 ;  /* 0x00000005ff1f7e24 */ /* 0x000fe2000f8e00ff */
[----:B0-----:R-:W-:Y:S02]  /*00e0*/  ISETP.GE.AND P0, PT, R2, 0x1, PT ;  /* 0x000000010200780c */ /* 0x001fe40003f06270 */
[----:B---3--:R-:W-:-:S05]  /*00f0*/  IADD3 R3, PT, PT, R19, R18, R3 ;  /* 0x0000001213037210 */ /* 0x008fca0007ffe003 */
[C---:B----4-:R-:W-:Y:S02]  /*0100*/  IMAD R25, R3.reuse, R26, RZ ;  /* 0x0000001a03197224 */ /* 0x050fe400078e02ff */
[----:B------:R-:W-:-:S04]  /*0110*/  IMAD R27, R3, R27, RZ ;  /* 0x0000001b031b7224 */ /* 0x000fc800078e02ff */
[----:B--2---:R-:W-:Y:S05]  /*0120*/  @!P0 BRA `(.L_x_2) ;  /* 0x0000013800648947 */ /* 0x004fea0003800000 */
[----:B------:R-:W0:Y:S01]  /*0130*/  LDC.64 R16, c[0x0][0x380] ;  /* 0x0000e000ff107b82 */ /* 0x000e220000000a00 */
[----:B------:R-:W-:-:S13]  /*0140*/  ISETP.GE.AND P0, PT, R18, 0x1, PT ;  /* 0x000000011200780c */ /* 0x000fda0003f06270 */
[----:B------:R-:W-:Y:S05]  /*0150*/  @!P0 BRA `(.L_x_3) ;  /* 0x000000b000988947 */ /* 0x000fea0003800000 */
[----:B------:R-:W-:-:S13]  /*0160*/  ISETP.GE.AND P0, PT, R19, 0x1, PT ;  /* 0x000000011300780c */ /* 0x000fda0003f06270 */
[----:B------:R-:W-:Y:S05]  /*0170*/  @!P0 BRA `(.L_x_4) ;  /* 0x0000006400048947 */ /* 0x000fea0003800000 */
[----:B------:R-:W-:-:S13]  /*0180*/  ISETP.GE.AND P0, PT, R25, 0x1, PT ;  /* 0x000000011900780c */ /* 0x000fda0003f06270 */
[----:B------:R-:W-:Y:S05]  /*0190*/  @!P0 BRA `(.L_x_5) ;  /* 0x0000003400c08947 */ /* 0x000fea0003800000 */
[----:B------:R-:W-:Y:S01]  /*01a0*/  ISETP.GE.AND P0, PT, R27, 0x1, PT ;  /* 0x000000011b00780c */ /* 0x000fe20003f06270 */
[----:B------:R-:W-:Y:S02]  /*01b0*/  VIADD R0, R18, 0xffffffff ;  /* 0xffffffff12007836 */ /* 0x000fe40000000000 */
[----:B------:R-:W-:Y:S02]  /*01c0*/  VIADD R3, R2, 0xffffffff ;  /* 0xffffffff02037836 */ /* 0x000fe40000000000 */
[----:B------:R-:W-:-:S08]  /*01d0*/  VIADD R4, R19, 0xffffffff ;  /* 0xffffffff13047836 */ /* 0x000fd00000000000 */
[----:B------:R-:W-:Y:S05]  /*01e0*/  @!P0 BRA `(.L_x_6) ;  /* 0x0000001c00908947 */ /* 0x000fea0003800000 */
[C---:B------:R-:W-:Y:S01]  /*01f0*/  LOP3.LUT R11, R18.reuse, 0xf, RZ, 0xc0, !PT ;  /* 0x0000000f120b7812 */ /* 0x040fe200078ec0ff */
[----:B------:R-:W-:Y:S01]  /*0200*/  VIADD R12, R25, 0xffffffff ;  /* 0xffffffff190c7836 */ /* 0x000fe20000000000 */
[----:B------:R-:W-:Y:S01]  /*0210*/  LOP3.LUT R10, R18, 0x7, RZ, 0xc0, !PT ;  /* 0x00000007120a7812 */ /* 0x000fe200078ec0ff */
[----:B------:R-:W-:Y:S01]  /*0220*/  VIADD R13, R27, 0xffffffff ;  /* 0xffffffff1b0d7836 */ /* 0x000fe20000000000 */
[----:B------:R-:W-:Y:S01]  /*0230*/  LOP3.LUT R9, R2, 0xf, RZ, 0xc0, !PT ;  /* 0x0000000f02097812 */ /* 0x000fe200078ec0ff */
[----:B------:R-:W-:Y:S01]  /*0240*/  VIADD R5, R11, 0xffffffff ;  /* 0xffffffff0b057836 */ /* 0x000fe20000000000 */
[----:B------:R-:W-:Y:S01]  /*0250*/  ISETP.GE.U32.AND P2, PT, R12, 0xf, PT ;  /* 0x0000000f0c00780c */ /* 0x000fe20003f46070 */
[----:B------:R-:W-:Y:S01]  /*0260*/  UMOV UR4, URZ ;  /* 0x000000ff00047c82 */ /* 0x000fe20008000000 */
[----:B------:R-:W-:Y:S01]  /*0270*/  ISETP.GE.U32.AND P1, PT, R13, 0xf, PT ;  /* 0x0000000f0d00780c */ /* 0x000fe20003f26070 */
[----:B------:R-:W-:Y:S01]  /*0280*/  VIADD R6, R9, 0xffffffff ;  /* 0xffffffff09067836 */ /* 0x000fe20000000000 */
[----:B------:R-:W-:-:S02]  /*0290*/  LOP3.LUT R8, R19, 0xf, RZ, 0xc0, !PT ;  /* 0x0000000f13087812 */ /* 0x000fc400078ec0ff */
[----:B------:R-:W-:Y:S02]  /*02a0*/  LOP3.LUT R7, R19, 0x7, RZ, 0xc0, !PT ;  /* 0x0000000713077812 */ /* 0x000fe400078ec0ff */
[----:B------:R-:W-:Y:S01]  /*02b0*/  ISETP.GE.U32.AND P0, PT, R5, 0x7, PT ;  /* 0x000000070500780c */ /* 0x000fe20003f06070 */
[----:B------:R-:W-:Y:S01]  /*02c0*/  VIADD R14, R8, 0xffffffff ;  /* 0xffffffff080e7836 */ /* 0x000fe20000000000 */
[----:B------:R-:W-:Y:S01]  /*02d0*/  P2R R5, PR, RZ, 0x4 ;  /* 0x00000004ff057803 */ /* 0x000fe20000000000 */
[----:B------:R-:W-:Y:S01]  /*02e0*/  VIADD R15, R7, 0xffffffff ;  /* 0xffffffff070f7836 */ /* 0x000fe20000000000 */
[----:B------:R-:W-:Y:S01]  /*02f0*/  P2R R5, PR, RZ, 0x2 ;  /* 0x00000002ff057803 */ /* 0x000fe20000000000 */
[----:B------:R-:W-:Y:S01]  /*0300*/  VIADD R5, R10, 0xffffffff ;  /* 0xffffffff0a057836 */ /* 0x000fe20000000000 */
[----:B------:R-:W-:Y:S02]  /*0310*/  ISETP.GE.U32.AND P2, PT, R6, 0x7, PT ;  /* 0x000000070600780c */ /* 0x000fe40003f46070 */
[----:B------:R-:W-:-:S02]  /*0320*/  ISETP.GE.U32.AND P3, PT, R14, 0x7, PT ;  /* 0x000000070e00780c */ /* 0x000fc40003f66070 */
[----:B------:R-:W-:Y:S02]  /*0330*/  ISETP.GE.U32.AND P1, PT, R5, 0x3, PT ;  /* 0x000000030500780c */ /* 0x000fe40003f26070 */
[C---:B------:R-:W-:Y:S02]  /*0340*/  LOP3.LUT R23, R25.reuse, 0x7ffffff0, RZ, 0xc0, !PT ;  /* 0x7ffffff019177812 */ /* 0x040fe400078ec0ff */
[----:B------:R-:W-:Y:S02]  /*0350*/  LOP3.LUT R28, R25, 0x3, RZ, 0xc0, !PT ;  /* 0x00000003191c7812 */ /* 0x000fe400078ec0ff */
[----:B------:R-:W-:Y:S02]  /*0360*/  ISETP.GE.U32.AND P4, PT, R15, 0x3, PT ;  /* 0x000000030f00780c */ /* 0x000fe40003f86070 */
[C---:B------:R-:W-:Y:S02]  /*0370*/  LOP3.LUT R6, R2.reuse, 0x7, RZ, 0xc0, !PT ;  /* 0x0000000702067812 */ /* 0x040fe400078ec0ff */
[----:B------:R-:W-:-:S02]  /*0380*/  LOP3.LUT R5, R2, 0x3, RZ, 0xc0, !PT ;  /* 0x0000000302057812 */ /* 0x000fc400078ec0ff */
[----:B------:R-:W-:Y:S02]  /*0390*/  LOP3.LUT R14, R2, 0x7ffffff0, RZ, 0xc0, !PT ;  /* 0x7ffffff0020e7812 */ /* 0x000fe400078ec0ff */
[C---:B------:R-:W-:Y:S02]  /*03a0*/  LOP3.LUT R26, R27.reuse, 0x7, RZ, 0xc0, !PT ;  /* 0x000000071b1a7812 */ /* 0x040fe400078ec0ff */
[----:B------:R-:W-:Y:S02]  /*03b0*/  LOP3.LUT R25, R27, 0x7ffffff0, RZ, 0xc0, !PT ;  /* 0x7ffffff01b197812 */ /* 0x000fe400078ec0ff */
[C---:B------:R-:W-:Y:S02]  /*03c0*/  LOP3.LUT R2, R18.reuse, 0x7ffffff0, RZ, 0xc0, !PT ;  /* 0x7ffffff012027812 */ /* 0x040fe400078ec0ff */
[----:B------:R-:W-:Y:S02]  /*03d0*/  LOP3.LUT R22, R18, 0x3, RZ, 0xc0, !PT ;  /* 0x0000000312167812 */ /* 0x000fe400078ec0ff */
[----:B------:R-:W-:-:S02]  /*03e0*/  LOP3.LUT R15, R19, 0x7ffffff0, RZ, 0xc0, !PT ;  /* 0x7ffffff0130f7812 */ /* 0x000fc400078ec0ff */
[----:B------:R-:W-:Y:S02]  /*03f0*/  LOP3.LUT R24, R19, 0x3, RZ, 0xc0, !PT ;  /* 0x0000000313187812 */ /* 0x000fe400078ec0ff */
[----:B------:R-:W-:-:S07]  /*0400*/  LOP3.LUT R27, R27, 0x3, RZ, 0xc0, !PT ;  /* 0x000000031b1b7812 */ /* 0x000fce00078ec0ff */
.L_x_33:
[----:B------:R-:W-:-:S05]  /*0410*/  UMOV UR5, URZ ;  /* 0x000000ff00057c82 */ /* 0x000fca0008000000 */
.L_x_32:
[----:B-1----:R-:W1:Y:S01]  /*0420*/  LDCU UR6, c[0x0][0x394] ;  /* 0x00007280ff0677ac */ /* 0x002e620008000800 */
[----:B------:R-:W-:Y:S01]  /*0430*/  ISETP.GE.U32.AND P5, PT, R12, 0xf, PT ;  /* 0x0000000f0c00780c */ /* 0x000fe20003fa6070 */
[----:B------:R-:W-:Y:S01]  /*0440*/  IMAD.MOV.U32 R21, RZ, RZ, RZ ;  /* 0x000000ffff157224 */ /* 0x000fe200078e00ff */
[----:B------:R-:W-:-:S04]  /*0450*/  UIADD3 UR5, UPT, UPT, UR5, 0x1, URZ ;  /* 0x0000000105057890 */ /* 0x000fc8000fffe0ff */
[----:B-1----:R-:W-:-:S07]  /*0460*/  UISETP.NE.AND UP0, UPT, UR5, UR6, UPT ;  /* 0x000000060500728c */ /* 0x002fce000bf05270 */
[----:B0-234-:R-:W-:Y:S05]  /*0470*/  @!P5 BRA `(.L_x_7) ;  /* 0x000000000070d947 */ /* 0x01dfea0003800000 */
[----:B------:R-:W1:Y:S01]  /*0480*/  LDC R29, c[0x0][0x3b0] ;  /* 0x0000ec00ff1d7b82 */ /* 0x000e620000000800 */
[----:B------:R-:W-:Y:S01]  /*0490*/  IADD3 R21, P5, PT, R30, 0x20, RZ ;  /* 0x000000201e157810 */ /* 0x000fe20007fbe0ff */
[----:B------:R-:W-:-:S04]  /*04a0*/  IMAD.MOV R20, RZ, RZ, -R23 ;  /* 0x000000ffff147224 */ /* 0x000fc800078e0a17 */
[----:B------:R-:W-:-:S08]  /*04b0*/  IMAD.X R32, RZ, RZ, R31, P5 ;  /* 0x000000ffff207224 */ /* 0x000fd000028e061f */
.L_x_8:
[----:B--2---:R-:W-:Y:S02]  /*04c0*/  IMAD.MOV.U32 R18, RZ, RZ, R21 ;  /* 0x000000ffff127224 */ /* 0x004fe400078e0015 */
[----:B------:R-:W-:Y:S02]  /*04d0*/  IMAD.MOV.U32 R19, RZ, RZ, R32 ;  /* 0x000000ffff137224 */ /* 0x000fe400078e0020 */
[----:B------:R-:W-:Y:S01]  /*04e0*/  VIADD R20, R20, 0x10 ;  /* 0x0000001014147836 */ /* 0x000fe20000000000 */
[----:B------:R-:W-:Y:S02]  /*04f0*/  IADD3 R21, P5, PT, R18, 0x40, RZ ;  /* 0x0000004012157810 */ /* 0x000fe40007fbe0ff */
[----:B-1----:R2:W-:Y:S03]  /*0500*/  STG.E desc[UR8][R18.64+-0x20], R29 ;  /* 0xffffe01d12007986 */ /* 0x0025e6000c101908 */
[----:B------:R-:W-:Y:S01]  /*0510*/  IMAD.X R32, RZ, RZ, R19, P5 ;  /* 0x000000ffff207224 */ /* 0x000fe200028e0613 */
[----:B------:R-:W-:Y:S01]  /*0520*/  ISETP.NE.AND P5, PT, R20, RZ, PT ;  /* 0x000000ff1400720c */ /* 0x000fe20003fa5270 */
[----:B------:R2:W-:Y:S04]  /*0530*/  STG.E desc[UR8][R18.64+-0x1c], R29 ;  /* 0xffffe41d12007986 */ /* 0x0005e8000c101908 */
        /* <DEDUP_REMOVED lines=13> */
[----:B------:R2:W-:Y:S01]  /*0610*/  STG.E desc[UR8][R18.64+0x1c], R29 ;  /* 0x00001c1d12007986 */ /* 0x0005e2000c101908 */
[----:B------:R-:W-:Y:S05]  /*0620*/  @P5 BRA `(.L_x_8) ;  /* 0xfffffffc00a45947 */ /* 0x000fea000383ffff */
[----:B------:R-:W-:-:S07]  /*0630*/  IMAD.MOV.U32 R21, RZ, RZ, R23 ;  /* 0x000000ffff157224 */ /* 0x000fce00078e0017 */
.L_x_7:
[----:B------:R-:W1:Y:S01]  /*0640*/  LDCU UR6, c[0x0][0x39c] ;  /* 0x00007380ff0677ac */ /* 0x000e620008000800 */
[----:B------:R-:W1:Y:S01]  /*0650*/  LDCU.64 UR10, c[0x0][0x3a0] ;  /* 0x00007400ff0a77ac */ /* 0x000e620008000a00 */
[----:B------:R-:W3:Y:S01]  /*0660*/  LDCU UR7, c[0x0][0x3a8] ;  /* 0x00007500ff0777ac */ /* 0x000ee20008000800 */
[----:B-1----:R-:W-:-:S04]  /*0670*/  UIADD3 UR6, UPT, UPT, UR11, UR10, UR6 ;  /* 0x0000000a0b067290 */ /* 0x002fc8000fffe006 */
[----:B---3--:R-:W-:-:S04]  /*0680*/  UIMAD UR6, UR6, UR7, URZ ;  /* 0x00000007060672a4 */ /* 0x008fc8000f8e02ff */
[----:B------:R-:W-:-:S04]  /*0690*/  ULOP3.LUT UR7, UR6, 0xf, URZ, 0xc0, !UPT ;  /* 0x0000000f06077892 */ /* 0x000fc8000f8ec0ff */
[----:B------:R-:W-:-:S09]  /*06a0*/  UISETP.NE.AND UP1, UPT, UR7, URZ, UPT ;  /* 0x000000ff0700728c */ /* 0x000fd2000bf25270 */
[----:B------:R-:W-:Y:S05]  /*06b0*/  BRA.U !UP1, `(.L_x_9) ;  /* 0x0000000109947547 */ /* 0x000fea000b800000 */
[----:B------:R-:W-:Y:S02]  /*06c0*/  ULOP3.LUT UR10, UR6, 0x7, URZ, 0xc0, !UPT ;  /* 0x00000007060a7892 */ /* 0x000fe4000f8ec0ff */
[----:B------:R-:W-:Y:S02]  /*06d0*/  UIADD3 UR6, UPT, UPT, UR7, -0x1, URZ ;  /* 0xffffffff07067890 */ /* 0x000fe4000fffe0ff */
[----:B------:R-:W-:Y:S02]  /*06e0*/  UISETP.NE.AND UP2, UPT, UR10, URZ, UPT ;  /* 0x000000ff0a00728c */ /* 0x000fe4000bf45270 */
[----:B------:R-:W-:-:S09]  /*06f0*/  UISETP.GE.U32.AND UP1, UPT, UR6, 0x7, UPT ;  /* 0x000000070600788c */ /* 0x000fd2000bf26070 */
[----:B------:R-:W-:Y:S05]  /*0700*/  BRA.U !UP1, `(.L_x_10) ;  /* 0x00000001092c7547 */ /* 0x000fea000b800000 */
[----:B--2---:R-:W1:Y:S01]  /*0710*/  LDC R29, c[0x0][0x3b0] ;  /* 0x0000ec00ff1d7b82 */ /* 0x004e620000000800 */
[----:B------:R-:W-:-:S04]  /*0720*/  IMAD.WIDE.U32 R18, R21, 0x4, R30 ;  /* 0x0000000415127825 */ /* 0x000fc800078e001e */
[----:B------:R-:W-:Y:S01]  /*0730*/  VIADD R21, R21, 0x8 ;  /* 0x0000000815157836 */ /* 0x000fe20000000000 */
[----:B-1----:R1:W-:Y:S04]  /*0740*/  STG.E desc[UR8][R18.64], R29 ;  /* 0x0000001d12007986 */ /* 0x0023e8000c101908 */
[----:B------:R1:W-:Y:S04]  /*0750*/  STG.E desc[UR8][R18.64+0x4], R29 ;  /* 0x0000041d12007986 */ /* 0x0003e8000c101908 */
[----:B------:R1:W-:Y:S04]  /*0760*/  STG.E desc[UR8][R18.64+0x8], R29 ;  /* 0x0000081d12007986 */ /* 0x0003e8000c101908 */
[----:B------:R1:W-:Y:S04]  /*0770*/  STG.E desc[UR8][R18.64+0xc], R29 ;  /* 0x00000c1d12007986 */ /* 0x0003e8000c101908 */
[----:B------:R1:W-:Y:S04]  /*0780*/  STG.E desc[UR8][R18.64+0x10], R29 ;  /* 0x0000101d12007986 */ /* 0x0003e8000c101908 */
[----:B------:R1:W-:Y:S04]  /*0790*/  STG.E desc[UR8][R18.64+0x14], R29 ;  /* 0x0000141d12007986 */ /* 0x0003e8000c101908 */
[----:B------:R1:W-:Y:S04]  /*07a0*/  STG.E desc[UR8][R18.64+0x18], R29 ;  /* 0x0000181d12007986 */ /* 0x0003e8000c101908 */
[----:B------:R1:W-:Y:S02]  /*07b0*/  STG.E desc[UR8][R18.64+0x1c], R29 ;  /* 0x00001c1d12007986 */ /* 0x0003e4000c101908 */
.L_x_10:
[----:B------:R-:W-:Y:S05]  /*07c0*/  BRA.U !UP2, `(.L_x_9) ;  /* 0x000000010a507547 */ /* 0x000fea000b800000 */
[----:B------:R-:W-:-:S04]  /*07d0*/  UIADD3 UR6, UPT, UPT, UR10, -0x1, URZ ;  /* 0xffffffff0a067890 */ /* 0x000fc8000fffe0ff */
[----:B------:R-:W-:-:S09]  /*07e0*/  UISETP.GE.U32.AND UP1, UPT, UR6, 0x3, UPT ;  /* 0x000000030600788c */ /* 0x000fd2000bf26070 */
[----:B------:R-:W-:Y:S05]  /*07f0*/  BRA.U !UP1, `(.L_x_11) ;  /* 0x00000001091c7547 */ /* 0x000fea000b800000 */
[----:B-12---:R-:W1:Y:S01]  /*0800*/  LDC R29, c[0x0][0x3b0] ;  /* 0x0000ec00ff1d7b82 */ /* 0x006e620000000800 */
[----:B------:R-:W-:-:S04]  /*0810*/  IMAD.WIDE.U32 R18, R21, 0x4, R30 ;  /* 0x0000000415127825 */ /* 0x000fc800078e001e */
[----:B------:R-:W-:Y:S01]  /*0820*/  VIADD R21, R21, 0x4 ;  /* 0x0000000415157836 */ /* 0x000fe20000000000 */
[----:B-1----:R3:W-:Y:S04]  /*0830*/  STG.E desc[UR8][R18.64], R29 ;  /* 0x0000001d12007986 */ /* 0x0027e8000c101908 */
[----:B------:R3:W-:Y:S04]  /*0840*/  STG.E desc[UR8][R18.64+0x4], R29 ;  /* 0x0000041d12007986 */ /* 0x0007e8000c101908 */
[----:B------:R3:W-:Y:S04]  /*0850*/  STG.E desc[UR8][R18.64+0x8], R29 ;  /* 0x0000081d12007986 */ /* 0x0007e8000c101908 */
[----:B------:R3:W-:Y:S02]  /*0860*/  STG.E desc[UR8][R18.64+0xc], R29 ;  /* 0x00000c1d12007986 */ /* 0x0007e4000c101908 */
.L_x_11:
[----:B------:R-:W-:-:S13]  /*0870*/  ISETP.NE.AND P5, PT, R28, RZ, PT ;  /* 0x000000ff1c00720c */ /* 0x000fda0003fa5270 */
[----:B------:R-:W-:Y:S05]  /*0880*/  @!P5 BRA `(.L_x_9) ;  /* 0x000000000020d947 */ /* 0x000fea0003800000 */
[----:B-123--:R-:W1:Y:S01]  /*0890*/  LDC R29, c[0x0][0x3b0] ;  /* 0x0000ec00ff1d7b82 */ /* 0x00ee620000000800 */
[----:B------:R-:W-:Y:S01]  /*08a0*/  ISETP.NE.AND P5, PT, R28, 0x1, PT ;  /* 0x000000011c00780c */ /* 0x000fe20003fa5270 */
[----:B------:R-:W-:-:S05]  /*08b0*/  IMAD.WIDE.U32 R18, R21, 0x4, R30 ;  /* 0x0000000415127825 */ /* 0x000fca00078e001e */
[----:B-1----:R4:W-:Y:S07]  /*08c0*/  STG.E desc[UR8][R18.64], R29 ;  /* 0x0000001d12007986 */ /* 0x0029ee000c101908 */
[----:B------:R-:W-:Y:S05]  /*08d0*/  @!P5 BRA `(.L_x_9) ;  /* 0x00000000000cd947 */ /* 0x000fea0003800000 */
[----:B------:R-:W-:Y:S01]  /*08e0*/  ISETP.NE.AND P5, PT, R28, 0x2, PT ;  /* 0x000000021c00780c */ /* 0x000fe20003fa5270 */
[----:B------:R1:W-:-:S12]  /*08f0*/  STG.E desc[UR8][R18.64+0x4], R29 ;  /* 0x0000041d12007986 */ /* 0x0003d8000c101908 */
[----:B------:R1:W-:Y:S02]  /*0900*/  @P5 STG.E desc[UR8][R18.64+0x8], R29 ;  /* 0x0000081d12005986 */ /* 0x0003e4000c101908 */
.L_x_9:
[----:B------:R-:W-:-:S05]  /*0910*/  UMOV UR6, URZ ;  /* 0x000000ff00067c82 */ /* 0x000fca0008000000 */
.L_x_26:
[----:B------:R-:W5:Y:S01]  /*0920*/  LDCU UR7, c[0x0][0x398] ;  /* 0x00007300ff0777ac */ /* 0x000f620008000800 */
[----:B------:R-:W-:Y:S01]  /*0930*/  ISETP.GE.U32.AND P5, PT, R0, 0xf, PT ;  /* 0x0000000f0000780c */ /* 0x000fe20003fa6070 */
[----:B------:R-:W-:-:S04]  /*0940*/  UIADD3 UR6, UPT, UPT, UR6, 0x1, URZ ;  /* 0x0000000106067890 */ /* 0x000fc8000fffe0ff */
[----:B-----5:R-:W-:-:S08]  /*0950*/  UISETP.NE.AND UP1, UPT, UR6, UR7, UPT ;  /* 0x000000070600728c */ /* 0x020fd0000bf25270 */
[----:B0-----:R-:W-:Y:S05]  /*0960*/  @!P5 BRA `(.L_x_12) ;  /* 0x000000000064d947 */ /* 0x001fea0003800000 */
[----:B------:R-:W0:Y:S01]  /*0970*/  LDC R21, c[0x0][0x3b0] ;  /* 0x0000ec00ff157b82 */ /* 0x000e220000000800 */
[----:B------:R-:W-:-:S05]  /*0980*/  UMOV UR7, URZ ;  /* 0x000000ff00077c82 */ /* 0x000fca0008000000 */
.L_x_13:
[----:B-1234-:R-:W-:Y:S01]  /*0990*/  IADD3 R18, P5, PT, R30, 0x40, RZ ;  /* 0x000000401e127810 */ /* 0x01efe20007fbe0ff */
[----:B------:R-:W-:Y:S01]  /*09a0*/  UIADD3 UR7, UPT, UPT, UR7, 0x10, URZ ;  /* 0x0000001007077890 */ /* 0x000fe2000fffe0ff */
[----:B0-----:R-:W-:Y:S03]  /*09b0*/  STG.E desc[UR8][R30.64], R21 ;  /* 0x000000151e007986 */ /* 0x001fe6000c101908 */
[----:B------:R-:W-:Y:S01]  /*09c0*/  IMAD.X R19, RZ, RZ, R31, P5 ;  /* 0x000000ffff137224 */ /* 0x000fe200028e061f */
[----:B------:R-:W-:Y:S01]  /*09d0*/  STG.E desc[UR8][R30.64+0x4], R21 ;  /* 0x000004151e007986 */ /* 0x000fe2000c101908 */
[----:B------:R-:W-:-:S03]  /*09e0*/  ISETP.NE.AND P5, PT, R2, UR7, PT ;  /* 0x0000000702007c0c */ /* 0x000fc6000bfa5270 */
[----:B------:R-:W-:Y:S04]  /*09f0*/  STG.E desc[UR8][R30.64+0x8], R21 ;  /* 0x000008151e007986 */ /* 0x000fe8000c101908 */
        /* <DEDUP_REMOVED lines=12> */
[----:B------:R0:W-:Y:S02]  /*0ac0*/  STG.E desc[UR8][R30.64+0x3c], R21 ;  /* 0x00003c151e007986 */ /* 0x0001e4000c101908 */
[----:B0-----:R-:W-:-:S02]  /*0ad0*/  IMAD.MOV.U32 R30, RZ, RZ, R18 ;  /* 0x000000ffff1e7224 */ /* 0x001fc400078e0012 */
[----:B------:R-:W-:Y:S01]  /*0ae0*/  IMAD.MOV.U32 R31, RZ, RZ, R19 ;  /* 0x000000ffff1f7224 */ /* 0x000fe200078e0013 */
[----:B------:R-:W-:Y:S06]  /*0af0*/  @P5 BRA `(.L_x_13) ;  /* 0xfffffffc00a45947 */ /* 0x000fec000383ffff */
.L_x_12:
[----:B------:R-:W-:-:S13]  /*0b00*/  ISETP.NE.AND P5, PT, R11, RZ, PT ;  /* 0x000000ff0b00720c */ /* 0x000fda0003fa5270 */
[----:B------:R-:W-:Y:S05]  /*0b10*/  @!P5 BRA `(.L_x_14) ;  /* 0x0000000000b4d947 */ /* 0x000fea0003800000 */
[----:B------:R-:W-:Y:S05]  /*0b20*/  @!P0 BRA `(.L_x_15) ;  /* 0x0000000000348947 */ /* 0x000fea0003800000 */
[----:B-1234-:R-:W1:Y:S01]  /*0b30*/  LDC R19, c[0x0][0x3b0] ;  /* 0x0000ec00ff137b82 */ /* 0x01ee620000000800 */
[----:B------:R-:W-:-:S05]  /*0b40*/  IADD3 R18, P5, PT, R30, 0x20, RZ ;  /* 0x000000201e127810 */ /* 0x000fca0007fbe0ff */
[----:B------:R-:W-:Y:S01]  /*0b50*/  IMAD.X R21, RZ, RZ, R31, P5 ;  /* 0x000000ffff157224 */ /* 0x000fe200028e061f */
[----:B-1----:R-:W-:Y:S04]  /*0b60*/  STG.E desc[UR8][R30.64], R19 ;  /* 0x000000131e007986 */ /* 0x002fe8000c101908 */
[----:B------:R-:W-:Y:S04]  /*0b70*/  STG.E desc[UR8][R30.64+0x4], R19 ;  /* 0x000004131e007986 */ /* 0x000fe8000c101908 */
[----:B------:R-:W-:Y:S04]  /*0b80*/  STG.E desc[UR8][R30.64+0x8], R19 ;  /* 0x000008131e007986 */ /* 0x000fe8000c101908 */
[----:B------:R-:W-:Y:S04]  /*0b90*/  STG.E desc[UR8][R30.64+0xc], R19 ;  /* 0x00000c131e007986 */ /* 0x000fe8000c101908 */
[----:B------:R-:W-:Y:S04]  /*0ba0*/  STG.E desc[UR8][R30.64+0x10], R19 ;  /* 0x000010131e007986 */ /* 0x000fe8000c101908 */
[----:B------:R-:W-:Y:S04]  /*0bb0*/  STG.E desc[UR8][R30.64+0x14], R19 ;  /* 0x000014131e007986 */ /* 0x000fe8000c101908 */
[----:B------:R-:W-:Y:S04]  /*0bc0*/  STG.E desc[UR8][R30.64+0x18], R19 ;  /* 0x000018131e007986 */ /* 0x000fe8000c101908 */
[----:B------:R1:W-:Y:S02]  /*0bd0*/  STG.E desc[UR8][R30.64+0x1c], R19 ;  /* 0x00001c131e007986 */ /* 0x0003e4000c101908 */
[----:B-1----:R-:W-:Y:S01]  /*0be0*/  IMAD.MOV.U32 R30, RZ, RZ, R18 ;  /* 0x000000ffff1e7224 */ /* 0x002fe200078e0012 */
[----:B------:R-:W-:-:S07]  /*0bf0*/  MOV R31, R21 ;  /* 0x00000015001f7202 */ /* 0x000fce0000000f00 */
.L_x_15:
[----:B------:R-:W-:-:S13]  /*0c00*/  ISETP.NE.AND P5, PT, R10, RZ, PT ;  /* 0x000000ff0a00720c */ /* 0x000fda0003fa5270 */
[----:B------:R-:W-:Y:S05]  /*0c10*/  @!P5 BRA `(.L_x_14) ;  /* 0x000000000074d947 */ /* 0x000fea0003800000 */
[----:B-1234-:R-:W-:Y:S02]  /*0c20*/  IMAD.MOV.U32 R18, RZ, RZ, R30 ;  /* 0x000000ffff127224 */ /* 0x01efe400078e001e */
[----:B------:R-:W-:Y:S01]  /*0c30*/  IMAD.MOV.U32 R19, RZ, RZ, R31 ;  /* 0x000000ffff137224 */ /* 0x000fe200078e001f */
[----:B------:R-:W-:Y:S06]  /*0c40*/  @!P1 BRA `(.L_x_16) ;  /* 0x0000000000249947 */ /* 0x000fec0003800000 */
[----:B------:R-:W1:Y:S01]  /*0c50*/  LDC R21, c[0x0][0x3b0] ;  /* 0x0000ec00ff157b82 */ /* 0x000e620000000800 */
[----:B------:R-:W-:-:S05]  /*0c60*/  IADD3 R18, P5, PT, R30, 0x10, RZ ;  /* 0x000000101e127810 */ /* 0x000fca0007fbe0ff */
[----:B------:R-:W-:Y:S01]  /*0c70*/  IMAD.X R19, RZ, RZ, R31, P5 ;  /* 0x000000ffff137224 */ /* 0x000fe200028e061f */
[----:B-1----:R-:W-:Y:S04]  /*0c80*/  STG.E desc[UR8][R30.64], R21 ;  /* 0x000000151e007986 */ /* 0x002fe8000c101908 */
[----:B------:R-:W-:Y:S04]  /*0c90*/  STG.E desc[UR8][R30.64+0x4], R21 ;  /* 0x000004151e007986 */ /* 0x000fe8000c101908 */
[----:B------:R-:W-:Y:S04]  /*0ca0*/  STG.E desc[UR8][R30.64+0x8], R21 ;  /* 0x000008151e007986 */ /* 0x000fe8000c101908 */
[----:B------:R1:W-:Y:S02]  /*0cb0*/  STG.E desc[UR8][R30.64+0xc], R21 ;  /* 0x00000c151e007986 */ /* 0x0003e4000c101908 */
[----:B-1----:R-:W-:-:S02]  /*0cc0*/  IMAD.MOV.U32 R30, RZ, RZ, R18 ;  /* 0x000000ffff1e7224 */ /* 0x002fc400078e0012 */
[----:B------:R-:W-:-:S07]  /*0cd0*/  IMAD.MOV.U32 R31, RZ, RZ, R19 ;  /* 0x000000ffff1f7224 */ /* 0x000fce00078e0013 */
.L_x_16:
[----:B------:R-:W-:-:S13]  /*0ce0*/  ISETP.NE.AND P5, PT, R22, RZ, PT ;  /* 0x000000ff1600720c */ /* 0x000fda0003fa5270 */
[----:B------:R-:W-:Y:S05]  /*0cf0*/  @!P5 BRA `(.L_x_14) ;  /* 0x00000000003cd947 */ /* 0x000fea0003800000 */
[----:B------:R-:W1:Y:S01]  /*0d00*/  LDC R29, c[0x0][0x3b0] ;  /* 0x0000ec00ff1d7b82 */ /* 0x000e620000000800 */
[----:B------:R-:W-:-:S05]  /*0d10*/  IADD3 R30, P5, PT, R18, 0x4, RZ ;  /* 0x00000004121e7810 */ /* 0x000fca0007fbe0ff */
[----:B------:R-:W-:Y:S01]  /*0d20*/  IMAD.X R31, RZ, RZ, R19, P5 ;  /* 0x000000ffff1f7224 */ /* 0x000fe200028e0613 */
[----:B------:R-:W-:Y:S01]  /*0d30*/  ISETP.NE.AND P5, PT, R22, 0x1, PT ;  /* 0x000000011600780c */ /* 0x000fe20003fa5270 */
[----:B-1----:R1:W-:-:S12]  /*0d40*/  STG.E desc[UR8][R18.64], R29 ;  /* 0x0000001d12007986 */ /* 0x0023d8000c101908 */
[----:B------:R-:W-:Y:S05]  /*0d50*/  @!P5 BRA `(.L_x_14) ;  /* 0x000000000024d947 */ /* 0x000fea0003800000 */
[----:B------:R-:W-:Y:S01]  /*0d60*/  IADD3 R30, P5, PT, R18, 0x8, RZ ;  /* 0x00000008121e7810 */ /* 0x000fe20007fbe0ff */
[----:B------:R2:W-:Y:S04]  /*0d70*/  STG.E desc[UR8][R18.64+0x4], R29 ;  /* 0x0000041d12007986 */ /* 0x0005e8000c101908 */
[----:B------:R-:W-:Y:S01]  /*0d80*/  IMAD.X R31, RZ, RZ, R19, P5 ;  /* 0x000000ffff1f7224 */ /* 0x000fe200028e0613 */
[----:B------:R-:W-:-:S13]  /*0d90*/  ISETP.NE.AND P5, PT, R22, 0x2, PT ;  /* 0x000000021600780c */ /* 0x000fda0003fa5270 */
[----:B------:R2:W-:Y:S01]  /*0da0*/  @P5 STG.E desc[UR8][R18.64+0x8], R29 ;  /* 0x0000081d12005986 */ /* 0x0005e2000c101908 */
[----:B------:R-:W-:-:S05]  /*0db0*/  @P5 IADD3 R20, P6, PT, R18, 0xc, RZ ;  /* 0x0000000c12145810 */ /* 0x000fca0007fde0ff */
[----:B------:R-:W-:Y:S02]  /*0dc0*/  @P5 IMAD.X R21, RZ, RZ, R19, P6 ;  /* 0x000000ffff155224 */ /* 0x000fe400030e0613 */
[----:B------:R-:W-:Y:S02]  /*0dd0*/  @P5 IMAD.MOV.U32 R30, RZ, RZ, R20 ;  /* 0x000000ffff1e5224 */ /* 0x000fe400078e0014 */
[----:B------:R-:W-:-:S07]  /*0de0*/  @P5 IMAD.MOV.U32 R31, RZ, RZ, R21 ;  /* 0x000000ffff1f5224 */ /* 0x000fce00078e0015 */
.L_x_14:
[----:B------:R-:W-:-:S13]  /*0df0*/  ISETP.GE.U32.AND P5, PT, R3, 0xf, PT ;  /* 0x0000000f0300780c */ /* 0x000fda0003fa6070 */
[----:B------:R-:W-:Y:S05]  /*0e00*/  @!P5 BRA `(.L_x_17) ;  /* 0x0000000000b0d947 */ /* 0x000fea0003800000 */
[----:B------:R-:W-:-:S05]  /*0e10*/  UMOV UR7, URZ ;  /* 0x000000ff00077c82 */ /* 0x000fca0008000000 */
.L_x_18:
[----:B01234-:R-:W2:Y:S01]  /*0e20*/  LDG.E R29, desc[UR8][R16.64] ;  /* 0x00000008101d7981 */ /* 0x01fea2000c1e1900 */
[----:B------:R-:W-:Y:S01]  /*0e30*/  IADD3 R20, P5, PT, R16, 0x40, RZ ;  /* 0x0000004010147810 */ /* 0x000fe20007fbe0ff */
[----:B------:R-:W-:-:S04]  /*0e40*/  UIADD3 UR7, UPT, UPT, UR7, 0x10, URZ ;  /* 0x0000001007077890 */ /* 0x000fc8000fffe0ff */
[----:B------:R-:W-:Y:S01]  /*0e50*/  IMAD.X R21, RZ, RZ, R17, P5 ;  /* 0x000000ffff157224 */ /* 0x000fe200028e0611 */
[----:B------:R-:W-:-:S05]  /*0e60*/  IADD3 R19, P5, PT, R30, 0x40, RZ ;  /* 0x000000401e137810 */ /* 0x000fca0007fbe0ff */
[----:B------:R-:W-:Y:S01]  /*0e70*/  IMAD.X R18, RZ, RZ, R31, P5 ;  /* 0x000000ffff127224 */ /* 0x000fe200028e061f */
[----:B--2---:R0:W-:Y:S04]  /*0e80*/  STG.E desc[UR8][R30.64], R29 ;  /* 0x0000001d1e007986 */ /* 0x0041e8000c101908 */
[----:B------:R-:W2:Y:S04]  /*0e90*/  LDG.E R33, desc[UR8][R16.64+0x4] ;  /* 0x0000040810217981 */ /* 0x000ea8000c1e1900 */
[----:B--2---:R1:W-:Y:S04]  /*0ea0*/  STG.E desc[UR8][R30.64+0x4], R33 ;  /* 0x000004211e007986 */ /* 0x0043e8000c101908 */
[----:B------:R-:W2:Y:S04]  /*0eb0*/  LDG.E R35, desc[UR8][R16.64+0x8] ;  /* 0x0000080810237981 */ /* 0x000ea8000c1e1900 */
[----:B--2---:R2:W-:Y:S04]  /*0ec0*/  STG.E desc[UR8][R30.64+0x8], R35 ;  /* 0x000008231e007986 */ /* 0x0045e8000c101908 */
[----:B------:R-:W3:Y:S04]  /*0ed0*/  LDG.E R37, desc[UR8][R16.64+0xc] ;  /* 0x00000c0810257981 */ /* 0x000ee8000c1e1900 */
[----:B---3--:R3:W-:Y:S04]  /*0ee0*/  STG.E desc[UR8][R30.64+0xc], R37 ;  /* 0x00000c251e007986 */ /* 0x0087e8000c101908 */
[----:B------:R-:W4:Y:S04]  /*0ef0*/  LDG.E R32, desc[UR8][R16.64+0x10] ;  /* 0x0000100810207981 */ /* 0x000f28000c1e1900 */
[----:B----4-:R4:W-:Y:S04]  /*0f00*/  STG.E desc[UR8][R30.64+0x10], R32 ;  /* 0x000010201e007986 */ /* 0x0109e8000c101908 */
[----:B------:R-:W5:Y:S04]  /*0f10*/  LDG.E R34, desc[UR8][R16.64+0x14] ;  /* 0x0000140810227981 */ /* 0x000f68000c1e1900 */
[----:B-----5:R5:W-:Y:S04]  /*0f20*/  STG.E desc[UR8][R30.64+0x14], R34 ;  /* 0x000014221e007986 */ /* 0x020be8000c101908 */
[----:B0-----:R-:W2:Y:S04]  /*0f30*/  LDG.E R29, desc[UR8][R16.64+0x18] ;  /* 0x00001808101d7981 */ /* 0x001ea8000c1e1900 */
[----:B--2---:R0:W-:Y:S04]  /*0f40*/  STG.E desc[UR8][R30.64+0x18], R29 ;  /* 0x0000181d1e007986 */ /* 0x0041e8000c101908 */
[----:B-1----:R-:W2:Y:S04]  /*0f50*/  LDG.E R33, desc[UR8][R16.64+0x1c] ;  /* 0x00001c0810217981 */ /* 0x002ea8000c1e1900 */
[----:B--2---:R1:W-:Y:S04]  /*0f60*/  STG.E desc[UR8][R30.64+0x1c], R33 ;  /* 0x00001c211e007986 */ /* 0x0043e8000c101908 */
[----:B------:R-:W2:Y:S04]  /*0f70*/  LDG.E R35, desc[UR8][R16.64+0x20] ;  /* 0x0000200810237981 */ /* 0x000ea8000c1e1900 */
[----:B--2---:R2:W-:Y:S04]  /*0f80*/  STG.E desc[UR8][R30.64+0x20], R35 ;  /* 0x000020231e007986 */ /* 0x0045e8000c101908 */
[----:B---3--:R-:W3:Y:S04]  /*0f90*/  LDG.E R37, desc[UR8][R16.64+0x24] ;  /* 0x0000240810257981 */ /* 0x008ee8000c1e1900 */
[----:B---3--:R3:W-:Y:S04]  /*0fa0*/  STG.E desc[UR8][R30.64+0x24], R37 ;  /* 0x000024251e007986 */ /* 0x0087e8000c101908 */
[----:B----4-:R-:W4:Y:S04]  /*0fb0*/  LDG.E R32, desc[UR8][R16.64+0x28] ;  /* 0x0000280810207981 */ /* 0x010f28000c1e1900 */
[----:B----4-:R-:W-:Y:S04]  /*0fc0*/  STG.E desc[UR8][R30.64+0x28], R32 ;  /* 0x000028201e007986 */ /* 0x010fe8000c101908 */
[----:B-----5:R-:W4:Y:S04]  /*0fd0*/  LDG.E R34, desc[UR8][R16.64+0x2c] ;  /* 0x00002c0810227981 */ /* 0x020f28000c1e1900 */
[----:B----4-:R-:W-:Y:S04]  /*0fe0*/  STG.E desc[UR8][R30.64+0x2c], R34 ;  /* 0x00002c221e007986 */ /* 0x010fe8000c101908 */
[----:B0-----:R-:W4:Y:S04]  /*0ff0*/  LDG.E R29, desc[UR8][R16.64+0x30] ;  /* 0x00003008101d7981 */ /* 0x001f28000c1e1900 */
[----:B----4-:R-:W-:Y:S04]  /*1000*/  STG.E desc[UR8][R30.64+0x30], R29 ;  /* 0x0000301d1e007986 */ /* 0x010fe8000c101908 */
[----:B-1----:R-:W4:Y:S04]  /*1010*/  LDG.E R33, desc[UR8][R16.64+0x34] ;  /* 0x0000340810217981 */ /* 0x002f28000c1e1900 */
[----:B----4-:R-:W-:Y:S04]  /*1020*/  STG.E desc[UR8][R30.64+0x34], R33 ;  /* 0x000034211e007986 */ /* 0x010fe8000c101908 */
[----:B--2---:R-:W2:Y:S01]  /*1030*/  LDG.E R35, desc[UR8][R16.64+0x38] ;  /* 0x0000380810237981 */ /* 0x004ea2000c1e1900 */
[----:B------:R-:W-:-:S03]  /*1040*/  ISETP.NE.AND P5, PT, R14, UR7, PT ;  /* 0x000000070e007c0c */ /* 0x000fc6000bfa5270 */
[----:B--2---:R-:W-:Y:S04]  /*1050*/  STG.E desc[UR8][R30.64+0x38], R35 ;  /* 0x000038231e007986 */ /* 0x004fe8000c101908 */
[----:B---3--:R0:W2:Y:S02]  /*1060*/  LDG.E R37, desc[UR8][R16.64+0x3c] ;  /* 0x00003c0810257981 */ /* 0x0080a4000c1e1900 */
[----:B0-----:R-:W-:Y:S02]  /*1070*/  IMAD.MOV.U32 R16, RZ, RZ, R20 ;  /* 0x000000ffff107224 */ /* 0x001fe400078e0014 */
[----:B------:R-:W-:Y:S01]  /*1080*/  IMAD.MOV.U32 R17, RZ, RZ, R21 ;  /* 0x000000ffff117224 */ /* 0x000fe200078e0015 */
[----:B--2---:R0:W-:Y:S02]  /*1090*/  STG.E desc[UR8][R30.64+0x3c], R37 ;  /* 0x00003c251e007986 */ /* 0x0041e4000c101908 */
[----:B0-----:R-:W-:-:S02]  /*10a0*/  IMAD.MOV.U32 R30, RZ, RZ, R19 ;  /* 0x000000ffff1e7224 */ /* 0x001fc400078e0013 */
[----:B------:R-:W-:Y:S01]  /*10b0*/  IMAD.MOV.U32 R31, RZ, RZ, R18 ;  /* 0x000000ffff1f7224 */ /* 0x000fe200078e0012 */
[----:B------:R-:W-:Y:S06]  /*10c0*/  @P5 BRA `(.L_x_18) ;  /* 0xfffffffc00545947 */ /* 0x000fec000383ffff */
.L_x_17:
[----:B------:R-:W-:-:S13]  /*10d0*/  ISETP.NE.AND P5, PT, R9, RZ, PT ;  /* 0x000000ff0900720c */ /* 0x000fda0003fa5270 */
[----:B------:R-:W-:Y:S05]  /*10e0*/  @!P5 BRA `(.L_x_19) ;  /* 0x00000004003cd947 */ /* 0x000fea0003800000 */
[----:B------:R-:W-:Y:S05]  /*10f0*/  @!P2 BRA `(.L_x_20) ;  /* 0x000000000060a947 */ /* 0x000fea0003800000 */
[----:B01234-:R-:W2:Y:S01]  /*1100*/  LDG.E R29, desc[UR8][R16.64] ;  /* 0x00000008101d7981 */ /* 0x01fea2000c1e1900 */
[----:B------:R-:W-:-:S05]  /*1110*/  IADD3 R20, P5, PT, R16, 0x20, RZ ;  /* 0x0000002010147810 */ /* 0x000fca0007fbe0ff */
[----:B------:R-:W-:Y:S01]  /*1120*/  IMAD.X R21, RZ, RZ, R17, P5 ;  /* 0x000000ffff157224 */ /* 0x000fe200028e0611 */
[----:B------:R-:W-:-:S05]  /*1130*/  IADD3 R19, P5, PT, R30, 0x20, RZ ;  /* 0x000000201e137810 */ /* 0x000fca0007fbe0ff */
[----:B------:R-:W-:Y:S01]  /*1140*/  IMAD.X R18, RZ, RZ, R31, P5 ;  /* 0x000000ffff127224 */ /* 0x000fe200028e061f */
[----:B--2---:R0:W-:Y:S04]  /*1150*/  STG.E desc[UR8][R30.64], R29 ;  /* 0x0000001d1e007986 */ /* 0x0041e8000c101908 */
[----:B------:R-:W2:Y:S04]  /*1160*/  LDG.E R33, desc[UR8][R16.64+0x4] ;  /* 0x0000040810217981 */ /* 0x000ea8000c1e1900 */
[----:B--2---:R1:W-:Y:S04]  /*1170*/  STG.E desc[UR8][R30.64+0x4], R33 ;  /* 0x000004211e007986 */ /* 0x0043e8000c101908 */
[----:B------:R-:W2:Y:S04]  /*1180*/  LDG.E R35, desc[UR8][R16.64+0x8] ;  /* 0x0000080810237981 */ /* 0x000ea8000c1e1900 */
[----:B--2---:R-:W-:Y:S04]  /*1190*/  STG.E desc[UR8][R30.64+0x8], R35 ;  /* 0x000008231e007986 */ /* 0x004fe8000c101908 */
[----:B------:R-:W2:Y:S04]  /*11a0*/  LDG.E R37, desc[UR8][R16.64+0xc] ;  /* 0x00000c0810257981 */ /* 0x000ea8000c1e1900 */
[----:B--2---:R-:W-:Y:S04]  /*11b0*/  STG.E desc[UR8][R30.64+0xc], R37 ;  /* 0x00000c251e007986 */ /* 0x004fe8000c101908 */
[----:B------:R-:W2:Y:S04]  /*11c0*/  LDG.E R32, desc[UR8][R16.64+0x10] ;  /* 0x0000100810207981 */ /* 0x000ea8000c1e1900 */
[----:B--2---:R-:W-:Y:S04]  /*11d0*/  STG.E desc[UR8][R30.64+0x10], R32 ;  /* 0x000010201e007986 */ /* 0x004fe8000c101908 */
[----:B------:R-:W2:Y:S04]  /*11e0*/  LDG.E R34, desc[UR8][R16.64+0x14] ;  /* 0x0000140810227981 */ /* 0x000ea8000c1e1900 */
[----:B--2---:R-:W-:Y:S04]  /*11f0*/  STG.E desc[UR8][R30.64+0x14], R34 ;  /* 0x000014221e007986 */ /* 0x004fe8000c101908 */
[----:B0-----:R-:W2:Y:S04]  /*1200*/  LDG.E R29, desc[UR8][R16.64+0x18] ;  /* 0x00001808101d7981 */ /* 0x001ea8000c1e1900 */
[----:B--2---:R-:W-:Y:S04]  /*1210*/  STG.E desc[UR8][R30.64+0x18], R29 ;  /* 0x0000181d1e007986 */ /* 0x004fe8000c101908 */
[----:B-1----:R0:W2:Y:S02]  /*1220*/  LDG.E R33, desc[UR8][R16.64+0x1c] ;  /* 0x00001c0810217981 */ /* 0x0020a4000c1e1900 */
[----:B0-----:R-:W-:-:S02]  /*1230*/  IMAD.MOV.U32 R16, RZ, RZ, R20 ;  /* 0x000000ffff107224 */ /* 0x001fc400078e0014 */
[----:B------:R-:W-:Y:S01]  /*1240*/  IMAD.MOV.U32 R17, RZ, RZ, R21 ;  /* 0x000000ffff117224 */ /* 0x000fe200078e0015 */
[----:B--2---:R0:W-:Y:S02]  /*1250*/  STG.E desc[UR8][R30.64+0x1c], R33 ;  /* 0x00001c211e007986 */ /* 0x0041e4000c101908 */
[----:B0-----:R-:W-:Y:S02]  /*1260*/  IMAD.MOV.U32 R30, RZ, RZ, R19 ;  /* 0x000000ffff1e7224 */ /* 0x001fe400078e0013 */
[----:B------:R-:W-:-:S07]  /*1270*/  IMAD.MOV.U32 R31, RZ, RZ, R18 ;  /* 0x000000ffff1f7224 */ /* 0x000fce00078e0012 */
.L_x_20:
[----:B------:R-:W-:-:S13]  /*1280*/  ISETP.NE.AND P5, PT, R6, RZ, PT ;  /* 0x000000ff0600720c */ /* 0x000fda0003fa5270 */
[----:B------:R-:W-:Y:S05]  /*1290*/  @!P5 BRA `(.L_x_19) ;  /* 0x0000000000d0d947 */ /* 0x000fea0003800000 */
[----:B------:R-:W-:Y:S02]  /*12a0*/  VIADD R20, R6, 0xffffffff ;  /* 0xffffffff06147836 */ /* 0x000fe40000000000 */
[----:B01234-:R-:W-:Y:S02]  /*12b0*/  IMAD.MOV.U32 R18, RZ, RZ, R16 ;  /* 0x000000ffff127224 */ /* 0x01ffe400078e0010 */
[----:B------:R-:W-:Y:S01]  /*12c0*/  IMAD.MOV.U32 R19, RZ, RZ, R17 ;  /* 0x000000ffff137224 */ /* 0x000fe200078e0011 */
[----:B------:R-:W-:Y:S01]  /*12d0*/  ISETP.GE.U32.AND P5, PT, R20, 0x3, PT ;  /* 0x000000031400780c */ /* 0x000fe20003fa6070 */
[----:B------:R-:W-:Y:S01]  /*12e0*/  IMAD.MOV.U32 R21, RZ, RZ, R31 ;  /* 0x000000ffff157224 */ /* 0x000fe200078e001f */
[----:B------:R-:W-:-:S11]  /*12f0*/  MOV R20, R30 ;  /* 0x0000001e00147202 */ /* 0x000fd60000000f00 */
[----:B------:R-:W2:Y:S01]  /*1300*/  @P5 LDG.E R29, desc[UR8][R16.64] ;  /* 0x00000008101d5981 */ /* 0x000ea2000c1e1900 */
[----:B------:R-:W-:-:S05]  /*1310*/  @P5 IADD3 R18, P6, PT, R16, 0x10, RZ ;  /* 0x0000001010125810 */ /* 0x000fca0007fde0ff */
[----:B------:R-:W-:Y:S01]  /*1320*/  @P5 IMAD.X R19, RZ, RZ, R17, P6 ;  /* 0x000000ffff135224 */ /* 0x000fe200030e0611 */
[----:B------:R-:W-:-:S05]  /*1330*/  @P5 IADD3 R20, P6, PT, R30, 0x10, RZ ;  /* 0x000000101e145810 */ /* 0x000fca0007fde0ff */
[----:B------:R-:W-:Y:S01]  /*1340*/  @P5 IMAD.X R21, RZ, RZ, R31, P6 ;  /* 0x000000ffff155224 */ /* 0x000fe200030e061f */
[----:B--2---:R-:W-:Y:S04]  /*1350*/  @P5 STG.E desc[UR8][R30.64], R29 ;  /* 0x0000001d1e005986 */ /* 0x004fe8000c101908 */
[----:B------:R-:W2:Y:S04]  /*1360*/  @P5 LDG.E R33, desc[UR8][R16.64+0x4] ;  /* 0x0000040810215981 */ /* 0x000ea8000c1e1900 */
[----:B--2---:R-:W-:Y:S04]  /*1370*/  @P5 STG.E desc[UR8][R30.64+0x4], R33 ;  /* 0x000004211e005986 */ /* 0x004fe8000c101908 */
[----:B------:R-:W2:Y:S04]  /*1380*/  @P5 LDG.E R35, desc[UR8][R16.64+0x8] ;  /* 0x0000080810235981 */ /* 0x000ea8000c1e1900 */
[----:B--2---:R-:W-:Y:S04]  /*1390*/  @P5 STG.E desc[UR8][R30.64+0x8], R35 ;  /* 0x000008231e005986 */ /* 0x004fe8000c101908 */
[----:B------:R0:W2:Y:S02]  /*13a0*/  @P5 LDG.E R37, desc[UR8][R16.64+0xc] ;  /* 0x00000c0810255981 */ /* 0x0000a4000c1e1900 */
[----:B0-----:R-:W-:-:S02]  /*13b0*/  @P5 IMAD.MOV.U32 R16, RZ, RZ, R18 ;  /* 0x000000ffff105224 */ /* 0x001fc400078e0012 */
[----:B------:R-:W-:Y:S01]  /*13c0*/  @P5 IMAD.MOV.U32 R17, RZ, RZ, R19 ;  /* 0x000000ffff115224 */ /* 0x000fe200078e0013 */
[----:B--2---:R0:W-:Y:S02]  /*13d0*/  @P5 STG.E desc[UR8][R30.64+0xc], R37 ;  /* 0x00000c251e005986 */ /* 0x0041e4000c101908 */
[----:B0-----:R-:W-:Y:S02]  /*13e0*/  @P5 IMAD.MOV.U32 R30, RZ, RZ, R20 ;  /* 0x000000ffff1e5224 */ /* 0x001fe400078e0014 */
[----:B------:R-:W-:Y:S01]  /*13f0*/  @P5 IMAD.MOV.U32 R31, RZ, RZ, R21 ;  /* 0x000000ffff1f5224 */ /* 0x000fe200078e0015 */
[----:B------:R-:W-:-:S13]  /*1400*/  ISETP.NE.AND P5, PT, R5, RZ, PT ;  /* 0x000000ff0500720c */ /* 0x000fda0003fa5270 */
[----:B------:R-:W-:Y:S05]  /*1410*/  @!P5 BRA `(.L_x_19) ;  /* 0x000000000070d947 */ /* 0x000fea0003800000 */
[----:B------:R-:W2:Y:S01]  /*1420*/  LDG.E R17, desc[UR8][R18.64] ;  /* 0x0000000812117981 */ /* 0x000ea2000c1e1900 */
[----:B------:R-:W-:-:S05]  /*1430*/  IADD3 R16, P5, PT, R18, 0x4, RZ ;  /* 0x0000000412107810 */ /* 0x000fca0007fbe0ff */
[----:B------:R-:W-:Y:S01]  /*1440*/  IMAD.X R29, RZ, RZ, R19, P5 ;  /* 0x000000ffff1d7224 */ /* 0x000fe200028e0613 */
[----:B------:R-:W-:-:S05]  /*1450*/  IADD3 R30, P5, PT, R20, 0x4, RZ ;  /* 0x00000004141e7810 */ /* 0x000fca0007fbe0ff */
[----:B------:R-:W-:Y:S01]  /*1460*/  IMAD.X R31, RZ, RZ, R21, P5 ;  /* 0x000000ffff1f7224 */ /* 0x000fe200028e0615 */
[----:B------:R-:W-:Y:S01]  /*1470*/  ISETP.NE.AND P5, PT, R5, 0x1, PT ;  /* 0x000000010500780c */ /* 0x000fe20003fa5270 */
[----:B--2---:R0:W-:Y:S02]  /*1480*/  STG.E desc[UR8][R20.64], R17 ;  /* 0x0000001114007986 */ /* 0x0041e4000c101908 */
[----:B0-----:R-:W-:-:S10]  /*1490*/  IMAD.MOV.U32 R17, RZ, RZ, R29 ;  /* 0x000000ffff117224 */ /* 0x001fd400078e001d */
[----:B------:R-:W-:Y:S05]  /*14a0*/  @!P5 BRA `(.L_x_19) ;  /* 0x00000000004cd947 */ /* 0x000fea0003800000 */
[----:B------:R-:W2:Y:S01]  /*14b0*/  LDG.E R35, desc[UR8][R18.64+0x4] ;  /* 0x0000040812237981 */ /* 0x000ea2000c1e1900 */
[----:B------:R-:W-:-:S05]  /*14c0*/  IADD3 R16, P5, PT, R18, 0x8, RZ ;  /* 0x0000000812107810 */ /* 0x000fca0007fbe0ff */
[----:B------:R-:W-:Y:S01]  /*14d0*/  IMAD.X R17, RZ, RZ, R19, P5 ;  /* 0x000000ffff117224 */ /* 0x000fe200028e0613 */
[----:B------:R-:W-:-:S13]  /*14e0*/  ISETP.NE.AND P5, PT, R5, 0x2, PT ;  /* 0x000000020500780c */ /* 0x000fda0003fa5270 */
[----:B------:R-:W-:-:S05]  /*14f0*/  @P5 IADD3 R30, P6, PT, R18, 0xc, RZ ;  /* 0x0000000c121e5810 */ /* 0x000fca0007fde0ff */
[----:B------:R-:W-:Y:S01]  /*1500*/  @P5 IMAD.X R31, RZ, RZ, R19, P6 ;  /* 0x000000ffff1f5224 */ /* 0x000fe200030e0613 */
[----:B------:R-:W-:-:S05]  /*1510*/  IADD3 R32, P6, PT, R20, 0x8, RZ ;  /* 0x0000000814207810 */ /* 0x000fca0007fde0ff */
[--C-:B------:R-:W-:Y:S01]  /*1520*/  IMAD.X R33, RZ, RZ, R21.reuse, P6 ;  /* 0x000000ffff217224 */ /* 0x100fe200030e0615 */
[----:B------:R-:W-:Y:S01]  /*1530*/  @P5 IADD3 R29, P6, PT, R20, 0xc, RZ ;  /* 0x0000000c141d5810 */ /* 0x000fe20007fde0ff */
[----:B--2---:R0:W-:Y:S04]  /*1540*/  STG.E desc[UR8][R20.64+0x4], R35 ;  /* 0x0000042314007986 */ /* 0x0041e8000c101908 */
[----:B------:R-:W-:Y:S01]  /*1550*/  @P5 IMAD.X R34, RZ, RZ, R21, P6 ;  /* 0x000000ffff225224 */ /* 0x000fe200030e0615 */
[----:B------:R-:W2:Y:S01]  /*1560*/  @P5 LDG.E R37, desc[UR8][R18.64+0x8] ;  /* 0x0000080812255981 */ /* 0x000ea2000c1e1900 */
[----:B------:R-:W-:Y:S02]  /*1570*/  @P5 IMAD.MOV.U32 R16, RZ, RZ, R30 ;  /* 0x000000ffff105224 */ /* 0x000fe400078e001e */
[----:B------:R-:W-:-:S02]  /*1580*/  @P5 IMAD.MOV.U32 R17, RZ, RZ, R31 ;  /* 0x000000ffff115224 */ /* 0x000fc400078e001f */
[----:B------:R-:W-:Y:S02]  /*1590*/  IMAD.MOV.U32 R30, RZ, RZ, R32 ;  /* 0x000000ffff1e7224 */ /* 0x000fe400078e0020 */
[----:B------:R-:W-:Y:S02]  /*15a0*/  IMAD.MOV.U32 R31, RZ, RZ, R33 ;  /* 0x000000ffff1f7224 */ /* 0x000fe400078e0021 */
[----:B------:R-:W-:Y:S02]  /*15b0*/  @P5 IMAD.MOV.U32 R30, RZ, RZ, R29 ;  /* 0x000000ffff1e5224 */ /* 0x000fe400078e001d */
[----:B------:R-:W-:Y:S01]  /*15c0*/  @P5 IMAD.MOV.U32 R31, RZ, RZ, R34 ;  /* 0x000000ffff1f5224 */ /* 0x000fe200078e0022 */
[----:B--2---:R0:W-:Y:S06]  /*15d0*/  @P5 STG.E desc[UR8][R20.64+0x8], R37 ;  /* 0x0000082514005986 */ /* 0x0041ec000c101908 */
.L_x_19:
[----:B------:R-:W-:-:S13]  /*15e0*/  ISETP.GE.U32.AND P5, PT, R4, 0xf, PT ;  /* 0x0000000f0400780c */ /* 0x000fda0003fa6070 */
[----:B------:R-:W-:Y:S05]  /*15f0*/  @!P5 BRA `(.L_x_21) ;  /* 0x000000000064d947 */ /* 0x000fea0003800000 */
[----:B-1234-:R-:W1:Y:S01]  /*1600*/  LDC R19, c[0x0][0x3b0] ;  /* 0x0000ec00ff137b82 */ /* 0x01ee620000000800 */
[----:B------:R-:W-:-:S05]  /*1610*/  UMOV UR7, URZ ;  /* 0x000000ff00077c82 */ /* 0x000fca0008000000 */
.L_x_22:
[----:B------:R-:W-:Y:S01]  /*1620*/  IADD3 R18, P5, PT, R30, 0x40, RZ ;  /* 0x000000401e127810 */ /* 0x000fe20007fbe0ff */
[----:B------:R-:W-:Y:S01]  /*1630*/  UIADD3 UR7, UPT, UPT, UR7, 0x10, URZ ;  /* 0x0000001007077890 */ /* 0x000fe2000fffe0ff */
[----:B-1----:R-:W-:Y:S03]  /*1640*/  STG.E desc[UR8][R30.64], R19 ;  /* 0x000000131e007986 */ /* 0x002fe6000c101908 */
[----:B0-----:R-:W-:Y:S01]  /*1650*/  IMAD.X R21, RZ, RZ, R31, P5 ;  /* 0x000000ffff157224 */ /* 0x001fe200028e061f */
        /* <DEDUP_REMOVED lines=19> */
.L_x_21:
[----:B------:R-:W-:-:S13]  /*1790*/  ISETP.NE.AND P5, PT, R8, RZ, PT ;  /* 0x000000ff0800720c */ /* 0x000fda0003fa5270 */
[----:B------:R-:W-:Y:S05]  /*17a0*/  @!P5 BRA `(.L_x_23) ;  /* 0x0000000000b4d947 */ /* 0x000fea0003800000 */
[----:B------:R-:W-:Y:S05]  /*17b0*/  @!P3 BRA `(.L_x_24) ;  /* 0x000000000034b947 */ /* 0x000fea0003800000 */
[----:B-1234-:R-:W1:Y:S01]  /*17c0*/  LDC R19, c[0x0][0x3b0] ;  /* 0x0000ec00ff137b82 */ /* 0x01ee620000000800 */
[----:B------:R-:W-:-:S05]  /*17d0*/  IADD3 R18, P5, PT, R30, 0x20, RZ ;  /* 0x000000201e127810 */ /* 0x000fca0007fbe0ff */
[----:B0-----:R-:W-:Y:S01]  /*17e0*/  IMAD.X R21, RZ, RZ, R31, P5 ;  /* 0x000000ffff157224 */ /* 0x001fe200028e061f */
        /* <DEDUP_REMOVED lines=9> */
[----:B------:R-:W-:-:S07]  /*1880*/  IMAD.MOV.U32 R31, RZ, RZ, R21 ;  /* 0x000000ffff1f7224 */ /* 0x000fce00078e0015 */
.L_x_24:
[----:B------:R-:W-:-:S13]  /*1890*/  ISETP.NE.AND P5, PT, R7, RZ, PT ;  /* 0x000000ff0700720c */ /* 0x000fda0003fa5270 */
[----:B------:R-:W-:Y:S05]  /*18a0*/  @!P5 BRA `(.L_x_23) ;  /* 0x000000000074d947 */ /* 0x000fea0003800000 */
[----:B-1234-:R-:W-:Y:S01]  /*18b0*/  IMAD.MOV.U32 R18, RZ, RZ, R30 ;  /* 0x000000ffff127224 */ /* 0x01efe200078e001e */
[----:B------:R-:W-:Y:S01]  /*18c0*/  MOV R19, R31 ;  /* 0x0000001f00137202 */ /* 0x000fe20000000f00 */
[----:B------:R-:W-:Y:S06]  /*18d0*/  @!P4 BRA `(.L_x_25) ;  /* 0x000000000024c947 */ /* 0x000fec0003800000 */
[----:B0-----:R-:W0:Y:S01]  /*18e0*/  LDC R21, c[0x0][0x3b0] ;  /* 0x0000ec00ff157b82 */ /* 0x001e220000000800 */
[----:B------:R-:W-:-:S05]  /*18f0*/  IADD3 R18, P5, PT, R30, 0x10, RZ ;  /* 0x000000101e127810 */ /* 0x000fca0007fbe0ff */
[----:B------:R-:W-:Y:S01]  /*1900*/  IMAD.X R19, RZ, RZ, R31, P5 ;  /* 0x000000ffff137224 */ /* 0x000fe200028e061f */
[----:B0-----:R-:W-:Y:S04]  /*1910*/  STG.E desc[UR8][R30.64], R21 ;  /* 0x000000151e007986 */ /* 0x001fe8000c101908 */
[----:B------:R-:W-:Y:S04]  /*1920*/  STG.E desc[UR8][R30.64+0x4], R21 ;  /* 0x000004151e007986 */ /* 0x000fe8000c101908 */
[----:B------:R-:W-:Y:S04]  /*1930*/  STG.E desc[UR8][R30.64+0x8], R21 ;  /* 0x000008151e007986 */ /* 0x000fe8000c101908 */
[----:B------:R0:W-:Y:S02]  /*1940*/  STG.E desc[UR8][R30.64+0xc], R21 ;  /* 0x00000c151e007986 */ /* 0x0001e4000c101908 */
[----:B0-----:R-:W-:-:S02]  /*1950*/  IMAD.MOV.U32 R30, RZ, RZ, R18 ;  /* 0x000000ffff1e7224 */ /* 0x001fc400078e0012 */
[----:B------:R-:W-:-:S07]  /*1960*/  IMAD.MOV.U32 R31, RZ, RZ, R19 ;  /* 0x000000ffff1f7224 */ /* 0x000fce00078e0013 */
.L_x_25:
        /* <DEDUP_REMOVED lines=13> */
[----:B0-----:R-:W-:-:S05]  /*1a40*/  @P5 IADD3 R20, P6, PT, R18, 0xc, RZ ;  /* 0x0000000c12145810 */ /* 0x001fca0007fde0ff */
[----:B------:R-:W-:Y:S02]  /*1a50*/  @P5 IMAD.X R21, RZ, RZ, R19, P6 ;  /* 0x000000ffff155224 */ /* 0x000fe400030e0613 */
[----:B------:R-:W-:Y:S02]  /*1a60*/  @P5 IMAD.MOV.U32 R30, RZ, RZ, R20 ;  /* 0x000000ffff1e5224 */ /* 0x000fe400078e0014 */
[----:B------:R-:W-:-:S07]  /*1a70*/  @P5 IMAD.MOV.U32 R31, RZ, RZ, R21 ;  /* 0x000000ffff1f5224 */ /* 0x000fce00078e0015 */
.L_x_23:
[----:B------:R-:W-:Y:S05]  /*1a80*/  BRA.U UP1, `(.L_x_26) ;  /* 0xffffffed01a47547 */ /* 0x000fea000b83ffff */
[----:B------:R-:W5:Y:S01]  /*1a90*/  LDCU UR6, c[0x0][0x39c] ;  /* 0x00007380ff0677ac */ /* 0x000f620008000800 */
[----:B------:R-:W-:Y:S01]  /*1aa0*/  ISETP.GE.U32.AND P5, PT, R13, 0xf, PT ;  /* 0x0000000f0d00780c */ /* 0x000fe20003fa6070 */
[----:B------:R-:W5:Y:S01]  /*1ab0*/  LDCU.64 UR10, c[0x0][0x3a0] ;  /* 0x00007400ff0a77ac */ /* 0x000f620008000a00 */
[----:B------:R-:W0:Y:S01]  /*1ac0*/  LDCU UR7, c[0x0][0x3ac] ;  /* 0x00007580ff0777ac */ /* 0x000e220008000800 */
[----:B-----5:R-:W-:-:S04]  /*1ad0*/  UIADD3 UR6, UPT, UPT, UR11, UR10, UR6 ;  /* 0x0000000a0b067290 */ /* 0x020fc8000fffe006 */
[----:B0-----:R-:W-:-:S04]  /*1ae0*/  UIMAD UR6, UR6, UR7, URZ ;  /* 0x00000007060672a4 */ /* 0x001fc8000f8e02ff */
[----:B------:R-:W-:-:S04]  /*1af0*/  ULOP3.LUT UR7, UR6, 0xf, URZ, 0xc0, !UPT ;  /* 0x0000000f06077892 */ /* 0x000fc8000f8ec0ff */
[----:B------:R-:W-:Y:S01]  /*1b00*/  UISETP.NE.AND UP1, UPT, UR7, URZ, UPT ;  /* 0x000000ff0700728c */ /* 0x000fe2000bf25270 */
[----:B------:R-:W-:Y:S10]  /*1b10*/  @!P5 BRA `(.L_x_27) ;  /* 0x000000000064d947 */ /* 0x000ff40003800000 */
[----:B-1234-:R-:W0:Y:S01]  /*1b20*/  LDC R19, c[0x0][0x3b0] ;  /* 0x0000ec00ff137b82 */ /* 0x01ee220000000800 */
[----:B------:R-:W-:-:S05]  /*1b30*/  UMOV UR6, URZ ;  /* 0x000000ff00067c82 */ /* 0x000fca0008000000 */
.L_x_28:
[----:B------:R-:W-:Y:S01]  /*1b40*/  IADD3 R18, P5, PT, R30, 0x40, RZ ;  /* 0x000000401e127810 */ /* 0x000fe20007fbe0ff */
        /* <DEDUP_REMOVED lines=22> */
.L_x_27:
[----:B------:R-:W-:Y:S05]  /*1cb0*/  BRA.U !UP1, `(.L_x_29) ;  /* 0x0000000109c47547 */ /* 0x000fea000b800000 */
[----:B------:R-:W-:-:S04]  /*1cc0*/  UIADD3 UR6, UPT, UPT, UR7, -0x1, URZ ;  /* 0xffffffff07067890 */ /* 0x000fc8000fffe0ff */
[----:B------:R-:W-:-:S09]  /*1cd0*/  UISETP.GE.U32.AND UP1, UPT, UR6, 0x7, UPT ;  /* 0x000000070600788c */ /* 0x000fd2000bf26070 */
[----:B------:R-:W-:Y:S05]  /*1ce0*/  BRA.U !UP1, `(.L_x_30) ;  /* 0x0000000109347547 */ /* 0x000fea000b800000 */
[----:B-1234-:R-:W0:Y:S01]  /*1cf0*/  LDC R19, c[0x0][0x3b0] ;  /* 0x0000ec00ff137b82 */ /* 0x01ee220000000800 */
[----:B------:R-:W-:-:S05]  /*1d00*/  IADD3 R18, P5, PT, R30, 0x20, RZ ;  /* 0x000000201e127810 */ /* 0x000fca0007fbe0ff */
[----:B------:R-:W-:Y:S01]  /*1d10*/  IMAD.X R21, RZ, RZ, R31, P5 ;  /* 0x000000ffff157224 */ /* 0x000fe200028e061f */
[----:B0-----:R-:W-:Y:S04]  /*1d20*/  STG.E desc[UR8][R30.64], R19 ;  /* 0x000000131e007986 */ /* 0x001fe8000c101908 */
        /* <DEDUP_REMOVED lines=9> */
.L_x_30:
[----:B------:R-:W-:-:S13]  /*1dc0*/  ISETP.NE.AND P5, PT, R26, RZ, PT ;  /* 0x000000ff1a00720c */ /* 0x000fda0003fa5270 */
[----:B------:R-:W-:Y:S05]  /*1dd0*/  @!P5 BRA `(.L_x_29) ;  /* 0x00000000007cd947 */ /* 0x000fea0003800000 */
[----:B------:R-:W-:Y:S02]  /*1de0*/  VIADD R20, R26, 0xffffffff ;  /* 0xffffffff1a147836 */ /* 0x000fe40000000000 */
[----:B-1234-:R-:W-:Y:S02]  /*1df0*/  IMAD.MOV.U32 R18, RZ, RZ, R30 ;  /* 0x000000ffff127224 */ /* 0x01efe400078e001e */
[----:B------:R-:W-:Y:S01]  /*1e00*/  IMAD.MOV.U32 R19, RZ, RZ, R31 ;  /* 0x000000ffff137224 */ /* 0x000fe200078e001f */
[----:B------:R-:W-:-:S13]  /*1e10*/  ISETP.GE.U32.AND P5, PT, R20, 0x3, PT ;  /* 0x000000031400780c */ /* 0x000fda0003fa6070 */
[----:B------:R-:W-:Y:S05]  /*1e20*/  @!P5 BRA `(.L_x_31) ;  /* 0x000000000024d947 */ /* 0x000fea0003800000 */
[----:B------:R-:W0:Y:S01]  /*1e30*/  LDC R21, c[0x0][0x3b0] ;  /* 0x0000ec00ff157b82 */ /* 0x000e220000000800 */
        /* <DEDUP_REMOVED lines=8> */
.L_x_31:
[----:B------:R-:W-:-:S13]  /*1ec0*/  ISETP.NE.AND P5, PT, R27, RZ, PT ;  /* 0x000000ff1b00720c */ /* 0x000fda0003fa5270 */
[----:B------:R-:W-:Y:S05]  /*1ed0*/  @!P5 BRA `(.L_x_29) ;  /* 0x00000000003cd947 */ /* 0x000fea0003800000 */
[----:B------:R-:W0:Y:S01]  /*1ee0*/  LDC R29, c[0x0][0x3b0] ;  /* 0x0000ec00ff1d7b82 */ /* 0x000e220000000800 */
[----:B------:R-:W-:-:S05]  /*1ef0*/  IADD3 R30, P5, PT, R18, 0x4, RZ ;  /* 0x00000004121e7810 */ /* 0x000fca0007fbe0ff */
[----:B------:R-:W-:Y:S01]  /*1f00*/  IMAD.X R31, RZ, RZ, R19, P5 ;  /* 0x000000ffff1f7224 */ /* 0x000fe200028e0613 */
[----:B------:R-:W-:Y:S01]  /*1f10*/  ISETP.NE.AND P5, PT, R27, 0x1, PT ;  /* 0x000000011b00780c */ /* 0x000fe20003fa5270 */
[----:B0-----:R0:W-:-:S12]  /*1f20*/  STG.E desc[UR8][R18.64], R29 ;  /* 0x0000001d12007986 */ /* 0x0011d8000c101908 */
        /* <DEDUP_REMOVED lines=10> */
.L_x_29:
[----:B------:R-:W-:Y:S05]  /*1fd0*/  BRA.U UP0, `(.L_x_32) ;  /* 0xffffffe500107547 */ /* 0x000fea000b83ffff */
[----:B01234-:R-:W0:Y:S01]  /*1fe0*/  LDC R18, c[0x0][0x390] ;  /* 0x0000e400ff127b82 */ /* 0x01fe220000000800 */
[----:B------:R-:W-:-:S06]  /*1ff0*/  UIADD3 UR4, UPT, UPT, UR4, 0x1, URZ ;  /* 0x0000000104047890 */ /* 0x000fcc000fffe0ff */
[----:B0-----:R-:W-:-:S13]  /*2000*/  ISETP.NE.AND P5, PT, R18, UR4, PT ;  /* 0x0000000412007c0c */ /* 0x001fda000bfa5270 */
[----:B------:R-:W-:Y:S05]  /*2010*/  @!P5 EXIT ;  /* 0x000000000000d94d */ /* 0x000fea0003800000 */
[----:B------:R-:W-:Y:S05]  /*2020*/  BRA `(.L_x_33) ;  /* 0xffffffe000f87947 */ /* 0x000fea000383ffff */
.L_x_6:
[C---:B------:R-:W-:Y:S01]  /*2030*/  LOP3.LUT R5, R2.reuse, 0xf, RZ, 0xc0, !PT ;  /* 0x0000000f02057812 */ /* 0x040fe200078ec0ff */
[----:B------:R-:W-:Y:S01]  /*2040*/  UMOV UR4, URZ ;  /* 0x000000ff00047c82 */ /* 0x000fe20008000000 */
[C---:B------:R-:W-:Y:S02]  /*2050*/  LOP3.LUT R6, R2.reuse, 0x7, RZ, 0xc0, !PT ;  /* 0x0000000702067812 */ /* 0x040fe400078ec0ff */
[----:B------:R-:W-:Y:S02]  /*2060*/  LOP3.LUT R7, R2, 0x3, RZ, 0xc0, !PT ;  /* 0x0000000302077812 */ /* 0x000fe400078ec0ff */
[C---:B------:R-:W-:Y:S02]  /*2070*/  LOP3.LUT R8, R18.reuse, 0xf, RZ, 0xc0, !PT ;  /* 0x0000000f12087812 */ /* 0x040fe400078ec0ff */
[C---:B------:R-:W-:Y:S02]  /*2080*/  LOP3.LUT R9, R18.reuse, 0x7, RZ, 0xc0, !PT ;  /* 0x0000000712097812 */ /* 0x040fe400078ec0ff */
[----:B------:R-:W-:-:S02]  /*2090*/  LOP3.LUT R10, R18, 0x7ffffff0, RZ, 0xc0, !PT ;  /* 0x7ffffff0120a7812 */ /* 0x000fc400078ec0ff */
[C---:B------:R-:W-:Y:S02]  /*20a0*/  LOP3.LUT R11, R19.reuse, 0xf, RZ, 0xc0, !PT ;  /* 0x0000000f130b7812 */ /* 0x040fe400078ec0ff */
[C---:B------:R-:W-:Y:S02]  /*20b0*/  LOP3.LUT R12, R19.reuse, 0x7, RZ, 0xc0, !PT ;  /* 0x00000007130c7812 */ /* 0x040fe400078ec0ff */
[----:B------:R-:W-:Y:S02]  /*20c0*/  LOP3.LUT R13, R19, 0x7ffffff0, RZ, 0xc0, !PT ;  /* 0x7ffffff0130d7812 */ /* 0x000fe400078ec0ff */
[C---:B------:R-:W-:Y:S02]  /*20d0*/  LOP3.LUT R22, R25.reuse, 0xf, RZ, 0xc0, !PT ;  /* 0x0000000f19167812 */ /* 0x040fe400078ec0ff */
[C---:B------:R-:W-:Y:S02]  /*20e0*/  LOP3.LUT R23, R25.reuse, 0x7, RZ, 0xc0, !PT ;  /* 0x0000000719177812 */ /* 0x040fe400078ec0ff */
[----:B------:R-:W-:-:S02]  /*20f0*/  LOP3.LUT R24, R25, 0x7ffffff0, RZ, 0xc0, !PT ;  /* 0x7ffffff019187812 */ /* 0x000fc400078ec0ff */
[----:B------:R-:W-:Y:S02]  /*2100*/  LOP3.LUT R2, R2, 0x7ffffff0, RZ, 0xc0, !PT ;  /* 0x7ffffff002027812 */ /* 0x000fe400078ec0ff */
[----:B------:R-:W-:Y:S02]  /*2110*/  LOP3.LUT R18, R18, 0x3, RZ, 0xc0, !PT ;  /* 0x0000000312127812 */ /* 0x000fe400078ec0ff */
[----:B------:R-:W-:Y:S02]  /*2120*/  LOP3.LUT R19, R19, 0x3, RZ, 0xc0, !PT ;  /* 0x0000000313137812 */ /* 0x000fe400078ec0ff */
[----:B------:R-:W-:-:S07]  /*2130*/  LOP3.LUT R25, R25, 0x3, RZ, 0xc0, !PT ;  /* 0x0000000319197812 */ /* 0x000fce00078ec0ff */
.L_x_55:
[----:B------:R-:W1:Y:S01]  /*2140*/  LDCU UR5, c[0x0][0x39c] ;  /* 0x00007380ff0577ac */ /* 0x000e620008000800 */
[----:B------:R-:W-:Y:S01]  /*2150*/  VIADD R26, R22, 0xffffffff ;  /* 0xffffffff161a7836 */ /* 0x000fe20000000000 */
[----:B------:R-:W-:Y:S01]  /*2160*/  IADD3 R27, PT, PT, R23, -0x1, RZ ;  /* 0xffffffff171b7810 */ /* 0x000fe20007ffe0ff */
[----:B------:R-:W-:Y:S01]  /*2170*/  VIADD R28, R8, 0xffffffff ;  /* 0xffffffff081c7836 */ /* 0x000fe20000000000 */
[----:B------:R-:W1:Y:S01]  /*2180*/  LDCU.64 UR10, c[0x0][0x3a0] ;  /* 0x00007400ff0a77ac */ /* 0x000e620008000a00 */
[----:B------:R-:W-:Y:S01]  /*2190*/  VIADD R15, R6, 0xffffffff ;  /* 0xffffffff060f7836 */ /* 0x000fe20000000000 */
[----:B------:R-:W-:Y:S01]  /*21a0*/  ISETP.GE.U32.AND P2, PT, R26, 0x7, PT ;  /* 0x000000071a00780c */ /* 0x000fe20003f46070 */
[----:B0-----:R-:W-:Y:S01]  /*21b0*/  VIADD R20, R9, 0xffffffff ;  /* 0xffffffff09147836 */ /* 0x001fe20000000000 */
[----:B------:R-:W2:Y:S01]  /*21c0*/  LDCU UR6, c[0x0][0x3a8] ;  /* 0x00007500ff0677ac */ /* 0x000ea20008000800 */
[----:B------:R-:W-:Y:S02]  /*21d0*/  ISETP.GE.U32.AND P1, PT, R27, 0x3, PT ;  /* 0x000000031b00780c */ /* 0x000fe40003f26070 */
[----:B------:R-:W-:-:S02]  /*21e0*/  ISETP.GE.U32.AND P0, PT, R28, 0x7, PT ;  /* 0x000000071c00780c */ /* 0x000fc40003f06070 */
[----:B------:R-:W-:Y:S02]  /*21f0*/  P2R R14, PR, RZ, 0x4 ;  /* 0x00000004ff0e7803 */ /* 0x000fe40000000000 */
[----:B------:R-:W-:Y:S02]  /*2200*/  P2R R14, PR, RZ, 0x2 ;  /* 0x00000002ff0e7803 */ /* 0x000fe40000000000 */
[----:B------:R-:W-:Y:S01]  /*2210*/  P2R R14, PR, RZ, 0x1 ;  /* 0x00000001ff0e7803 */ /* 0x000fe20000000000 */
[----:B------:R-:W-:Y:S01]  /*2220*/  VIADD R14, R5, 0xffffffff ;  /* 0xffffffff050e7836 */ /* 0x000fe20000000000 */
[----:B------:R-:W-:Y:S01]  /*2230*/  ISETP.GE.U32.AND P2, PT, R15, 0x3, PT ;  /* 0x000000030f00780c */ /* 0x000fe20003f46070 */
[----:B------:R-:W-:Y:S01]  /*2240*/  VIADD R15, R12, 0xffffffff ;  /* 0xffffffff0c0f7836 */ /* 0x000fe20000000000 */
[----:B------:R-:W-:Y:S01]  /*2250*/  ISETP.GE.U32.AND P0, PT, R20, 0x3, PT ;  /* 0x000000031400780c */ /* 0x000fe20003f06070 */
[----:B-1----:R-:W-:Y:S01]  /*2260*/  UIADD3 UR5, UPT, UPT, UR11, UR10, UR5 ;  /* 0x0000000a0b057290 */ /* 0x002fe2000fffe005 */
[----:B------:R-:W-:Y:S01]  /*2270*/  ISETP.GE.U32.AND P1, PT, R14, 0x7, PT ;  /* 0x000000070e00780c */ /* 0x000fe20003f26070 */
[----:B------:R-:W-:Y:S01]  /*2280*/  VIADD R14, R11, 0xffffffff ;  /* 0xffffffff0b0e7836 */ /* 0x000fe20000000000 */
[----:B------:R-:W-:Y:S01]  /*2290*/  ISETP.GE.U32.AND P4, PT, R15, 0x3, PT ;  /* 0x000000030f00780c */ /* 0x000fe20003f86070 */
[----:B--2---:R-:W-:-:S03]  /*22a0*/  UIMAD UR5, UR5, UR6, URZ ;  /* 0x00000006050572a4 */ /* 0x004fc6000f8e02ff */
[----:B------:R-:W-:Y:S01]  /*22b0*/  ISETP.GE.U32.AND P3, PT, R14, 0x7, PT ;  /* 0x000000070e00780c */ /* 0x000fe20003f66070 */
[----:B------:R-:W-:-:S03]  /*22c0*/  UIADD3 UR6, UPT, UPT, UR5, -0x1, URZ ;  /* 0xffffffff05067890 */ /* 0x000fc6000fffe0ff */
[----:B------:R-:W-:Y:S01]  /*22d0*/  UMOV UR5, URZ ;  /* 0x000000ff00057c82 */ /* 0x000fe20008000000 */
[----:B------:R-:W-:-:S11]  /*22e0*/  UISETP.GE.U32.AND UP2, UPT, UR6, 0xf, UPT ;  /* 0x0000000f0600788c */ /* 0x000fd6000bf46070 */
.L_x_54:
[----:B-1----:R-:W1:Y:S01]  /*22f0*/  LDCU UR6, c[0x0][0x394] ;  /* 0x00007280ff0677ac */ /* 0x002e620008000800 */
[----:B0-----:R-:W-:Y:S01]  /*2300*/  IMAD.MOV.U32 R21, RZ, RZ, RZ ;  /* 0x000000ffff157224 */ /* 0x001fe200078e00ff */
[----:B------:R-:W-:-:S04]  /*2310*/  UIADD3 UR5, UPT, UPT, UR5, 0x1, URZ ;  /* 0x0000000105057890 */ /* 0x000fc8000fffe0ff */
[----:B-1----:R-:W-:Y:S01]  /*2320*/  UISETP.NE.AND UP0, UPT, UR5, UR6, UPT ;  /* 0x000000060500728c */ /* 0x002fe2000bf05270 */
[----:B--234-:R-:W-:Y:S10]  /*2330*/  BRA.U !UP2, `(.L_x_34) ;  /* 0x000000010a5c7547 */ /* 0x01cff4000b800000 */
[----:B------:R-:W1:Y:S01]  /*2340*/  LDC R29, c[0x0][0x3b0] ;  /* 0x0000ec00ff1d7b82 */ /* 0x000e620000000800 */
[----:B------:R-:W-:-:S07]  /*2350*/  IMAD.MOV.U32 R21, RZ, RZ, RZ ;  /* 0x000000ffff157224 */ /* 0x000fce00078e00ff */
.L_x_35:
[----:B--2---:R-:W-:-:S04]  /*2360*/  IMAD.WIDE.U32 R14, R21, 0x4, R30 ;  /* 0x00000004150e7825 */ /* 0x004fc800078e001e */
[----:B------:R-:W-:Y:S01]  /*2370*/  VIADD R21, R21, 0x10 ;  /* 0x0000001015157836 */ /* 0x000fe20000000000 */
[----:B-1----:R2:W-:Y:S04]  /*2380*/  STG.E desc[UR8][R14.64], R29 ;  /* 0x0000001d0e007986 */ /* 0x0025e8000c101908 */
[----:B------:R-:W-:Y:S01]  /*2390*/  ISETP.NE.AND P5, PT, R21, R24, PT ;  /* 0x000000181500720c */ /* 0x000fe20003fa5270 */
        /* <DEDUP_REMOVED lines=17> */
.L_x_34:
[----:B------:R-:W-:-:S13]  /*24b0*/  ISETP.NE.AND P5, PT, R22, RZ, PT ;  /* 0x000000ff1600720c */ /* 0x000fda0003fa5270 */
[----:B------:R-:W-:Y:S05]  /*24c0*/  @!P5 BRA `(.L_x_36) ;  /* 0x000000000088d947 */ /* 0x000fea0003800000 */
[----:B------:R-:W-:-:S13]  /*24d0*/  ISETP.GE.U32.AND P6, PT, R26, 0x7, PT ;  /* 0x000000071a00780c */ /* 0x000fda0003fc6070 */
[----:B------:R-:W-:Y:S05]  /*24e0*/  @!P6 BRA `(.L_x_37) ;  /* 0x00000000002ce947 */ /* 0x000fea0003800000 */
        /* <DEDUP_REMOVED lines=11> */
.L_x_37:
[----:B------:R-:W-:-:S13]  /*25a0*/  ISETP.NE.AND P5, PT, R23, RZ, PT ;  /* 0x000000ff1700720c */ /* 0x000fda0003fa5270 */
[----:B------:R-:W-:Y:S05]  /*25b0*/  @!P5 BRA `(.L_x_36) ;  /* 0x00000000004cd947 */ /* 0x000fea0003800000 */
[----:B------:R-:W-:-:S13]  /*25c0*/  ISETP.GE.U32.AND P6, PT, R27, 0x3, PT ;  /* 0x000000031b00780c */ /* 0x000fda0003fc6070 */
[----:B------:R-:W-:Y:S05]  /*25d0*/  @!P6 BRA `(.L_x_38) ;  /* 0x00000000001ce947 */ /* 0x000fea0003800000 */
[----:B-12---:R-:W1:Y:S01]  /*25e0*/  LDC R29, c[0x0][0x3b0] ;  /* 0x0000ec00ff1d7b82 */ /* 0x006e620000000800 */
[----:B------:R-:W-:-:S04]  /*25f0*/  IMAD.WIDE.U32 R14, R21, 0x4, R30 ;  /* 0x00000004150e7825 */ /* 0x000fc800078e001e */
[----:B------:R-:W-:Y:S01]  /*2600*/  VIADD R21, R21, 0x4 ;  /* 0x0000000415157836 */ /* 0x000fe20000000000 */
[----:B-1----:R3:W-:Y:S04]  /*2610*/  STG.E desc[UR8][R14.64], R29 ;  /* 0x0000001d0e007986 */ /* 0x0027e8000c101908 */
[----:B------:R3:W-:Y:S04]  /*2620*/  STG.E desc[UR8][R14.64+0x4], R29 ;  /* 0x0000041d0e007986 */ /* 0x0007e8000c101908 */
[----:B------:R3:W-:Y:S04]  /*2630*/  STG.E desc[UR8][R14.64+0x8], R29 ;  /* 0x0000081d0e007986 */ /* 0x0007e8000c101908 */
[----:B------:R3:W-:Y:S02]  /*2640*/  STG.E desc[UR8][R14.64+0xc], R29 ;  /* 0x00000c1d0e007986 */ /* 0x0007e4000c101908 */
.L_x_38:
        /* <DEDUP_REMOVED lines=10> */
.L_x_36:
[----:B------:R-:W-:-:S05]  /*26f0*/  UMOV UR6, URZ ;  /* 0x000000ff00067c82 */ /* 0x000fca0008000000 */
.L_x_53:
[----:B------:R-:W5:Y:S01]  /*2700*/  LDCU UR7, c[0x0][0x398] ;  /* 0x00007300ff0777ac */ /* 0x000f620008000800 */
[----:B------:R-:W-:Y:S01]  /*2710*/  ISETP.GE.U32.AND P5, PT, R0, 0xf, PT ;  /* 0x0000000f0000780c */ /* 0x000fe20003fa6070 */
[----:B------:R-:W-:-:S04]  /*2720*/  UIADD3 UR6, UPT, UPT, UR6, 0x1, URZ ;  /* 0x0000000106067890 */ /* 0x000fc8000fffe0ff */
[----:B-----5:R-:W-:-:S08]  /*2730*/  UISETP.NE.AND UP1, UPT, UR6, UR7, UPT ;  /* 0x000000070600728c */ /* 0x020fd0000bf25270 */
[----:B0-----:R-:W-:Y:S05]  /*2740*/  @!P5 BRA `(.L_x_39) ;  /* 0x000000000064d947 */ /* 0x001fea0003800000 */
[----:B-1234-:R-:W1:Y:S01]  /*2750*/  LDC R15, c[0x0][0x3b0] ;  /* 0x0000ec00ff0f7b82 */ /* 0x01ee620000000800 */
[----:B------:R-:W-:-:S05]  /*2760*/  UMOV UR7, URZ ;  /* 0x000000ff00077c82 */ /* 0x000fca0008000000 */
.L_x_40:
[----:B------:R-:W-:Y:S01]  /*2770*/  IADD3 R14, P5, PT, R30, 0x40, RZ ;  /* 0x000000401e0e7810 */ /* 0x000fe20007fbe0ff */
[----:B------:R-:W-:Y:S01]  /*2780*/  UIADD3 UR7, UPT, UPT, UR7, 0x10, URZ ;  /* 0x0000001007077890 */ /* 0x000fe2000fffe0ff */
[----:B-1----:R-:W-:Y:S03]  /*2790*/  STG.E desc[UR8][R30.64], R15 ;  /* 0x0000000f1e007986 */ /* 0x002fe6000c101908 */
        /* <DEDUP_REMOVED lines=17> */
[----:B-1----:R-:W-:-:S02]  /*28b0*/  IMAD.MOV.U32 R30, RZ, RZ, R14 ;  /* 0x000000ffff1e7224 */ /* 0x002fc400078e000e */
[----:B------:R-:W-:Y:S01]  /*28c0*/  IMAD.MOV.U32 R31, RZ, RZ, R21 ;  /* 0x000000ffff1f7224 */ /* 0x000fe200078e0015 */
[----:B------:R-:W-:Y:S06]  /*28d0*/  @P5 BRA `(.L_x_40) ;  /* 0xfffffffc00a45947 */ /* 0x000fec000383ffff */
.L_x_39:
[----:B------:R-:W-:-:S13]  /*28e0*/  ISETP.NE.AND P5, PT, R8, RZ, PT ;  /* 0x000000ff0800720c */ /* 0x000fda0003fa5270 */
[----:B------:R-:W-:Y:S05]  /*28f0*/  @!P5 BRA `(.L_x_41) ;  /* 0x0000000000b8d947 */ /* 0x000fea0003800000 */
[----:B------:R-:W-:-:S13]  /*2900*/  ISETP.GE.U32.AND P6, PT, R28, 0x7, PT ;  /* 0x000000071c00780c */ /* 0x000fda0003fc6070 */
        /* <DEDUP_REMOVED lines=13> */
[----:B------:R-:W-:-:S07]  /*29e0*/  IMAD.MOV.U32 R31, RZ, RZ, R21 ;  /* 0x000000ffff1f7224 */ /* 0x000fce00078e0015 */
.L_x_42:
        /* <DEDUP_REMOVED lines=14> */
.L_x_43:
        /* <DEDUP_REMOVED lines=13> */
[----:B------:R-:W-:-:S04]  /*2ba0*/  @P5 IADD3 R20, P6, PT, R14, 0xc, RZ ;  /* 0x0000000c0e145810 */ /* 0x000fc80007fde0ff */
[----:B------:R-:W-:Y:S01]  /*2bb0*/  @P5 MOV R30, R20 ;  /* 0x00000014001e5202 */ /* 0x000fe20000000f00 */
[----:B------:R-:W-:-:S04]  /*2bc0*/  @P5 IMAD.X R21, RZ, RZ, R15, P6 ;  /* 0x000000ffff155224 */ /* 0x000fc800030e060f */
[----:B------:R-:W-:-:S07]  /*2bd0*/  @P5 IMAD.MOV.U32 R31, RZ, RZ, R21 ;  /* 0x000000ffff1f5224 */ /* 0x000fce00078e0015 */
.L_x_41:
[----:B------:R-:W-:-:S13]  /*2be0*/  ISETP.GE.U32.AND P5, PT, R3, 0xf, PT ;  /* 0x0000000f0300780c */ /* 0x000fda0003fa6070 */
[----:B------:R-:W-:Y:S05]  /*2bf0*/  @!P5 BRA `(.L_x_44) ;  /* 0x0000000000b0d947 */ /* 0x000fea0003800000 */
[----:B------:R-:W-:-:S05]  /*2c00*/  UMOV UR7, URZ ;  /* 0x000000ff00077c82 */ /* 0x000fca0008000000 */
.L_x_45:
        /* <DEDUP_REMOVED lines=43> */
.L_x_44:
        /* <DEDUP_REMOVED lines=27> */
.L_x_47:
[----:B------:R-:W-:-:S13]  /*3070*/  ISETP.NE.AND P5, PT, R6, RZ, PT ;  /* 0x000000ff0600720c */ /* 0x000fda0003fa5270 */
[----:B------:R-:W-:Y:S05]  /*3080*/  @!P5 BRA `(.L_x_46) ;  /* 0x0000000000c0d947 */ /* 0x000fea0003800000 */
[----:B01234-:R-:W2:Y:S01]  /*3090*/  @P2 LDG.E R29, desc[UR8][R16.64] ;  /* 0x00000008101d2981 */ /* 0x01fea2000c1e1900 */
[----:B------:R-:W-:Y:S01]  /*30a0*/  IMAD.MOV.U32 R14, RZ, RZ, R16 ;  /* 0x000000ffff0e7224 */ /* 0x000fe200078e0010 */
[----:B------:R-:W-:Y:S01]  /*30b0*/  @P2 IADD3 R14, P5, PT, R16, 0x10, RZ ;  /* 0x00000010100e2810 */ /* 0x000fe20007fbe0ff */
[--C-:B------:R-:W-:Y:S02]  /*30c0*/  IMAD.MOV.U32 R15, RZ, RZ, R17.reuse ;  /* 0x000000ffff0f7224 */ /* 0x100fe400078e0011 */
[----:B------:R-:W-:Y:S02]  /*30d0*/  IMAD.MOV.U32 R20, RZ, RZ, R30 ;  /* 0x000000ffff147224 */ /* 0x000fe400078e001e */
[----:B------:R-:W-:Y:S01]  /*30e0*/  @P2 IMAD.X R15, RZ, RZ, R17, P5 ;  /* 0x000000ffff0f2224 */ /* 0x000fe200028e0611 */
[----:B------:R-:W-:Y:S01]  /*30f0*/  @P2 IADD3 R20, P5, PT, R30, 0x10, RZ ;  /* 0x000000101e142810 */ /* 0x000fe20007fbe0ff */
[----:B------:R-:W-:-:S04]  /*3100*/  IMAD.MOV.U32 R21, RZ, RZ, R31 ;  /* 0x000000ffff157224 */ /* 0x000fc800078e001f */
[----:B------:R-:W-:Y:S01]  /*3110*/  @P2 IMAD.X R21, RZ, RZ, R31, P5 ;  /* 0x000000ffff152224 */ /* 0x000fe200028e061f */
[----:B--2---:R-:W-:Y:S04]  /*3120*/  @P2 STG.E desc[UR8][R30.64], R29 ;  /* 0x0000001d1e002986 */ /* 0x004fe8000c101908 */
[----:B------:R-:W2:Y:S04]  /*3130*/  @P2 LDG.E R33, desc[UR8][R16.64+0x4] ;  /* 0x0000040810212981 */ /* 0x000ea8000c1e1900 */
[----:B--2---:R-:W-:Y:S04]  /*3140*/  @P2 STG.E desc[UR8][R30.64+0x4], R33 ;  /* 0x000004211e002986 */ /* 0x004fe8000c101908 */
[----:B------:R-:W2:Y:S01]  /*3150*/  @P2 LDG.E R35, desc[UR8][R16.64+0x8] ;  /* 0x0000080810232981 */ /* 0x000ea2000c1e1900 */
[----:B------:R-:W-:-:S03]  /*3160*/  ISETP.NE.AND P5, PT, R7, RZ, PT ;  /* 0x000000ff0700720c */ /* 0x000fc60003fa5270 */
[----:B--2---:R-:W-:Y:S04]  /*3170*/  @P2 STG.E desc[UR8][R30.64+0x8], R35 ;  /* 0x000008231e002986 */ /* 0x004fe8000c101908 */
[----:B------:R0:W2:Y:S02]  /*3180*/  @P2 LDG.E R37, desc[UR8][R16.64+0xc] ;  /* 0x00000c0810252981 */ /* 0x0000a4000c1e1900 */
[----:B0-----:R-:W-:Y:S02]  /*3190*/  @P2 IMAD.MOV.U32 R16, RZ, RZ, R14 ;  /* 0x000000ffff102224 */ /* 0x001fe400078e000e */
[----:B------:R-:W-:Y:S01]  /*31a0*/  @P2 IMAD.MOV.U32 R17, RZ, RZ, R15 ;  /* 0x000000ffff112224 */ /* 0x000fe200078e000f */
[----:B--2---:R0:W-:Y:S02]  /*31b0*/  @P2 STG.E desc[UR8][R30.64+0xc], R37 ;  /* 0x00000c251e002986 */ /* 0x0041e4000c101908 */
[----:B0-----:R-:W-:-:S02]  /*31c0*/  @P2 IMAD.MOV.U32 R30, RZ, RZ, R20 ;  /* 0x000000ffff1e2224 */ /* 0x001fc400078e0014 */
[----:B------:R-:W-:Y:S01]  /*31d0*/  @P2 IMAD.MOV.U32 R31, RZ, RZ, R21 ;  /* 0x000000ffff1f2224 */ /* 0x000fe200078e0015 */
[----:B------:R-:W-:Y:S06]  /*31e0*/  @!P5 BRA `(.L_x_46) ;  /* 0x000000000068d947 */ /* 0x000fec0003800000 */
        /* <DEDUP_REMOVED lines=10> */
[----:B------:R-:W-:-:S04]  /*3290*/  IADD3 R16, P5, PT, R14, 0x8, RZ ;  /* 0x000000080e107810 */ /* 0x000fc80007fbe0ff */
[----:B------:R-:W-:Y:S02]  /*32a0*/  IADD3.X R17, PT, PT, RZ, R15, RZ, P5, !PT ;  /* 0x0000000fff117210 */ /* 0x000fe40002ffe4ff */
[----:B------:R-:W-:-:S05]  /*32b0*/  IADD3 R30, P5, PT, R20, 0x8, RZ ;  /* 0x00000008141e7810 */ /* 0x000fca0007fbe0ff */
[----:B------:R-:W-:Y:S01]  /*32c0*/  IMAD.X R31, RZ, RZ, R21, P5 ;  /* 0x000000ffff1f7224 */ /* 0x000fe200028e0615 */
[----:B------:R-:W-:-:S13]  /*32d0*/  ISETP.NE.AND P5, PT, R7, 0x2, PT ;  /* 0x000000020700780c */ /* 0x000fda0003fa5270 */
[----:B------:R-:W-:-:S05]  /*32e0*/  @P5 IADD3 R29, P6, PT, R14, 0xc, RZ ;  /* 0x0000000c0e1d5810 */ /* 0x000fca0007fde0ff */
[----:B------:R-:W-:Y:S01]  /*32f0*/  @P5 IMAD.X R34, RZ, RZ, R15, P6 ;  /* 0x000000ffff225224 */ /* 0x000fe200030e060f */
[----:B------:R-:W-:Y:S01]  /*3300*/  @P5 IADD3 R32, P6, PT, R20, 0xc, RZ ;  /* 0x0000000c14205810 */ /* 0x000fe20007fde0ff */
[----:B--2---:R0:W-:Y:S04]  /*3310*/  STG.E desc[UR8][R20.64+0x4], R35 ;  /* 0x0000042314007986 */ /* 0x0041e8000c101908 */
[----:B------:R-:W-:Y:S01]  /*3320*/  @P5 IMAD.X R33, RZ, RZ, R21, P6 ;  /* 0x000000ffff215224 */ /* 0x000fe200030e0615 */
[----:B------:R-:W2:Y:S01]  /*3330*/  @P5 LDG.E R37, desc[UR8][R14.64+0x8] ;  /* 0x000008080e255981 */ /* 0x000ea2000c1e1900 */
[----:B------:R-:W-:Y:S02]  /*3340*/  @P5 IMAD.MOV.U32 R16, RZ, RZ, R29 ;  /* 0x000000ffff105224 */ /* 0x000fe400078e001d */
[----:B------:R-:W-:-:S02]  /*3350*/  @P5 IMAD.MOV.U32 R17, RZ, RZ, R34 ;  /* 0x000000ffff115224 */ /* 0x000fc400078e0022 */
[----:B------:R-:W-:Y:S02]  /*3360*/  @P5 IMAD.MOV.U32 R30, RZ, RZ, R32 ;  /* 0x000000ffff1e5224 */ /* 0x000fe400078e0020 */
[----:B------:R-:W-:Y:S01]  /*3370*/  @P5 IMAD.MOV.U32 R31, RZ, RZ, R33 ;  /* 0x000000ffff1f5224 */ /* 0x000fe200078e0021 */
[----:B--2---:R0:W-:Y:S06]  /*3380*/  @P5 STG.E desc[UR8][R20.64+0x8], R37 ;  /* 0x0000082514005986 */ /* 0x0041ec000c101908 */
.L_x_46:
[----:B------:R-:W-:-:S13]  /*3390*/  ISETP.GE.U32.AND P5, PT, R4, 0xf, PT ;  /* 0x0000000f0400780c */ /* 0x000fda0003fa6070 */
[----:B------:R-:W-:Y:S05]  /*33a0*/  @!P5 BRA `(.L_x_48) ;  /* 0x000000000064d947 */ /* 0x000fea0003800000 */
[----:B-1234-:R-:W1:Y:S01]  /*33b0*/  LDC R15, c[0x0][0x3b0] ;  /* 0x0000ec00ff0f7b82 */ /* 0x01ee620000000800 */
[----:B------:R-:W-:-:S05]  /*33c0*/  UMOV UR7, URZ ;  /* 0x000000ff00077c82 */ /* 0x000fca0008000000 */
.L_x_49:
        /* <DEDUP_REMOVED lines=23> */
.L_x_48:
        /* <DEDUP_REMOVED lines=16> */
.L_x_51:
[----:B------:R-:W-:-:S13]  /*3640*/  ISETP.NE.AND P5, PT, R12, RZ, PT ;  /* 0x000000ff0c00720c */ /* 0x000fda0003fa5270 */
[----:B------:R-:W-:Y:S05]  /*3650*/  @!P5 BRA `(.L_x_50) ;  /* 0x000000000074d947 */ /* 0x000fea0003800000 */
[----:B-1234-:R-:W-:Y:S02]  /*3660*/  IMAD.MOV.U32 R14, RZ, RZ, R30 ;  /* 0x000000ffff0e7224 */ /* 0x01efe400078e001e */
[----:B------:R-:W-:Y:S01]  /*3670*/  IMAD.MOV.U32 R15, RZ, RZ, R31 ;  /* 0x000000ffff0f7224 */ /* 0x000fe200078e001f */
        /* <DEDUP_REMOVED lines=10> */
.L_x_52:
        /* <DEDUP_REMOVED lines=17> */
.L_x_50:
[----:B------:R-:W-:Y:S05]  /*3830*/  BRA.U UP1, `(.L_x_53) ;  /* 0xffffffed01b07547 */ /* 0x000fea000b83ffff */
[----:B------:R-:W-:Y:S05]  /*3840*/  BRA.U UP0, `(.L_x_54) ;  /* 0xffffffe900a87547 */ /* 0x000fea000b83ffff */
[----:B-1234-:R-:W1:Y:S01]  /*3850*/  LDC R14, c[0x0][0x390] ;  /* 0x0000e400ff0e7b82 */ /* 0x01ee620000000800 */
[----:B------:R-:W-:-:S06]  /*3860*/  UIADD3 UR4, UPT, UPT, UR4, 0x1, URZ ;  /* 0x0000000104047890 */ /* 0x000fcc000fffe0ff */
[----:B-1----:R-:W-:-:S13]  /*3870*/  ISETP.NE.AND P0, PT, R14, UR4, PT ;  /* 0x000000040e007c0c */ /* 0x002fda000bf05270 */
[----:B------:R-:W-:Y:S05]  /*3880*/  @!P0 EXIT ;  /* 0x000000000000894d */ /* 0x000fea0003800000 */
[----:B------:R-:W-:Y:S05]  /*3890*/  BRA `(.L_x_55) ;  /* 0xffffffe800287947 */ /* 0x000fea000383ffff */
.L_x_5:
[----:B------:R-:W-:Y:S01]  /*38a0*/  ISETP.GE.AND P0, PT, R27, 0x1, PT ;  /* 0x000000011b00780c */ /* 0x000fe20003f06270 */
[----:B------:R-:W-:Y:S02]  /*38b0*/  VIADD R13, R18, 0xffffffff ;  /* 0xffffffff120d7836 */ /* 0x000fe40000000000 */
[----:B------:R-:W-:Y:S02]  /*38c0*/  VIADD R12, R2, 0xffffffff ;  /* 0xffffffff020c7836 */ /* 0x000fe40000000000 */
[----:B------:R-:W-:-:S08]  /*38d0*/  VIADD R11, R19, 0xffffffff ;  /* 0xffffffff130b7836 */ /* 0x000fd00000000000 */
[----:B------:R-:W-:Y:S05]  /*38e0*/  @!P0 BRA `(.L_x_56) ;  /* 0x0000001800488947 */ /* 0x000fea0003800000 */
[C---:B------:R-:W-:Y:S01]  /*38f0*/  LOP3.LUT R10, R18.reuse, 0xf, RZ, 0xc0, !PT ;  /* 0x0000000f120a7812 */ /* 0x040fe200078ec0ff */
[----:B------:R-:W-:Y:S01]  /*3900*/  UMOV UR4, URZ ;  /* 0x000000ff00047c82 */ /* 0x000fe20008000000 */
[----:B------:R-:W-:Y:S02]  /*3910*/  LOP3.LUT R9, R18, 0x7, RZ, 0xc0, !PT ;  /* 0x0000000712097812 */ /* 0x000fe400078ec0ff */
[C---:B------:R-:W-:Y:S01]  /*3920*/  IADD3 R14, PT, PT, R27.reuse, -0x1, RZ ;  /* 0xffffffff1b0e7810 */ /* 0x040fe20007ffe0ff */
[----:B------:R-:W-:Y:S01]  /*3930*/  VIADD R0, R10, 0xffffffff ;  /* 0xffffffff0a007836 */ /* 0x000fe20000000000 */
[----:B------:R-:W-:Y:S01]  /*3940*/  LOP3.LUT R24, R27, 0x7, RZ, 0xc0, !PT ;  /* 0x000000071b187812 */ /* 0x000fe200078ec0ff */
[----:B------:R-:W-:Y:S01]  /*3950*/  VIADD R3, R9, 0xffffffff ;  /* 0xffffffff09037836 */ /* 0x000fe20000000000 */
[----:B------:R-:W-:Y:S02]  /*3960*/  ISETP.GE.U32.AND P2, PT, R14, 0xf, PT ;  /* 0x0000000f0e00780c */ /* 0x000fe40003f46070 */
[----:B------:R-:W-:Y:S01]  /*3970*/  ISETP.GE.U32.AND P1, PT, R0, 0x7, PT ;  /* 0x000000070000780c */ /* 0x000fe20003f26070 */
[----:B------:R-:W-:Y:S01]  /*3980*/  VIADD R29, R24, 0xffffffff ;  /* 0xffffffff181d7836 */ /* 0x000fe20000000000 */
[----:B------:R-:W-:-:S02]  /*3990*/  LOP3.LUT R8, R2, 0xf, RZ, 0xc0, !PT ;  /* 0x0000000f02087812 */ /* 0x000fc400078ec0ff */
[----:B------:R-:W-:Y:S02]  /*39a0*/  LOP3.LUT R7, R2, 0x7, RZ, 0xc0, !PT ;  /* 0x0000000702077812 */ /* 0x000fe400078ec0ff */
[----:B------:R-:W-:Y:S02]  /*39b0*/  LOP3.LUT R23, R27, 0xf, RZ, 0xc0, !PT ;  /* 0x0000000f1b177812 */ /* 0x000fe400078ec0ff */
[----:B------:R-:W-:Y:S01]  /*39c0*/  LOP3.LUT R6, R19, 0xf, RZ, 0xc0, !PT ;  /* 0x0000000f13067812 */ /* 0x000fe200078ec0ff */
[----:B------:R-:W-:Y:S01]  /*39d0*/  VIADD R4, R7, 0xffffffff ;  /* 0xffffffff07047836 */ /* 0x000fe20000000000 */
[----:B------:R-:W-:Y:S01]  /*39e0*/  ISETP.GE.U32.AND P0, PT, R3, 0x3, PT ;  /* 0x000000030300780c */ /* 0x000fe20003f06070 */
[----:B------:R-:W-:Y:S01]  /*39f0*/  VIADD R28, R23, 0xffffffff ;  /* 0xffffffff171c7836 */ /* 0x000fe20000000000 */
[----:B------:R-:W-:Y:S01]  /*3a00*/  P2R R3, PR, RZ, 0x4 ;  /* 0x00000004ff037803 */ /* 0x000fe20000000000 */
[----:B------:R-:W-:Y:S01]  /*3a10*/  VIADD R15, R6, 0xffffffff ;  /* 0xffffffff060f7836 */ /* 0x000fe20000000000 */
[----:B------:R-:W-:Y:S01]  /*3a20*/  P2R R3, PR, RZ, 0x2 ;  /* 0x00000002ff037803 */ /* 0x000fe20000000000 */
[----:B------:R-:W-:Y:S01]  /*3a30*/  VIADD R3, R8, 0xffffffff ;  /* 0xffffffff08037836 */ /* 0x000fe20000000000 */
[----:B------:R-:W-:-:S02]  /*3a40*/  LOP3.LUT R5, R19, 0x7, RZ, 0xc0, !PT ;  /* 0x0000000713057812 */ /* 0x000fc400078ec0ff */
[----:B------:R-:W-:Y:S02]  /*3a50*/  ISETP.GE.U32.AND P5, PT, R29, 0x3, PT ;  /* 0x000000031d00780c */ /* 0x000fe40003fa6070 */
[----:B------:R-:W-:Y:S01]  /*3a60*/  ISETP.GE.U32.AND P1, PT, R3, 0x7, PT ;  /* 0x000000070300780c */ /* 0x000fe20003f26070 */
[----:B------:R-:W-:Y:S01]  /*3a70*/  VIADD R20, R5, 0xffffffff ;  /* 0xffffffff05147836 */ /* 0x000fe20000000000 */
[----:B------:R-:W-:Y:S02]  /*3a80*/  ISETP.GE.U32.AND P2, PT, R4, 0x3, PT ;  /* 0x000000030400780c */ /* 0x000fe40003f46070 */
[----:B------:R-:W-:Y:S02]  /*3a90*/  ISETP.GE.U32.AND P6, PT, R28, 0x7, PT ;  /* 0x000000071c00780c */ /* 0x000fe40003fc6070 */
[----:B------:R-:W-:Y:S02]  /*3aa0*/  ISETP.GE.U32.AND P3, PT, R15, 0x7, PT ;  /* 0x000000070f00780c */ /* 0x000fe40003f66070 */
[----:B------:R-:W-:-:S02]  /*3ab0*/  LOP3.LUT R4, R2, 0x3, RZ, 0xc0, !PT ;  /* 0x0000000302047812 */ /* 0x000fc400078ec0ff */
[----:B------:R-:W-:Y:S02]  /*3ac0*/  LOP3.LUT R3, R2, 0x7ffffff0, RZ, 0xc0, !PT ;  /* 0x7ffffff002037812 */ /* 0x000fe400078ec0ff */
[C---:B------:R-:W-:Y:S02]  /*3ad0*/  LOP3.LUT R2, R18.reuse, 0x7ffffff0, RZ, 0xc0, !PT ;  /* 0x7ffffff012027812 */ /* 0x040fe400078ec0ff */
[----:B------:R-:W-:Y:S02]  /*3ae0*/  LOP3.LUT R15, R18, 0x3, RZ, 0xc0, !PT ;  /* 0x00000003120f7812 */ /* 0x000fe400078ec0ff */
[----:B------:R-:W-:Y:S02]  /*3af0*/  LOP3.LUT R26, R27, 0x7ffffff0, RZ, 0xc0, !PT ;  /* 0x7ffffff01b1a7812 */ /* 0x000fe400078ec0ff */
[----:B------:R-:W-:Y:S02]  /*3b00*/  P2R R18, PR, RZ, 0x20 ;  /* 0x00000020ff127803 */ /* 0x000fe40000000000 */
[----:B------:R-:W-:-:S02]  /*3b10*/  ISETP.GE.U32.AND P4, PT, R20, 0x3, PT ;  /* 0x000000031400780c */ /* 0x000fc40003f86070 */
[C---:B------:R-:W-:Y:S02]  /*3b20*/  LOP3.LUT R22, R19.reuse, 0x7ffffff0, RZ, 0xc0, !PT ;  /* 0x7ffffff013167812 */ /* 0x040fe400078ec0ff */
[----:B------:R-:W-:Y:S02]  /*3b30*/  LOP3.LUT R25, R19, 0x3, RZ, 0xc0, !PT ;  /* 0x0000000313197812 */ /* 0x000fe400078ec0ff */
[----:B------:R-:W-:Y:S02]  /*3b40*/  LOP3.LUT R27, R27, 0x3, RZ, 0xc0, !PT ;  /* 0x000000031b1b7812 */ /* 0x000fe400078ec0ff */
[----:B------:R-:W-:-:S07]  /*3b50*/  P2R R18, PR, RZ, 0x40 ;  /* 0x00000040ff127803 */ /* 0x000fce0000000000 */
.L_x_78:
[----:B---3--:R-:W-:-:S05]  /*3b60*/  UMOV UR5, URZ ;  /* 0x000000ff00057c82 */ /* 0x008fca0008000000 */
.L_x_77:
[----:B-1----:R-:W1:Y:S01]  /*3b70*/  LDCU UR6, c[0x0][0x394] ;  /* 0x00007280ff0677ac */ /* 0x002e620008000800 */
[----:B------:R-:W-:-:S04]  /*3b80*/  UIADD3 UR5, UPT, UPT, UR5, 0x1, URZ ;  /* 0x0000000105057890 */ /* 0x000fc8000fffe0ff */
[----:B-1----:R-:W-:-:S03]  /*3b90*/  UISETP.NE.AND UP0, UPT, UR5, UR6, UPT ;  /* 0x000000060500728c */ /* 0x002fc6000bf05270 */
[----:B--234-:R-:W-:-:S08]  /*3ba0*/  UMOV UR6, URZ ;  /* 0x000000ff00067c82 */ /* 0x01cfd00008000000 */
.L_x_71:
[----:B-1----:R-:W1:Y:S01]  /*3bb0*/  LDCU UR7, c[0x0][0x398] ;  /* 0x00007300ff0777ac */ /* 0x002e620008000800 */
[----:B------:R-:W-:Y:S01]  /*3bc0*/  ISETP.GE.U32.AND P5, PT, R13, 0xf, PT ;  /* 0x0000000f0d00780c */ /* 0x000fe20003fa6070 */
[----:B------:R-:W-:-:S04]  /*3bd0*/  UIADD3 UR6, UPT, UPT, UR6, 0x1, URZ ;  /* 0x0000000106067890 */ /* 0x000fc8000fffe0ff */
[----:B-1----:R-:W-:-:S08]  /*3be0*/  UISETP.NE.AND UP1, UPT, UR6, UR7, UPT ;  /* 0x000000070600728c */ /* 0x002fd0000bf25270 */
[----:B--234-:R-:W-:Y:S05]  /*3bf0*/  @!P5 BRA `(.L_x_57) ;  /* 0x000000000064d947 */ /* 0x01cfea0003800000 */
[----:B------:R-:W1:Y:S01]  /*3c00*/  LDC R19, c[0x0][0x3b0] ;  /* 0x0000ec00ff137b82 */ /* 0x000e620000000800 */
[----:B------:R-:W-:-:S05]  /*3c10*/  UMOV UR7, URZ ;  /* 0x000000ff00077c82 */ /* 0x000fca0008000000 */
.L_x_58:
        /* <DEDUP_REMOVED lines=23> */
.L_x_57:
[----:B------:R-:W-:-:S13]  /*3d90*/  ISETP.NE.AND P5, PT, R10, RZ, PT ;  /* 0x000000ff0a00720c */ /* 0x000fda0003fa5270 */
[----:B------:R-:W-:Y:S05]  /*3da0*/  @!P5 BRA `(.L_x_59) ;  /* 0x0000000000b8d947 */ /* 0x000fea0003800000 */
[----:B------:R-:W-:-:S13]  /*3db0*/  ISETP.GE.U32.AND P6, PT, R0, 0x7, PT ;  /* 0x000000070000780c */ /* 0x000fda0003fc6070 */
[----:B------:R-:W-:Y:S05]  /*3dc0*/  @!P6 BRA `(.L_x_60) ;  /* 0x000000000034e947 */ /* 0x000fea0003800000 */
[----:B------:R-:W1:Y:S01]  /*3dd0*/  LDC R19, c[0x0][0x3b0] ;  /* 0x0000ec00ff137b82 */ /* 0x000e620000000800 */
        /* <DEDUP_REMOVED lines=12> */
.L_x_60:
[----:B------:R-:W-:-:S13]  /*3ea0*/  ISETP.NE.AND P5, PT, R9, RZ, PT ;  /* 0x000000ff0900720c */ /* 0x000fda0003fa5270 */
[----:B------:R-:W-:Y:S05]  /*3eb0*/  @!P5 BRA `(.L_x_59) ;  /* 0x000000000074d947 */ /* 0x000fea0003800000 */
[----:B------:R-:W-:Y:S02]  /*3ec0*/  IMAD.MOV.U32 R18, RZ, RZ, R30 ;  /* 0x000000ffff127224 */ /* 0x000fe400078e001e */
        /* <DEDUP_REMOVED lines=11> */
.L_x_61:
        /* <DEDUP_REMOVED lines=17> */
.L_x_59:
[----:B------:R-:W-:-:S13]  /*4090*/  ISETP.GE.U32.AND P5, PT, R12, 0xf, PT ;  /* 0x0000000f0c00780c */ /* 0x000fda0003fa6070 */
[----:B------:R-:W-:Y:S05]  /*40a0*/  @!P5 BRA `(.L_x_62) ;  /* 0x0000000000b0d947 */ /* 0x000fea0003800000 */
[----:B------:R-:W-:-:S05]  /*40b0*/  UMOV UR7, URZ ;  /* 0x000000ff00077c82 */ /* 0x000fca0008000000 */
.L_x_63:
[----:B0-----:R-:W3:Y:S01]  /*40c0*/  LDG.E R33, desc[UR8][R16.64] ;  /* 0x0000000810217981 */ /* 0x001ee2000c1e1900 */
[----:B------:R-:W-:Y:S01]  /*40d0*/  IADD3 R20, P5, PT, R16, 0x40, RZ ;  /* 0x0000004010147810 */ /* 0x000fe20007fbe0ff */
[----:B------:R-:W-:-:S04]  /*40e0*/  UIADD3 UR7, UPT, UPT, UR7, 0x10, URZ ;  /* 0x0000001007077890 */ /* 0x000fc8000fffe0ff */
[----:B-12---:R-:W-:Y:S01]  /*40f0*/  IMAD.X R21, RZ, RZ, R17, P5 ;  /* 0x000000ffff157224 */ /* 0x006fe200028e0611 */
[----:B------:R-:W-:-:S05]  /*4100*/  IADD3 R19, P5, PT, R30, 0x40, RZ ;  /* 0x000000401e137810 */ /* 0x000fca0007fbe0ff */
[----:B------:R-:W-:Y:S01]  /*4110*/  IMAD.X R18, RZ, RZ, R31, P5 ;  /* 0x000000ffff127224 */ /* 0x000fe200028e061f */
[----:B---3--:R0:W-:Y:S04]  /*4120*/  STG.E desc[UR8][R30.64], R33 ;  /* 0x000000211e007986 */ /* 0x0081e8000c101908 */
        /* <DEDUP_REMOVED lines=30> */
[----:B0-----:R-:W-:Y:S01]  /*4310*/  MOV R16, R20 ;  /* 0x0000001400107202 */ /* 0x001fe20000000f00 */
[----:B------:R-:W-:Y:S01]  /*4320*/  IMAD.MOV.U32 R17, RZ, RZ, R21 ;  /* 0x000000ffff117224 */ /* 0x000fe200078e0015 */
[----:B--2---:R0:W-:Y:S02]  /*4330*/  STG.E desc[UR8][R30.64+0x3c], R32 ;  /* 0x00003c201e007986 */ /* 0x0041e4000c101908 */
[----:B0-----:R-:W-:-:S02]  /*4340*/  IMAD.MOV.U32 R30, RZ, RZ, R19 ;  /* 0x000000ffff1e7224 */ /* 0x001fc400078e0013 */
[----:B------:R-:W-:Y:S01]  /*4350*/  IMAD.MOV.U32 R31, RZ, RZ, R18 ;  /* 0x000000ffff1f7224 */ /* 0x000fe200078e0012 */
[----:B------:R-:W-:Y:S06]  /*4360*/  @P5 BRA `(.L_x_63) ;  /* 0xfffffffc00545947 */ /* 0x000fec000383ffff */
.L_x_62:
[----:B------:R-:W-:-:S13]  /*4370*/  ISETP.NE.AND P5, PT, R8, RZ, PT ;  /* 0x000000ff0800720c */ /* 0x000fda0003fa5270 */
[----:B------:R-:W-:Y:S05]  /*4380*/  @!P5 BRA `(.L_x_64) ;  /* 0x00000004002cd947 */ /* 0x000fea0003800000 */
[----:B------:R-:W-:Y:S05]  /*4390*/  @!P1 BRA `(.L_x_65) ;  /* 0x0000000000609947 */ /* 0x000fea0003800000 */
[----:B0-----:R-:W3:Y:S01]  /*43a0*/  LDG.E R33, desc[UR8][R16.64] ;  /* 0x0000000810217981 */ /* 0x001ee2000c1e1900 */
[----:B------:R-:W-:-:S05]  /*43b0*/  IADD3 R20, P5, PT, R16, 0x20, RZ ;  /* 0x0000002010147810 */ /* 0x000fca0007fbe0ff */
[----:B-12---:R-:W-:Y:S01]  /*43c0*/  IMAD.X R21, RZ, RZ, R17, P5 ;  /* 0x000000ffff157224 */ /* 0x006fe200028e0611 */
[----:B------:R-:W-:-:S05]  /*43d0*/  IADD3 R19, P5, PT, R30, 0x20, RZ ;  /* 0x000000201e137810 */ /* 0x000fca0007fbe0ff */
[----:B------:R-:W-:Y:S01]  /*43e0*/  IMAD.X R18, RZ, RZ, R31, P5 ;  /* 0x000000ffff127224 */ /* 0x000fe200028e061f */
[----:B---3--:R0:W-:Y:S04]  /*43f0*/  STG.E desc[UR8][R30.64], R33 ;  /* 0x000000211e007986 */ /* 0x0081e8000c101908 */
        /* <DEDUP_REMOVED lines=18> */
.L_x_65:
[----:B------:R-:W-:-:S13]  /*4520*/  ISETP.NE.AND P5, PT, R7, RZ, PT ;  /* 0x000000ff0700720c */ /* 0x000fda0003fa5270 */
[----:B------:R-:W-:Y:S05]  /*4530*/  @!P5 BRA `(.L_x_64) ;  /* 0x0000000000c0d947 */ /* 0x000fea0003800000 */
[----:B0-----:R-:W3:Y:S01]  /*4540*/  @P2 LDG.E R33, desc[UR8][R16.64] ;  /* 0x0000000810212981 */ /* 0x001ee2000c1e1900 */
[----:B-12---:R-:W-:Y:S01]  /*4550*/  IMAD.MOV.U32 R18, RZ, RZ, R16 ;  /* 0x000000ffff127224 */ /* 0x006fe200078e0010 */
[----:B------:R-:W-:Y:S01]  /*4560*/  @P2 IADD3 R18, P5, PT, R16, 0x10, RZ ;  /* 0x0000001010122810 */ /* 0x000fe20007fbe0ff */
[--C-:B------:R-:W-:Y:S02]  /*4570*/  IMAD.MOV.U32 R19, RZ, RZ, R17.reuse ;  /* 0x000000ffff137224 */ /* 0x100fe400078e0011 */
[----:B------:R-:W-:Y:S02]  /*4580*/  IMAD.MOV.U32 R20, RZ, RZ, R30 ;  /* 0x000000ffff147224 */ /* 0x000fe400078e001e */
[----:B------:R-:W-:Y:S01]  /*4590*/  @P2 IMAD.X R19, RZ, RZ, R17, P5 ;  /* 0x000000ffff132224 */ /* 0x000fe200028e0611 */
[----:B------:R-:W-:Y:S01]  /*45a0*/  @P2 IADD3 R20, P5, PT, R30, 0x10, RZ ;  /* 0x000000101e142810 */ /* 0x000fe20007fbe0ff */
[----:B------:R-:W-:-:S04]  /*45b0*/  IMAD.MOV.U32 R21, RZ, RZ, R31 ;  /* 0x000000ffff157224 */ /* 0x000fc800078e001f */
[----:B------:R-:W-:Y:S01]  /*45c0*/  @P2 IMAD.X R21, RZ, RZ, R31, P5 ;  /* 0x000000ffff152224 */ /* 0x000fe200028e061f */
[----:B---3--:R-:W-:Y:S04]  /*45d0*/  @P2 STG.E desc[UR8][R30.64], R33 ;  /* 0x000000211e002986 */ /* 0x008fe8000c101908 */
        /* <DEDUP_REMOVED lines=24> */
[----:B------:R-:W-:-:S05]  /*4760*/  IADD3 R30, P5, PT, R20, 0x8, RZ ;  /* 0x00000008141e7810 */ /* 0x000fca0007fbe0ff */
[----:B------:R-:W-:Y:S01]  /*4770*/  IMAD.X R31, RZ, RZ, R21, P5 ;  /* 0x000000ffff1f7224 */ /* 0x000fe200028e0615 */
[----:B------:R-:W-:-:S13]  /*4780*/  ISETP.NE.AND P5, PT, R4, 0x2, PT ;  /* 0x000000020400780c */ /* 0x000fda0003fa5270 */
[----:B------:R-:W-:-:S05]  /*4790*/  @P5 IADD3 R32, P6, PT, R18, 0xc, RZ ;  /* 0x0000000c12205810 */ /* 0x000fca0007fde0ff */
[----:B------:R-:W-:Y:S01]  /*47a0*/  @P5 IMAD.X R33, RZ, RZ, R19, P6 ;  /* 0x000000ffff215224 */ /* 0x000fe200030e0613 */
[----:B------:R-:W-:-:S05]  /*47b0*/  @P5 IADD3 R34, P6, PT, R20, 0xc, RZ ;  /* 0x0000000c14225810 */ /* 0x000fca0007fde0ff */
[----:B------:R-:W-:Y:S01]  /*47c0*/  @P5 IMAD.X R35, RZ, RZ, R21, P6 ;  /* 0x000000ffff235224 */ /* 0x000fe200030e0615 */
[----:B--2---:R3:W-:Y:S04]  /*47d0*/  STG.E desc[UR8][R20.64+0x4], R37 ;  /* 0x0000042514007986 */ /* 0x0047e8000c101908 */
[----:B------:R-:W2:Y:S01]  /*47e0*/  @P5 LDG.E R36, desc[UR8][R18.64+0x8] ;  /* 0x0000080812245981 */ /* 0x000ea2000c1e1900 */
[----:B------:R-:W-:Y:S01]  /*47f0*/  @P5 MOV R16, R32 ;  /* 0x0000002000105202 */ /* 0x000fe20000000f00 */
[----:B------:R-:W-:Y:S02]  /*4800*/  @P5 IMAD.MOV.U32 R17, RZ, RZ, R33 ;  /* 0x000000ffff115224 */ /* 0x000fe400078e0021 */
[----:B------:R-:W-:Y:S02]  /*4810*/  @P5 IMAD.MOV.U32 R30, RZ, RZ, R34 ;  /* 0x000000ffff1e5224 */ /* 0x000fe400078e0022 */
[----:B------:R-:W-:Y:S01]  /*4820*/  @P5 IMAD.MOV.U32 R31, RZ, RZ, R35 ;  /* 0x000000ffff1f5224 */ /* 0x000fe200078e0023 */
[----:B--2---:R3:W-:Y:S06]  /*4830*/  @P5 STG.E desc[UR8][R20.64+0x8], R36 ;  /* 0x0000082414005986 */ /* 0x0047ec000c101908 */
.L_x_64:
[----:B------:R-:W-:-:S13]  /*4840*/  ISETP.GE.U32.AND P5, PT, R11, 0xf, PT ;  /* 0x0000000f0b00780c */ /* 0x000fda0003fa6070 */
[----:B------:R-:W-:Y:S05]  /*4850*/  @!P5 BRA `(.L_x_66) ;  /* 0x000000000064d947 */ /* 0x000fea0003800000 */
[----:B-12---:R-:W1:Y:S01]  /*4860*/  LDC R19, c[0x0][0x3b0] ;  /* 0x0000ec00ff137b82 */ /* 0x006e620000000800 */
[----:B------:R-:W-:-:S05]  /*4870*/  UMOV UR7, URZ ;  /* 0x000000ff00077c82 */ /* 0x000fca0008000000 */
.L_x_67:
[----:B------:R-:W-:Y:S01]  /*4880*/  IADD3 R18, P5, PT, R30, 0x40, RZ ;  /* 0x000000401e127810 */ /* 0x000fe20007fbe0ff */
[----:B------:R-:W-:Y:S01]  /*4890*/  UIADD3 UR7, UPT, UPT, UR7, 0x10, URZ ;  /* 0x0000001007077890 */ /* 0x000fe2000fffe0ff */
[----:B-1----:R-:W-:Y:S03]  /*48a0*/  STG.E desc[UR8][R30.64], R19 ;  /* 0x000000131e007986 */ /* 0x002fe6000c101908 */
[----:B---3--:R-:W-:Y:S01]  /*48b0*/  IMAD.X R21, RZ, RZ, R31, P5 ;  /* 0x000000ffff157224 */ /* 0x008fe200028e061f */
        /* <DEDUP_REMOVED lines=19> */
.L_x_66:
[----:B------:R-:W-:-:S13]  /*49f0*/  ISETP.NE.AND P5, PT, R6, RZ, PT ;  /* 0x000000ff0600720c */ /* 0x000fda0003fa5270 */
[----:B------:R-:W-:Y:S05]  /*4a00*/  @!P5 BRA `(.L_x_68) ;  /* 0x0000000000b4d947 */ /* 0x000fea0003800000 */
[----:B------:R-:W-:Y:S05]  /*4a10*/  @!P3 BRA `(.L_x_69) ;  /* 0x000000000034b947 */ /* 0x000fea0003800000 */
[----:B-12---:R-:W1:Y:S01]  /*4a20*/  LDC R19, c[0x0][0x3b0] ;  /* 0x0000ec00ff137b82 */ /* 0x006e620000000800 */
[----:B------:R-:W-:-:S05]  /*4a30*/  IADD3 R18, P5, PT, R30, 0x20, RZ ;  /* 0x000000201e127810 */ /* 0x000fca0007fbe0ff */
[----:B---3--:R-:W-:Y:S01]  /*4a40*/  IMAD.X R21, RZ, RZ, R31, P5 ;  /* 0x000000ffff157224 */ /* 0x008fe200028e061f */
        /* <DEDUP_REMOVED lines=10> */
.L_x_69:
[----:B------:R-:W-:-:S13]  /*4af0*/  ISETP.NE.AND P5, PT, R5, RZ, PT ;  /* 0x000000ff0500720c */ /* 0x000fda0003fa5270 */
[----:B------:R-:W-:Y:S05]  /*4b00*/  @!P5 BRA `(.L_x_68) ;  /* 0x000000000074d947 */ /* 0x000fea0003800000 */
[----:B-12---:R-:W-:Y:S02]  /*4b10*/  IMAD.MOV.U32 R18, RZ, RZ, R30 ;  /* 0x000000ffff127224 */ /* 0x006fe400078e001e */
[----:B------:R-:W-:Y:S01]  /*4b20*/  IMAD.MOV.U32 R19, RZ, RZ, R31 ;  /* 0x000000ffff137224 */ /* 0x000fe200078e001f */
[----:B------:R-:W-:Y:S06]  /*4b30*/  @!P4 BRA `(.L_x_70) ;  /* 0x000000000024c947 */ /* 0x000fec0003800000 */
[----:B---3--:R-:W1:Y:S01]  /*4b40*/  LDC R21, c[0x0][0x3b0] ;  /* 0x0000ec00ff157b82 */ /* 0x008e620000000800 */
        /* <DEDUP_REMOVED lines=8> */
.L_x_70:
[----:B------:R-:W-:-:S13]  /*4bd0*/  ISETP.NE.AND P5, PT, R25, RZ, PT ;  /* 0x000000ff1900720c */ /* 0x000fda0003fa5270 */
[----:B------:R-:W-:Y:S05]  /*4be0*/  @!P5 BRA `(.L_x_68) ;  /* 0x00000000003cd947 */ /* 0x000fea0003800000 */
[----:B---3--:R-:W1:Y:S01]  /*4bf0*/  LDC R21, c[0x0][0x3b0] ;  /* 0x0000ec00ff157b82 */ /* 0x008e620000000800 */
        /* <DEDUP_REMOVED lines=14> */
.L_x_68:
[----:B------:R-:W-:Y:S05]  /*4ce0*/  BRA.U UP1, `(.L_x_71) ;  /* 0xffffffed01b07547 */ /* 0x000fea000b83ffff */
[----:B------:R-:W-:-:S13]  /*4cf0*/  ISETP.GE.U32.AND P5, PT, R14, 0xf, PT ;  /* 0x0000000f0e00780c */ /* 0x000fda0003fa6070 */
[----:B------:R-:W-:Y:S05]  /*4d00*/  @!P5 BRA `(.L_x_72) ;  /* 0x000000000064d947 */ /* 0x000fea0003800000 */
[----:B-12-4-:R-:W1:Y:S01]  /*4d10*/  LDC R19, c[0x0][0x3b0] ;  /* 0x0000ec00ff137b82 */ /* 0x016e620000000800 */
[----:B------:R-:W-:-:S05]  /*4d20*/  UMOV UR6, URZ ;  /* 0x000000ff00067c82 */ /* 0x000fca0008000000 */
.L_x_73:
        /* <DEDUP_REMOVED lines=23> */
.L_x_72:
[----:B------:R-:W-:-:S13]  /*4ea0*/  ISETP.NE.AND P5, PT, R23, RZ, PT ;  /* 0x000000ff1700720c */ /* 0x000fda0003fa5270 */
[----:B------:R-:W-:Y:S05]  /*4eb0*/  @!P5 BRA `(.L_x_74) ;  /* 0x0000000000bcd947 */ /* 0x000fea0003800000 */
[----:B------:R-:W-:-:S13]  /*4ec0*/  ISETP.GE.U32.AND P6, PT, R28, 0x7, PT ;  /* 0x000000071c00780c */ /* 0x000fda0003fc6070 */
[----:B------:R-:W-:Y:S05]  /*4ed0*/  @!P6 BRA `(.L_x_75) ;  /* 0x000000000034e947 */ /* 0x000fea0003800000 */
[----:B-12-4-:R-:W1:Y:S01]  /*4ee0*/  LDC R19, c[0x0][0x3b0] ;  /* 0x0000ec00ff137b82 */ /* 0x016e620000000800 */
        /* <DEDUP_REMOVED lines=12> */
.L_x_75:
[----:B------:R-:W-:-:S13]  /*4fb0*/  ISETP.NE.AND P5, PT, R24, RZ, PT ;  /* 0x000000ff1800720c */ /* 0x000fda0003fa5270 */
[----:B------:R-:W-:Y:S05]  /*4fc0*/  @!P5 BRA `(.L_x_74) ;  /* 0x000000000078d947 */ /* 0x000fea0003800000 */
[----:B------:R-:W-:Y:S01]  /*4fd0*/  ISETP.GE.U32.AND P6, PT, R29, 0x3, PT ;  /* 0x000000031d00780c */ /* 0x000fe20003fc6070 */
[----:B-12-4-:R-:W-:Y:S01]  /*4fe0*/  IMAD.MOV.U32 R18, RZ, RZ, R30 ;  /* 0x000000ffff127224 */ /* 0x016fe200078e001e */
[----:B------:R-:W-:-:S11]  /*4ff0*/  MOV R19, R31 ;  /* 0x0000001f00137202 */ /* 0x000fd60000000f00 */
[----:B------:R-:W-:Y:S05]  /*5000*/  @!P6 BRA `(.L_x_76) ;  /* 0x000000000024e947 */ /* 0x000fea0003800000 */
        /* <DEDUP_REMOVED lines=9> */
.L_x_76:
        /* <DEDUP_REMOVED lines=17> */
.L_x_74:
[----:B------:R-:W-:Y:S05]  /*51b0*/  BRA.U UP0, `(.L_x_77) ;  /* 0xffffffe9006c7547 */ /* 0x000fea000b83ffff */
[----:B-12-4-:R-:W1:Y:S01]  /*51c0*/  LDC R18, c[0x0][0x390] ;  /* 0x0000e400ff127b82 */ /* 0x016e620000000800 */
[----:B------:R-:W-:-:S06]  /*51d0*/  UIADD3 UR4, UPT, UPT, UR4, 0x1, URZ ;  /* 0x0000000104047890 */ /* 0x000fcc000fffe0ff */
[----:B-1----:R-:W-:-:S13]  /*51e0*/  ISETP.NE.AND P5, PT, R18, UR4, PT ;  /* 0x0000000412007c0c */ /* 0x002fda000bfa5270 */
[----:B------:R-:W-:Y:S05]  /*51f0*/  @!P5 EXIT ;  /* 0x000000000000d94d */ /* 0x000fea0003800000 */
[----:B------:R-:W-:Y:S05]  /*5200*/  BRA `(.L_x_78) ;  /* 0xffffffe800547947 */ /* 0x000fea000383ffff */
.L_x_56:
[C---:B------:R-:W-:Y:S01]  /*5210*/  LOP3.LUT R21, R18.reuse, 0xf, RZ, 0xc0, !PT ;  /* 0x0000000f12157812 */ /* 0x040fe200078ec0ff */
[----:B------:R-:W-:Y:S01]  /*5220*/  UMOV UR4, URZ ;  /* 0x000000ff00047c82 */ /* 0x000fe20008000000 */
[----:B------:R-:W-:Y:S02]  /*5230*/  LOP3.LUT R20, R18, 0x7, RZ, 0xc0, !PT ;  /* 0x0000000712147812 */ /* 0x000fe400078ec0ff */
[C---:B------:R-:W-:Y:S01]  /*5240*/  LOP3.LUT R15, R2.reuse, 0xf, RZ, 0xc0, !PT ;  /* 0x0000000f020f7812 */ /* 0x040fe200078ec0ff */
[----:B------:R-:W-:Y:S01]  /*5250*/  VIADD R22, R21, 0xffffffff ;  /* 0xffffffff15167836 */ /* 0x000fe20000000000 */
[----:B------:R-:W-:Y:S01]  /*5260*/  LOP3.LUT R14, R2, 0x7, RZ, 0xc0, !PT ;  /* 0x00000007020e7812 */ /* 0x000fe200078ec0ff */
[----:B------:R-:W-:Y:S01]  /*5270*/  VIADD R0, R20, 0xffffffff ;  /* 0xffffffff14007836 */ /* 0x000fe20000000000 */
[C---:B------:R-:W-:Y:S02]  /*5280*/  LOP3.LUT R10, R19.reuse, 0xf, RZ, 0xc0, !PT ;  /* 0x0000000f130a7812 */ /* 0x040fe400078ec0ff */
[----:B------:R-:W-:Y:S01]  /*5290*/  ISETP.GE.U32.AND P1, PT, R22, 0x7, PT ;  /* 0x000000071600780c */ /* 0x000fe20003f26070 */
[----:B------:R-:W-:Y:S01]  /*52a0*/  VIADD R3, R14, 0xffffffff ;  /* 0xffffffff0e037836 */ /* 0x000fe20000000000 */
[----:B------:R-:W-:Y:S01]  /*52b0*/  LOP3.LUT R8, R19, 0x7, RZ, 0xc0, !PT ;  /* 0x0000000713087812 */ /* 0x000fe200078ec0ff */
[----:B------:R-:W-:Y:S01]  /*52c0*/  VIADD R4, R10, 0xffffffff ;  /* 0xffffffff0a047836 */ /* 0x000fe20000000000 */
[----:B------:R-:W-:-:S02]  /*52d0*/  ISETP.GE.U32.AND P0, PT, R0, 0x3, PT ;  /* 0x000000030000780c */ /* 0x000fc40003f06070 */
[----:B------:R-:W-:Y:S01]  /*52e0*/  P2R R0, PR, RZ, 0x2 ;  /* 0x00000002ff007803 */ /* 0x000fe20000000000 */
[----:B------:R-:W-:Y:S01]  /*52f0*/  VIADD R0, R15, 0xffffffff ;  /* 0xffffffff0f007836 */ /* 0x000fe20000000000 */
[----:B------:R-:W-:Y:S01]  /*5300*/  LOP3.LUT R23, R18, 0x7ffffff0, RZ, 0xc0, !PT ;  /* 0x7ffffff012177812 */ /* 0x000fe200078ec0ff */
[----:B------:R-:W-:Y:S01]  /*5310*/  VIADD R5, R8, 0xffffffff ;  /* 0xffffffff08057836 */ /* 0x000fe20000000000 */
[----:B------:R-:W-:Y:S02]  /*5320*/  LOP3.LUT R24, R19, 0x7ffffff0, RZ, 0xc0, !PT ;  /* 0x7ffffff013187812 */ /* 0x000fe400078ec0ff */
[----:B------:R-:W-:Y:S02]  /*5330*/  ISETP.GE.U32.AND P1, PT, R0, 0x7, PT ;  /* 0x000000070000780c */ /* 0x000fe40003f26070 */
[----:B------:R-:W-:Y:S02]  /*5340*/  ISETP.GE.U32.AND P2, PT, R3, 0x3, PT ;  /* 0x000000030300780c */ /* 0x000fe40003f46070 */
[----:B------:R-:W-:-:S02]  /*5350*/  ISETP.GE.U32.AND P3, PT, R4, 0x7, PT ;  /* 0x000000070400780c */ /* 0x000fc40003f66070 */
[----:B------:R-:W-:Y:S02]  /*5360*/  ISETP.GE.U32.AND P4, PT, R5, 0x3, PT ;  /* 0x000000030500780c */ /* 0x000fe40003f86070 */
[C---:B------:R-:W-:Y:S02]  /*5370*/  LOP3.LUT R6, R2.reuse, 0x3, RZ, 0xc0, !PT ;  /* 0x0000000302067812 */ /* 0x040fe400078ec0ff */
[----:B------:R-:W-:Y:S02]  /*5380*/  LOP3.LUT R0, R2, 0x7ffffff0, RZ, 0xc0, !PT ;  /* 0x7ffffff002007812 */ /* 0x000fe400078ec0ff */
[----:B------:R-:W-:Y:S02]  /*5390*/  LOP3.LUT R18, R18, 0x3, RZ, 0xc0, !PT ;  /* 0x0000000312127812 */ /* 0x000fe400078ec0ff */
[----:B------:R-:W-:-:S07]  /*53a0*/  LOP3.LUT R19, R19, 0x3, RZ, 0xc0, !PT ;  /* 0x0000000313137812 */ /* 0x000fce00078ec0ff */
.L_x_95:
[----:B---34-:R-:W-:-:S05]  /*53b0*/  UMOV UR5, URZ ;  /* 0x000000ff00057c82 */ /* 0x018fca0008000000 */
.L_x_94:
[----:B-1----:R-:W1:Y:S01]  /*53c0*/  LDCU UR6, c[0x0][0x394] ;  /* 0x00007280ff0677ac */ /* 0x002e620008000800 */
[----:B------:R-:W-:-:S04]  /*53d0*/  UIADD3 UR5, UPT, UPT, UR5, 0x1, URZ ;  /* 0x0000000105057890 */ /* 0x000fc8000fffe0ff */
[----:B-1----:R-:W-:-:S03]  /*53e0*/  UISETP.NE.AND UP0, UPT, UR5, UR6, UPT ;  /* 0x000000060500728c */ /* 0x002fc6000bf05270 */
[----:B--234-:R-:W-:-:S08]  /*53f0*/  UMOV UR6, URZ ;  /* 0x000000ff00067c82 */ /* 0x01cfd00008000000 */
.L_x_93:
[----:B------:R-:W-:Y:S01]  /*5400*/  ISETP.GE.U32.AND P5, PT, R13, 0xf, PT ;  /* 0x0000000f0d00780c */ /* 0x000fe20003fa6070 */
[----:B-1----:R-:W1:Y:S01]  /*5410*/  LDCU UR10, c[0x0][0x398] ;  /* 0x00007300ff0a77ac */ /* 0x002e620008000800 */
[----:B------:R-:W-:-:S11]  /*5420*/  UIADD3 UR6, UPT, UPT, UR6, 0x1, URZ ;  /* 0x0000000106067890 */ /* 0x000fd6000fffe0ff */
[----:B--234-:R-:W-:Y:S05]  /*5430*/  @!P5 BRA `(.L_x_79) ;  /* 0x000000000064d947 */ /* 0x01cfea0003800000 */
[----:B------:R-:W2:Y:S01]  /*5440*/  LDC R3, c[0x0][0x3b0] ;  /* 0x0000ec00ff037b82 */ /* 0x000ea20000000800 */
[----:B------:R-:W-:-:S05]  /*5450*/  UMOV UR7, URZ ;  /* 0x000000ff00077c82 */ /* 0x000fca0008000000 */
.L_x_80:
[----:B------:R-:W-:Y:S01]  /*5460*/  UIADD3 UR7, UPT, UPT, UR7, 0x10, URZ ;  /* 0x0000001007077890 */ /* 0x000fe2000fffe0ff */
[----:B------:R-:W-:Y:S01]  /*5470*/  IADD3 R2, P5, PT, R30, 0x40, RZ ;  /* 0x000000401e027810 */ /* 0x000fe20007fbe0ff */
[----:B--2---:R-:W-:Y:S04]  /*5480*/  STG.E desc[UR8][R30.64], R3 ;  /* 0x000000031e007986 */ /* 0x004fe8000c101908 */
[----:B------:R-:W-:Y:S01]  /*5490*/  IMAD.X R5, RZ, RZ, R31, P5 ;  /* 0x000000ffff057224 */ /* 0x000fe200028e061f */
[----:B------:R-:W-:Y:S01]  /*54a0*/  ISETP.NE.AND P5, PT, R23, UR7, PT ;  /* 0x0000000717007c0c */ /* 0x000fe2000bfa5270 */
        /* <DEDUP_REMOVED lines=15> */
[----:B--2---:R-:W-:-:S02]  /*55a0*/  IMAD.MOV.U32 R30, RZ, RZ, R2 ;  /* 0x000000ffff1e7224 */ /* 0x004fc400078e0002 */
[----:B------:R-:W-:Y:S01]  /*55b0*/  IMAD.MOV.U32 R31, RZ, RZ, R5 ;  /* 0x000000ffff1f7224 */ /* 0x000fe200078e0005 */
[----:B------:R-:W-:Y:S06]  /*55c0*/  @P5 BRA `(.L_x_80) ;  /* 0xfffffffc00a45947 */ /* 0x000fec000383ffff */
.L_x_79:
[----:B------:R-:W-:Y:S01]  /*55d0*/  ISETP.NE.AND P5, PT, R21, RZ, PT ;  /* 0x000000ff1500720c */ /* 0x000fe20003fa5270 */
[----:B-1----:R-:W-:-:S12]  /*55e0*/  UISETP.NE.AND UP1, UPT, UR6, UR10, UPT ;  /* 0x0000000a0600728c */ /* 0x002fd8000bf25270 */
        /* <DEDUP_REMOVED lines=16> */
.L_x_82:
        /* <DEDUP_REMOVED lines=14> */
.L_x_83:
        /* <DEDUP_REMOVED lines=9> */
[----:B------:R2:W-:Y:S03]  /*5860*/  STG.E desc[UR8][R2.64+0x4], R7 ;  /* 0x0000040702007986 */ /* 0x0005e6000c101908 */
[----:B------:R-:W-:Y:S02]  /*5870*/  IADD3.X R31, PT, PT, RZ, R3, RZ, P5, !PT ;  /* 0x00000003ff1f7210 */ /* 0x000fe40002ffe4ff */
[----:B------:R-:W-:-:S13]  /*5880*/  ISETP.NE.AND P5, PT, R18, 0x2, PT ;  /* 0x000000021200780c */ /* 0x000fda0003fa5270 */
[----:B------:R2:W-:Y:S01]  /*5890*/  @P5 STG.E desc[UR8][R2.64+0x8], R7 ;  /* 0x0000080702005986 */ /* 0x0005e2000c101908 */
[----:B------:R-:W-:-:S05]  /*58a0*/  @P5 IADD3 R4, P6, PT, R2, 0xc, RZ ;  /* 0x0000000c02045810 */ /* 0x000fca0007fde0ff */
[----:B------:R-:W-:Y:S02]  /*58b0*/  @P5 IMAD.X R5, RZ, RZ, R3, P6 ;  /* 0x000000ffff055224 */ /* 0x000fe400030e0603 */
[----:B------:R-:W-:Y:S02]  /*58c0*/  @P5 IMAD.MOV.U32 R30, RZ, RZ, R4 ;  /* 0x000000ffff1e5224 */ /* 0x000fe400078e0004 */
[----:B------:R-:W-:-:S07]  /*58d0*/  @P5 IMAD.MOV.U32 R31, RZ, RZ, R5 ;  /* 0x000000ffff1f5224 */ /* 0x000fce00078e0005 */
.L_x_81:
[----:B------:R-:W-:-:S13]  /*58e0*/  ISETP.GE.U32.AND P5, PT, R12, 0xf, PT ;  /* 0x0000000f0c00780c */ /* 0x000fda0003fa6070 */
[----:B------:R-:W-:Y:S05]  /*58f0*/  @!P5 BRA `(.L_x_84) ;  /* 0x0000000000b0d947 */ /* 0x000fea0003800000 */
[----:B------:R-:W-:-:S05]  /*5900*/  UMOV UR7, URZ ;  /* 0x000000ff00077c82 */ /* 0x000fca0008000000 */
.L_x_85:
[----:B012---:R-:W2:Y:S04]  /*5910*/  LDG.E R3, desc[UR8][R16.64] ;  /* 0x0000000810037981 */ /* 0x007ea8000c1e1900 */
        /* <DEDUP_REMOVED lines=18> */
[----:B---3--:R-:W-:Y:S04]  /*5a40*/  STG.E desc[UR8][R30.64+0x24], R9 ;  /* 0x000024091e007986 */ /* 0x008fe8000c101908 */
[----:B----4-:R-:W3:Y:S04]  /*5a50*/  LDG.E R25, desc[UR8][R16.64+0x28] ;  /* 0x0000280810197981 */ /* 0x010ee8000c1e1900 */
[----:B---3--:R3:W-:Y:S04]  /*5a60*/  STG.E desc[UR8][R30.64+0x28], R25 ;  /* 0x000028191e007986 */ /* 0x0087e8000c101908 */
[----:B-----5:R-:W4:Y:S04]  /*5a70*/  LDG.E R27, desc[UR8][R16.64+0x2c] ;  /* 0x00002c08101b7981 */ /* 0x020f28000c1e1900 */
[----:B----4-:R-:W-:Y:S04]  /*5a80*/  STG.E desc[UR8][R30.64+0x2c], R27 ;  /* 0x00002c1b1e007986 */ /* 0x010fe8000c101908 */
[----:B0-----:R-:W4:Y:S04]  /*5a90*/  LDG.E R3, desc[UR8][R16.64+0x30] ;  /* 0x0000300810037981 */ /* 0x001f28000c1e1900 */
[----:B----4-:R0:W-:Y:S04]  /*5aa0*/  STG.E desc[UR8][R30.64+0x30], R3 ;  /* 0x000030031e007986 */ /* 0x0101e8000c101908 */
[----:B-1----:R-:W4:Y:S04]  /*5ab0*/  LDG.E R5, desc[UR8][R16.64+0x34] ;  /* 0x0000340810057981 */ /* 0x002f28000c1e1900 */
[----:B----4-:R-:W-:Y:S04]  /*5ac0*/  STG.E desc[UR8][R30.64+0x34], R5 ;  /* 0x000034051e007986 */ /* 0x010fe8000c101908 */
[----:B--2---:R-:W2:Y:S01]  /*5ad0*/  LDG.E R7, desc[UR8][R16.64+0x38] ;  /* 0x0000380810077981 */ /* 0x004ea2000c1e1900 */
[----:B------:R-:W-:Y:S01]  /*5ae0*/  IADD3 R2, P5, PT, R16, 0x40, RZ ;  /* 0x0000004010027810 */ /* 0x000fe20007fbe0ff */
[----:B------:R-:W-:-:S04]  /*5af0*/  UIADD3 UR7, UPT, UPT, UR7, 0x10, URZ ;  /* 0x0000001007077890 */ /* 0x000fc8000fffe0ff */
[----:B---3--:R-:W-:Y:S01]  /*5b00*/  IMAD.X R25, RZ, RZ, R17, P5 ;  /* 0x000000ffff197224 */ /* 0x008fe200028e0611 */
[----:B------:R-:W-:-:S05]  /*5b10*/  IADD3 R4, P5, PT, R30, 0x40, RZ ;  /* 0x000000401e047810 */ /* 0x000fca0007fbe0ff */
[----:B0-----:R-:W-:Y:S01]  /*5b20*/  IMAD.X R3, RZ, RZ, R31, P5 ;  /* 0x000000ffff037224 */ /* 0x001fe200028e061f */
[----:B--2---:R-:W-:Y:S04]  /*5b30*/  STG.E desc[UR8][R30.64+0x38], R7 ;  /* 0x000038071e007986 */ /* 0x004fe8000c101908 */
[----:B------:R0:W2:Y:S01]  /*5b40*/  LDG.E R9, desc[UR8][R16.64+0x3c] ;  /* 0x00003c0810097981 */ /* 0x0000a2000c1e1900 */
[----:B------:R-:W-:Y:S01]  /*5b50*/  ISETP.NE.AND P5, PT, R0, UR7, PT ;  /* 0x0000000700007c0c */ /* 0x000fe2000bfa5270 */
[----:B0-----:R-:W-:Y:S02]  /*5b60*/  IMAD.MOV.U32 R16, RZ, RZ, R2 ;  /* 0x000000ffff107224 */ /* 0x001fe400078e0002 */
[----:B------:R-:W-:Y:S01]  /*5b70*/  IMAD.MOV.U32 R17, RZ, RZ, R25 ;  /* 0x000000ffff117224 */ /* 0x000fe200078e0019 */
[----:B--2---:R0:W-:Y:S02]  /*5b80*/  STG.E desc[UR8][R30.64+0x3c], R9 ;  /* 0x00003c091e007986 */ /* 0x0041e4000c101908 */
[----:B0-----:R-:W-:-:S02]  /*5b90*/  IMAD.MOV.U32 R30, RZ, RZ, R4 ;  /* 0x000000ffff1e7224 */ /* 0x001fc400078e0004 */
[----:B------:R-:W-:-:S05]  /*5ba0*/  IMAD.MOV.U32 R31, RZ, RZ, R3 ;  /* 0x000000ffff1f7224 */ /* 0x000fca00078e0003 */
[----:B------:R-:W-:Y:S05]  /*5bb0*/  @P5 BRA `(.L_x_85) ;  /* 0xfffffffc00545947 */ /* 0x000fea000383ffff */
.L_x_84:
[----:B------:R-:W-:-:S13]  /*5bc0*/  ISETP.NE.AND P5, PT, R15, RZ, PT ;  /* 0x000000ff0f00720c */ /* 0x000fda0003fa5270 */
[----:B------:R-:W-:Y:S05]  /*5bd0*/  @!P5 BRA `(.L_x_86) ;  /* 0x000000040028d947 */ /* 0x000fea0003800000 */
[----:B------:R-:W-:Y:S05]  /*5be0*/  @!P1 BRA `(.L_x_87) ;  /* 0x0000000000609947 */ /* 0x000fea0003800000 */
[----:B012---:R-:W2:Y:S04]  /*5bf0*/  LDG.E R3, desc[UR8][R16.64] ;  /* 0x0000000810037981 */ /* 0x007ea8000c1e1900 */
[----:B--2---:R0:W-:Y:S04]  /*5c00*/  STG.E desc[UR8][R30.64], R3 ;  /* 0x000000031e007986 */ /* 0x0041e8000c101908 */
[----:B------:R-:W2:Y:S04]  /*5c10*/  LDG.E R5, desc[UR8][R16.64+0x4] ;  /* 0x0000040810057981 */ /* 0x000ea8000c1e1900 */
[----:B--2---:R-:W-:Y:S04]  /*5c20*/  STG.E desc[UR8][R30.64+0x4], R5 ;  /* 0x000004051e007986 */ /* 0x004fe8000c101908 */
[----:B------:R-:W2:Y:S04]  /*5c30*/  LDG.E R7, desc[UR8][R16.64+0x8] ;  /* 0x0000080810077981 */ /* 0x000ea8000c1e1900 */
[----:B--2---:R1:W-:Y:S04]  /*5c40*/  STG.E desc[UR8][R30.64+0x8], R7 ;  /* 0x000008071e007986 */ /* 0x0043e8000c101908 */
[----:B------:R-:W2:Y:S04]  /*5c50*/  LDG.E R9, desc[UR8][R16.64+0xc] ;  /* 0x00000c0810097981 */ /* 0x000ea8000c1e1900 */
[----:B--2---:R2:W-:Y:S04]  /*5c60*/  STG.E desc[UR8][R30.64+0xc], R9 ;  /* 0x00000c091e007986 */ /* 0x0045e8000c101908 */
[----:B------:R-:W3:Y:S04]  /*5c70*/  LDG.E R25, desc[UR8][R16.64+0x10] ;  /* 0x0000100810197981 */ /* 0x000ee8000c1e1900 */
[----:B---3--:R-:W-:Y:S04]  /*5c80*/  STG.E desc[UR8][R30.64+0x10], R25 ;  /* 0x000010191e007986 */ /* 0x008fe8000c101908 */
[----:B------:R-:W3:Y:S04]  /*5c90*/  LDG.E R27, desc[UR8][R16.64+0x14] ;  /* 0x00001408101b7981 */ /* 0x000ee8000c1e1900 */
[----:B---3--:R-:W-:Y:S04]  /*5ca0*/  STG.E desc[UR8][R30.64+0x14], R27 ;  /* 0x0000141b1e007986 */ /* 0x008fe8000c101908 */
[----:B0-----:R-:W3:Y:S01]  /*5cb0*/  LDG.E R3, desc[UR8][R16.64+0x18] ;  /* 0x0000180810037981 */ /* 0x001ee2000c1e1900 */
[----:B------:R-:W-:-:S05]  /*5cc0*/  IADD3 R2, P5, PT, R16, 0x20, RZ ;  /* 0x0000002010027810 */ /* 0x000fca0007fbe0ff */
[----:B-1----:R-:W-:Y:S01]  /*5cd0*/  IMAD.X R7, RZ, RZ, R17, P5 ;  /* 0x000000ffff077224 */ /* 0x002fe200028e0611 */
[----:B------:R-:W-:Y:S01]  /*5ce0*/  IADD3 R4, P5, PT, R30, 0x20, RZ ;  /* 0x000000201e047810 */ /* 0x000fe20007fbe0ff */
[----:B---3--:R-:W-:Y:S04]  /*5cf0*/  STG.E desc[UR8][R30.64+0x18], R3 ;  /* 0x000018031e007986 */ /* 0x008fe8000c101908 */
[----:B------:R0:W3:Y:S01]  /*5d00*/  LDG.E R5, desc[UR8][R16.64+0x1c] ;  /* 0x00001c0810057981 */ /* 0x0000e2000c1e1900 */
[----:B--2---:R-:W-:Y:S02]  /*5d10*/  IMAD.X R9, RZ, RZ, R31, P5 ;  /* 0x000000ffff097224 */ /* 0x004fe400028e061f */
[----:B0-----:R-:W-:Y:S02]  /*5d20*/  IMAD.MOV.U32 R16, RZ, RZ, R2 ;  /* 0x000000ffff107224 */ /* 0x001fe400078e0002 */
[----:B------:R-:W-:Y:S01]  /*5d30*/  IMAD.MOV.U32 R17, RZ, RZ, R7 ;  /* 0x000000ffff117224 */ /* 0x000fe200078e0007 */
[----:B---3--:R0:W-:Y:S02]  /*5d40*/  STG.E desc[UR8][R30.64+0x1c], R5 ;  /* 0x00001c051e007986 */ /* 0x0081e4000c101908 */
[----:B0-----:R-:W-:-:S02]  /*5d50*/  IMAD.MOV.U32 R30, RZ, RZ, R4 ;  /* 0x000000ffff1e7224 */ /* 0x001fc400078e0004 */
[----:B------:R-:W-:-:S07]  /*5d60*/  IMAD.MOV.U32 R31, RZ, RZ, R9 ;  /* 0x000000ffff1f7224 */ /* 0x000fce00078e0009 */
.L_x_87:
[----:B------:R-:W-:-:S13]  /*5d70*/  ISETP.NE.AND P5, PT, R14, RZ, PT ;  /* 0x000000ff0e00720c */ /* 0x000fda0003fa5270 */
[----:B------:R-:W-:Y:S05]  /*5d80*/  @!P5 BRA `(.L_x_86) ;  /* 0x0000000000bcd947 */ /* 0x000fea0003800000 */
[----:B0-----:R-:W3:Y:S04]  /*5d90*/  @P2 LDG.E R5, desc[UR8][R16.64] ;  /* 0x0000000810052981 */ /* 0x001ee8000c1e1900 */
[----:B---3--:R0:W-:Y:S04]  /*5da0*/  @P2 STG.E desc[UR8][R30.64], R5 ;  /* 0x000000051e002986 */ /* 0x0081e8000c101908 */
[----:B-12---:R-:W2:Y:S04]  /*5db0*/  @P2 LDG.E R7, desc[UR8][R16.64+0x4] ;  /* 0x0000040810072981 */ /* 0x006ea8000c1e1900 */
[----:B--2---:R-:W-:Y:S04]  /*5dc0*/  @P2 STG.E desc[UR8][R30.64+0x4], R7 ;  /* 0x000004071e002986 */ /* 0x004fe8000c101908 */
[----:B------:R-:W2:Y:S01]  /*5dd0*/  @P2 LDG.E R9, desc[UR8][R16.64+0x8] ;  /* 0x0000080810092981 */ /* 0x000ea2000c1e1900 */
[----:B------:R-:W-:Y:S01]  /*5de0*/  IMAD.MOV.U32 R2, RZ, RZ, R16 ;  /* 0x000000ffff027224 */ /* 0x000fe200078e0010 */
[----:B------:R-:W-:Y:S01]  /*5df0*/  @P2 IADD3 R2, P5, PT, R16, 0x10, RZ ;  /* 0x0000001010022810 */ /* 0x000fe20007fbe0ff */
[----:B------:R-:W-:-:S02]  /*5e00*/  IMAD.MOV.U32 R3, RZ, RZ, R17 ;  /* 0x000000ffff037224 */ /* 0x000fc400078e0011 */
[----:B------:R-:W-:Y:S02]  /*5e10*/  IMAD.MOV.U32 R4, RZ, RZ, R30 ;  /* 0x000000ffff047224 */ /* 0x000fe400078e001e */
[----:B------:R-:W-:Y:S01]  /*5e20*/  @P2 IMAD.X R3, RZ, RZ, R17, P5 ;  /* 0x000000ffff032224 */ /* 0x000fe200028e0611 */
[----:B------:R-:W-:Y:S01]  /*5e30*/  @P2 IADD3 R4, P5, PT, R30, 0x10, RZ ;  /* 0x000000101e042810 */ /* 0x000fe20007fbe0ff */
[--C-:B0-----:R-:W-:Y:S01]  /*5e40*/  IMAD.MOV.U32 R5, RZ, RZ, R31.reuse ;  /* 0x000000ffff057224 */ /* 0x101fe200078e001f */
[----:B--2---:R-:W-:Y:S04]  /*5e50*/  @P2 STG.E desc[UR8][R30.64+0x8], R9 ;  /* 0x000008091e002986 */ /* 0x004fe8000c101908 */
[----:B------:R0:W2:Y:S01]  /*5e60*/  @P2 LDG.E R25, desc[UR8][R16.64+0xc] ;  /* 0x00000c0810192981 */ /* 0x0000a2000c1e1900 */
[----:B------:R-:W-:Y:S01]  /*5e70*/  @P2 IMAD.X R5, RZ, RZ, R31, P5 ;  /* 0x000000ffff052224 */ /* 0x000fe200028e061f */
[----:B------:R-:W-:Y:S01]  /*5e80*/  ISETP.NE.AND P5, PT, R6, RZ, PT ;  /* 0x000000ff0600720c */ /* 0x000fe20003fa5270 */
[----:B0-----:R-:W-:-:S02]  /*5e90*/  @P2 IMAD.MOV.U32 R16, RZ, RZ, R2 ;  /* 0x000000ffff102224 */ /* 0x001fc400078e0002 */
[----:B------:R-:W-:Y:S01]  /*5ea0*/  @P2 IMAD.MOV.U32 R17, RZ, RZ, R3 ;  /* 0x000000ffff112224 */ /* 0x000fe200078e0003 */
[----:B--2---:R0:W-:Y:S02]  /*5eb0*/  @P2 STG.E desc[UR8][R30.64+0xc], R25 ;  /* 0x00000c191e002986 */ /* 0x0041e4000c101908 */
[----:B0-----:R-:W-:Y:S02]  /*5ec0*/  @P2 IMAD.MOV.U32 R30, RZ, RZ, R4 ;  /* 0x000000ffff1e2224 */ /* 0x001fe400078e0004 */
[----:B------:R-:W-:-:S05]  /*5ed0*/  @P2 IMAD.MOV.U32 R31, RZ, RZ, R5 ;  /* 0x000000ffff1f2224 */ /* 0x000fca00078e0005 */
[----:B------:R-:W-:Y:S05]  /*5ee0*/  @!P5 BRA `(.L_x_86) ;  /* 0x000000000064d947 */ /* 0x000fea0003800000 */
[----:B------:R-:W2:Y:S01]  /*5ef0*/  LDG.E R7, desc[UR8][R2.64] ;  /* 0x0000000802077981 */ /* 0x000ea2000c1e1900 */
[----:B------:R-:W-:-:S05]  /*5f00*/  IADD3 R16, P5, PT, R2, 0x4, RZ ;  /* 0x0000000402107810 */ /* 0x000fca0007fbe0ff */
[----:B------:R-:W-:Y:S01]  /*5f10*/  IMAD.X R17, RZ, RZ, R3, P5 ;  /* 0x000000ffff117224 */ /* 0x000fe200028e0603 */
[----:B------:R-:W-:-:S04]  /*5f20*/  IADD3 R30, P5, PT, R4, 0x4, RZ ;  /* 0x00000004041e7810 */ /* 0x000fc80007fbe0ff */
[----:B------:R-:W-:Y:S02]  /*5f30*/  IADD3.X R31, PT, PT, RZ, R5, RZ, P5, !PT ;  /* 0x00000005ff1f7210 */ /* 0x000fe40002ffe4ff */
[----:B------:R-:W-:Y:S01]  /*5f40*/  ISETP.NE.AND P5, PT, R6, 0x1, PT ;  /* 0x000000010600780c */ /* 0x000fe20003fa5270 */
[----:B--2---:R3:W-:-:S12]  /*5f50*/  STG.E desc[UR8][R4.64], R7 ;  /* 0x0000000704007986 */ /* 0x0047d8000c101908 */
[----:B------:R-:W-:Y:S05]  /*5f60*/  @!P5 BRA `(.L_x_86) ;  /* 0x000000000044d947 */ /* 0x000fea0003800000 */
[----:B---3--:R-:W2:Y:S01]  /*5f70*/  LDG.E R7, desc[UR8][R2.64+0x4] ;  /* 0x0000040802077981 */ /* 0x008ea2000c1e1900 */
[----:B------:R-:W-:-:S05]  /*5f80*/  IADD3 R16, P5, PT, R2, 0x8, RZ ;  /* 0x0000000802107810 */ /* 0x000fca0007fbe0ff */
[----:B------:R-:W-:Y:S01]  /*5f90*/  IMAD.X R17, RZ, RZ, R3, P5 ;  /* 0x000000ffff117224 */ /* 0x000fe200028e0603 */
        /* <DEDUP_REMOVED lines=14> */
.L_x_86:
[----:B------:R-:W-:-:S13]  /*6080*/  ISETP.GE.U32.AND P5, PT, R11, 0xf, PT ;  /* 0x0000000f0b00780c */ /* 0x000fda0003fa6070 */
[----:B------:R-:W-:Y:S05]  /*6090*/  @!P5 BRA `(.L_x_88) ;  /* 0x000000000064d947 */ /* 0x000fea0003800000 */
[----:B-12---:R-:W1:Y:S01]  /*60a0*/  LDC R3, c[0x0][0x3b0] ;  /* 0x0000ec00ff037b82 */ /* 0x006e620000000800 */
[----:B------:R-:W-:-:S05]  /*60b0*/  UMOV UR7, URZ ;  /* 0x000000ff00077c82 */ /* 0x000fca0008000000 */
.L_x_89:
[----:B------:R-:W-:Y:S01]  /*60c0*/  UIADD3 UR7, UPT, UPT, UR7, 0x10, URZ ;  /* 0x0000001007077890 */ /* 0x000fe2000fffe0ff */
[----:B------:R-:W-:Y:S01]  /*60d0*/  IADD3 R2, P5, PT, R30, 0x40, RZ ;  /* 0x000000401e027810 */ /* 0x000fe20007fbe0ff */
[----:B-1----:R-:W-:Y:S04]  /*60e0*/  STG.E desc[UR8][R30.64], R3 ;  /* 0x000000031e007986 */ /* 0x002fe8000c101908 */
[----:B---34-:R-:W-:Y:S01]  /*60f0*/  IMAD.X R5, RZ, RZ, R31, P5 ;  /* 0x000000ffff057224 */ /* 0x018fe200028e061f */
        /* <DEDUP_REMOVED lines=19> */
.L_x_88:
[----:B------:R-:W-:-:S13]  /*6230*/  ISETP.NE.AND P5, PT, R10, RZ, PT ;  /* 0x000000ff0a00720c */ /* 0x000fda0003fa5270 */
[----:B------:R-:W-:Y:S05]  /*6240*/  @!P5 BRA `(.L_x_90) ;  /* 0x0000000000b4d947 */ /* 0x000fea0003800000 */
[----:B------:R-:W-:Y:S05]  /*6250*/  @!P3 BRA `(.L_x_91) ;  /* 0x000000000034b947 */ /* 0x000fea0003800000 */
[----:B-12---:R-:W1:Y:S01]  /*6260*/  LDC R3, c[0x0][0x3b0] ;  /* 0x0000ec00ff037b82 */ /* 0x006e620000000800 */
[----:B------:R-:W-:-:S05]  /*6270*/  IADD3 R2, P5, PT, R30, 0x20, RZ ;  /* 0x000000201e027810 */ /* 0x000fca0007fbe0ff */
[----:B---34-:R-:W-:Y:S01]  /*6280*/  IMAD.X R5, RZ, RZ, R31, P5 ;  /* 0x000000ffff057224 */ /* 0x018fe200028e061f */
        /* <DEDUP_REMOVED lines=10> */
.L_x_91:
[----:B------:R-:W-:-:S13]  /*6330*/  ISETP.NE.AND P5, PT, R8, RZ, PT ;  /* 0x000000ff0800720c */ /* 0x000fda0003fa5270 */
[----:B------:R-:W-:Y:S05]  /*6340*/  @!P5 BRA `(.L_x_90) ;  /* 0x000000000074d947 */ /* 0x000fea0003800000 */
[----:B-12---:R-:W-:Y:S02]  /*6350*/  IMAD.MOV.U32 R2, RZ, RZ, R30 ;  /* 0x000000ffff027224 */ /* 0x006fe400078e001e */
[----:B------:R-:W-:Y:S01]  /*6360*/  IMAD.MOV.U32 R3, RZ, RZ, R31 ;  /* 0x000000ffff037224 */ /* 0x000fe200078e001f */
[----:B------:R-:W-:Y:S06]  /*6370*/  @!P4 BRA `(.L_x_92) ;  /* 0x000000000024c947 */ /* 0x000fec0003800000 */
[----:B---34-:R-:W1:Y:S01]  /*6380*/  LDC R5, c[0x0][0x3b0] ;  /* 0x0000ec00ff057b82 */ /* 0x018e620000000800 */
        /* <DEDUP_REMOVED lines=8> */
.L_x_92:
[----:B------:R-:W-:-:S13]  /*6410*/  ISETP.NE.AND P5, PT, R19, RZ, PT ;  /* 0x000000ff1300720c */ /* 0x000fda0003fa5270 */
[----:B------:R-:W-:Y:S05]  /*6420*/  @!P5 BRA `(.L_x_90) ;  /* 0x00000000003cd947 */ /* 0x000fea0003800000 */
[----:B---34-:R-:W1:Y:S01]  /*6430*/  LDC R7, c[0x0][0x3b0] ;  /* 0x0000ec00ff077b82 */ /* 0x018e620000000800 */
        /* <DEDUP_REMOVED lines=14> */
.L_x_90:
[----:B------:R-:W-:Y:S05]  /*6520*/  BRA.U UP1, `(.L_x_93) ;  /* 0xffffffed01b47547 */ /* 0x000fea000b83ffff */
[----:B------:R-:W-:Y:S05]  /*6530*/  BRA.U UP0, `(.L_x_94) ;  /* 0xffffffed00a07547 */ /* 0x000fea000b83ffff */
[----:B-12---:R-:W1:Y:S01]  /*6540*/  LDC R2, c[0x0][0x390] ;  /* 0x0000e400ff027b82 */ /* 0x006e620000000800 */
[----:B------:R-:W-:-:S06]  /*6550*/  UIADD3 UR4, UPT, UPT, UR4, 0x1, URZ ;  /* 0x0000000104047890 */ /* 0x000fcc000fffe0ff */
[----:B-1----:R-:W-:-:S13]  /*6560*/  ISETP.NE.AND P5, PT, R2, UR4, PT ;  /* 0x0000000402007c0c */ /* 0x002fda000bfa5270 */
[----:B------:R-:W-:Y:S05]  /*6570*/  @!P5 EXIT ;  /* 0x000000000000d94d */ /* 0x000fea0003800000 */
[----:B------:R-:W-:Y:S05]  /*6580*/  BRA `(.L_x_95) ;  /* 0xffffffec00887947 */ /* 0x000fea000383ffff */
.L_x_4:
[----:B------:R-:W-:-:S13]  /*6590*/  ISETP.GE.AND P0, PT, R25, 0x1, PT ;  /* 0x000000011900780c */ /* 0x000fda0003f06270 */
[----:B------:R-:W-:Y:S05]  /*65a0*/  @!P0 BRA `(.L_x_96) ;  /* 0x0000002800ec8947 */ /* 0x000fea0003800000 */
[----:B------:R-:W-:Y:S01]  /*65b0*/  ISETP.GE.AND P0, PT, R27, 0x1, PT ;  /* 0x000000011b00780c */ /* 0x000fe20003f06270 */
[----:B------:R-:W-:Y:S02]  /*65c0*/  VIADD R6, R18, 0xffffffff ;  /* 0xffffffff12067836 */ /* 0x000fe40000000000 */
[----:B------:R-:W-:-:S10]  /*65d0*/  VIADD R5, R2, 0xffffffff ;  /* 0xffffffff02057836 */ /* 0x000fd40000000000 */
[----:B------:R-:W-:Y:S05]  /*65e0*/  @!P0 BRA `(.L_x_97) ;  /* 0x0000001800208947 */ /* 0x000fea0003800000 */
[C---:B------:R-:W-:Y:S01]  /*65f0*/  LOP3.LUT R9, R2.reuse, 0xf, RZ, 0xc0, !PT ;  /* 0x0000000f02097812 */ /* 0x040fe200078ec0ff */
[----:B------:R-:W-:Y:S01]  /*6600*/  UMOV UR4, URZ ;  /* 0x000000ff00047c82 */ /* 0x000fe20008000000 */
[C---:B------:R-:W-:Y:S02]  /*6610*/  LOP3.LUT R8, R2.reuse, 0x7, RZ, 0xc0, !PT ;  /* 0x0000000702087812 */ /* 0x040fe400078ec0ff */
[C---:B------:R-:W-:Y:S02]  /*6620*/  LOP3.LUT R7, R2.reuse, 0x3, RZ, 0xc0, !PT ;  /* 0x0000000302077812 */ /* 0x040fe400078ec0ff */
[----:B------:R-:W-:Y:S02]  /*6630*/  LOP3.LUT R12, R2, 0x7ffffff0, RZ, 0xc0, !PT ;  /* 0x7ffffff0020c7812 */ /* 0x000fe400078ec0ff */
[C---:B------:R-:W-:Y:S02]  /*6640*/  LOP3.LUT R4, R18.reuse, 0xf, RZ, 0xc0, !PT ;  /* 0x0000000f12047812 */ /* 0x040fe400078ec0ff */
[----:B------:R-:W-:-:S02]  /*6650*/  LOP3.LUT R3, R18, 0x7, RZ, 0xc0, !PT ;  /* 0x0000000712037812 */ /* 0x000fc400078ec0ff */
[----:B------:R-:W-:Y:S02]  /*6660*/  LOP3.LUT R0, R18, 0x7ffffff0, RZ, 0xc0, !PT ;  /* 0x7ffffff012007812 */ /* 0x000fe400078ec0ff */
[C---:B------:R-:W-:Y:S02]  /*6670*/  LOP3.LUT R11, R25.reuse, 0xf, RZ, 0xc0, !PT ;  /* 0x0000000f190b7812 */ /* 0x040fe400078ec0ff */
[C---:B------:R-:W-:Y:S02]  /*6680*/  LOP3.LUT R10, R25.reuse, 0x7, RZ, 0xc0, !PT ;  /* 0x00000007190a7812 */ /* 0x040fe400078ec0ff */
[----:B------:R-:W-:Y:S02]  /*6690*/  LOP3.LUT R2, R25, 0x7ffffff0, RZ, 0xc0, !PT ;  /* 0x7ffffff019027812 */ /* 0x000fe400078ec0ff */
[C---:B------:R-:W-:Y:S02]  /*66a0*/  LOP3.LUT R22, R27.reuse, 0xf, RZ, 0xc0, !PT ;  /* 0x0000000f1b167812 */ /* 0x040fe400078ec0ff */
[----:B------:R-:W-:-:S02]  /*66b0*/  LOP3.LUT R19, R27, 0x7, RZ, 0xc0, !PT ;  /* 0x000000071b137812 */ /* 0x000fc400078ec0ff */
[----:B------:R-:W-:Y:S02]  /*66c0*/  LOP3.LUT R13, R27, 0x7ffffff0, RZ, 0xc0, !PT ;  /* 0x7ffffff01b0d7812 */ /* 0x000fe400078ec0ff */
[----:B------:R-:W-:Y:S02]  /*66d0*/  LOP3.LUT R18, R18, 0x3, RZ, 0xc0, !PT ;  /* 0x0000000312127812 */ /* 0x000fe400078ec0ff */
[----:B------:R-:W-:Y:S02]  /*66e0*/  LOP3.LUT R25, R25, 0x3, RZ, 0xc0, !PT ;  /* 0x0000000319197812 */ /* 0x000fe400078ec0ff */
[----:B------:R-:W-:-:S07]  /*66f0*/  LOP3.LUT R27, R27, 0x3, RZ, 0xc0, !PT ;  /* 0x000000031b1b7812 */ /* 0x000fce00078ec0ff */
.L_x_119:
[----:B------:R-:W1:Y:S01]  /*6700*/  LDCU UR5, c[0x0][0x39c] ;  /* 0x00007380ff0577ac */ /* 0x000e620008000800 */
[----:B------:R-:W-:Y:S01]  /*6710*/  IADD3 R24, PT, PT, R11, -0x1, RZ ;  /* 0xffffffff0b187810 */ /* 0x000fe20007ffe0ff */
[----:B------:R-:W-:Y:S01]  /*6720*/  VIADD R26, R10, 0xffffffff ;  /* 0xffffffff0a1a7836 */ /* 0x000fe20000000000 */
[----:B------:R-:W1:Y:S02]  /*6730*/  LDCU.128 UR12, c[0x0][0x3a0] ;  /* 0x00007400ff0c77ac */ /* 0x000e640008000c00 */
[----:B------:R-:W-:Y:S01]  /*6740*/  ISETP.GE.U32.AND P0, PT, R24, 0x7, PT ;  /* 0x000000071800780c */ /* 0x000fe20003f06070 */
[----:B------:R-:W-:Y:S01]  /*6750*/  VIADD R15, R3, 0xffffffff ;  /* 0xffffffff030f7836 */ /* 0x000fe20000000000 */
[----:B------:R-:W-:Y:S01]  /*6760*/  ISETP.GE.U32.AND P1, PT, R26, 0x3, PT ;  /* 0x000000031a00780c */ /* 0x000fe20003f26070 */
[----:B------:R-:W-:Y:S01]  /*6770*/  VIADD R23, R22, 0xffffffff ;  /* 0xffffffff16177836 */ /* 0x000fe20000000000 */
[----:B------:R-:W-:Y:S01]  /*6780*/  P2R R14, PR, RZ, 0x1 ;  /* 0x00000001ff0e7803 */ /* 0x000fe20000000000 */
[----:B0-----:R-:W-:Y:S01]  /*6790*/  VIADD R20, R4, 0xffffffff ;  /* 0xffffffff04147836 */ /* 0x001fe20000000000 */
[----:B------:R-:W-:Y:S01]  /*67a0*/  P2R R14, PR, RZ, 0x2 ;  /* 0x00000002ff0e7803 */ /* 0x000fe20000000000 */
[----:B------:R-:W-:Y:S01]  /*67b0*/  VIADD R14, R9, 0xffffffff ;  /* 0xffffffff090e7836 */ /* 0x000fe20000000000 */
[----:B------:R-:W-:Y:S01]  /*67c0*/  ISETP.GE.U32.AND P1, PT, R15, 0x3, PT ;  /* 0x000000030f00780c */ /* 0x000fe20003f26070 */
[----:B------:R-:W-:Y:S01]  /*67d0*/  VIADD R15, R8, 0xffffffff ;  /* 0xffffffff080f7836 */ /* 0x000fe20000000000 */
[----:B------:R-:W-:-:S02]  /*67e0*/  ISETP.GE.U32.AND P5, PT, R23, 0x7, PT ;  /* 0x000000071700780c */ /* 0x000fc40003fa6070 */
[----:B------:R-:W-:Y:S01]  /*67f0*/  ISETP.GE.U32.AND P2, PT, R14, 0x7, PT ;  /* 0x000000070e00780c */ /* 0x000fe20003f46070 */
[----:B------:R-:W-:Y:S01]  /*6800*/  VIADD R14, R19, 0xffffffff ;  /* 0xffffffff130e7836 */ /* 0x000fe20000000000 */
[----:B------:R-:W-:Y:S02]  /*6810*/  ISETP.GE.U32.AND P0, PT, R20, 0x7, PT ;  /* 0x000000071400780c */ /* 0x000fe40003f06070 */
[----:B------:R-:W-:Y:S01]  /*6820*/  ISETP.GE.U32.AND P3, PT, R15, 0x3, PT ;  /* 0x000000030f00780c */ /* 0x000fe20003f66070 */
[----:B-1----:R-:W-:Y:S01]  /*6830*/  UIADD3 UR5, UPT, UPT, UR13, UR12, UR5 ;  /* 0x0000000c0d057290 */ /* 0x002fe2000fffe005 */
[----:B------:R-:W-:Y:S02]  /*6840*/  ISETP.GE.U32.AND P4, PT, R14, 0x3, PT ;  /* 0x000000030e00780c */ /* 0x000fe40003f86070 */
[----:B------:R-:W-:Y:S01]  /*6850*/  P2R R14, PR, RZ, 0x20 ;  /* 0x00000020ff0e7803 */ /* 0x000fe20000000000 */
[----:B------:R-:W-:Y:S02]  /*6860*/  UIMAD UR14, UR5, UR14, URZ ;  /* 0x0000000e050e72a4 */ /* 0x000fe4000f8e02ff */
[----:B------:R-:W-:-:S02]  /*6870*/  UIMAD UR15, UR5, UR15, URZ ;  /* 0x0000000f050f72a4 */ /* 0x000fc4000f8e02ff */
[----:B------:R-:W-:Y:S02]  /*6880*/  UIADD3 UR14, UPT, UPT, UR14, -0x1, URZ ;  /* 0xffffffff0e0e7890 */ /* 0x000fe4000fffe0ff */
[----:B------:R-:W-:Y:S01]  /*6890*/  UIADD3 UR15, UPT, UPT, UR15, -0x1, URZ ;  /* 0xffffffff0f0f7890 */ /* 0x000fe2000fffe0ff */
[----:B------:R-:W-:Y:S01]  /*68a0*/  UMOV UR5, URZ ;  /* 0x000000ff00057c82 */ /* 0x000fe20008000000 */
[----:B------:R-:W-:Y:S02]  /*68b0*/  UISETP.GE.U32.AND UP2, UPT, UR14, 0xf, UPT ;  /* 0x0000000f0e00788c */ /* 0x000fe4000bf46070 */
[----:B------:R-:W-:-:S11]  /*68c0*/  UISETP.GE.U32.AND UP3, UPT, UR15, 0xf, UPT ;  /* 0x0000000f0f00788c */ /* 0x000fd6000bf66070 */
.L_x_118:
[----:B-1----:R-:W1:Y:S01]  /*68d0*/  LDCU UR6, c[0x0][0x394] ;  /* 0x00007280ff0677ac */ /* 0x002e620008000800 */
[----:B0-----:R-:W-:Y:S01]  /*68e0*/  IMAD.MOV.U32 R21, RZ, RZ, RZ ;  /* 0x000000ffff157224 */ /* 0x001fe200078e00ff */
[----:B------:R-:W-:-:S04]  /*68f0*/  UIADD3 UR5, UPT, UPT, UR5, 0x1, URZ ;  /* 0x0000000105057890 */ /* 0x000fc8000fffe0ff */
[----:B-1----:R-:W-:Y:S01]  /*6900*/  UISETP.NE.AND UP0, UPT, UR5, UR6, UPT ;  /* 0x000000060500728c */ /* 0x002fe2000bf05270 */
[----:B--234-:R-:W-:Y:S10]  /*6910*/  BRA.U !UP2, `(.L_x_98) ;  /* 0x000000010a5c7547 */ /* 0x01cff4000b800000 */
[----:B------:R-:W1:Y:S01]  /*6920*/  LDC R29, c[0x0][0x3b0] ;  /* 0x0000ec00ff1d7b82 */ /* 0x000e620000000800 */
[----:B------:R-:W-:-:S07]  /*6930*/  IMAD.MOV.U32 R21, RZ, RZ, RZ ;  /* 0x000000ffff157224 */ /* 0x000fce00078e00ff */
.L_x_99:
        /* <DEDUP_REMOVED lines=21> */
.L_x_98:
        /* <DEDUP_REMOVED lines=15> */
.L_x_101:
        /* <DEDUP_REMOVED lines=11> */
.L_x_102:
        /* <DEDUP_REMOVED lines=10> */
.L_x_100:
[----:B------:R-:W-:-:S05]  /*6cd0*/  UMOV UR6, URZ ;  /* 0x000000ff00067c82 */ /* 0x000fca0008000000 */
.L_x_112:
[----:B------:R-:W5:Y:S01]  /*6ce0*/  LDCU UR7, c[0x0][0x398] ;  /* 0x00007300ff0777ac */ /* 0x000f620008000800 */
[----:B------:R-:W-:Y:S01]  /*6cf0*/  ISETP.GE.U32.AND P5, PT, R6, 0xf, PT ;  /* 0x0000000f0600780c */ /* 0x000fe20003fa6070 */
[----:B------:R-:W-:-:S04]  /*6d00*/  UIADD3 UR6, UPT, UPT, UR6, 0x1, URZ ;  /* 0x0000000106067890 */ /* 0x000fc8000fffe0ff */
[----:B-----5:R-:W-:-:S08]  /*6d10*/  UISETP.NE.AND UP1, UPT, UR6, UR7, UPT ;  /* 0x000000070600728c */ /* 0x020fd0000bf25270 */
[----:B0-----:R-:W-:Y:S05]  /*6d20*/  @!P5 BRA `(.L_x_103) ;  /* 0x000000000064d947 */ /* 0x001fea0003800000 */
[----:B-1234-:R-:W1:Y:S01]  /*6d30*/  LDC R15, c[0x0][0x3b0] ;  /* 0x0000ec00ff0f7b82 */ /* 0x01ee620000000800 */
[----:B------:R-:W-:-:S05]  /*6d40*/  UMOV UR7, URZ ;  /* 0x000000ff00077c82 */ /* 0x000fca0008000000 */
.L_x_104:
        /* <DEDUP_REMOVED lines=23> */
.L_x_103:
        /* <DEDUP_REMOVED lines=16> */
.L_x_106:
        /* <DEDUP_REMOVED lines=14> */
.L_x_107:
        /* <DEDUP_REMOVED lines=14> */
[----:B------:R-:W-:Y:S01]  /*7180*/  @P5 IADD3.X R21, PT, PT, RZ, R15, RZ, P6, !PT ;  /* 0x0000000fff155210 */ /* 0x000fe200037fe4ff */
[----:B------:R-:W-:-:S04]  /*7190*/  @P5 IMAD.MOV.U32 R30, RZ, RZ, R20 ;  /* 0x000000ffff1e5224 */ /* 0x000fc800078e0014 */
[----:B------:R-:W-:-:S07]  /*71a0*/  @P5 IMAD.MOV.U32 R31, RZ, RZ, R21 ;  /* 0x000000ffff1f5224 */ /* 0x000fce00078e0015 */
.L_x_105:
[----:B------:R-:W-:-:S13]  /*71b0*/  ISETP.GE.U32.AND P5, PT, R5, 0xf, PT ;  /* 0x0000000f0500780c */ /* 0x000fda0003fa6070 */
[----:B------:R-:W-:Y:S05]  /*71c0*/  @!P5 BRA `(.L_x_108) ;  /* 0x0000000000b0d947 */ /* 0x000fea0003800000 */
[----:B------:R-:W-:-:S05]  /*71d0*/  UMOV UR7, URZ ;  /* 0x000000ff00077c82 */ /* 0x000fca0008000000 */
.L_x_109:
        /* <DEDUP_REMOVED lines=43> */
.L_x_108:
        /* <DEDUP_REMOVED lines=27> */
.L_x_111:
        /* <DEDUP_REMOVED lines=31> */
[----:B0-----:R-:W-:-:S10]  /*7830*/  MOV R17, R29 ;  /* 0x0000001d00117202 */ /* 0x001fd40000000f00 */
        /* <DEDUP_REMOVED lines=18> */
.L_x_110:
[----:B------:R-:W-:Y:S05]  /*7960*/  BRA.U UP1, `(.L_x_112) ;  /* 0xfffffff101dc7547 */ /* 0x000fea000b83ffff */
[----:B------:R-:W-:Y:S05]  /*7970*/  BRA.U !UP3, `(.L_x_113) ;  /* 0x000000010b647547 */ /* 0x000fea000b800000 */
[----:B-1234-:R-:W1:Y:S01]  /*7980*/  LDC R15, c[0x0][0x3b0] ;  /* 0x0000ec00ff0f7b82 */ /* 0x01ee620000000800 */
[----:B------:R-:W-:-:S05]  /*7990*/  UMOV UR6, URZ ;  /* 0x000000ff00067c82 */ /* 0x000fca0008000000 */
.L_x_114:
        /* <DEDUP_REMOVED lines=23> */
.L_x_113:
[----:B------:R-:W-:-:S13]  /*7b10*/  ISETP.NE.AND P5, PT, R22, RZ, PT ;  /* 0x000000ff1600720c */ /* 0x000fda0003fa5270 */
[----:B------:R-:W-:Y:S05]  /*7b20*/  @!P5 BRA `(.L_x_115) ;  /* 0x0000000000b8d947 */ /* 0x000fea0003800000 */
[----:B------:R-:W-:-:S13]  /*7b30*/  ISETP.GE.U32.AND P6, PT, R23, 0x7, PT ;  /* 0x000000071700780c */ /* 0x000fda0003fc6070 */
        /* <DEDUP_REMOVED lines=14> */
.L_x_116:
        /* <DEDUP_REMOVED lines=14> */
.L_x_117:
        /* <DEDUP_REMOVED lines=17> */
.L_x_115:
[----:B------:R-:W-:Y:S05]  /*7e10*/  BRA.U UP0, `(.L_x_118) ;  /* 0xffffffe900ac7547 */ /* 0x000fea000b83ffff */
[----:B-1234-:R-:W1:Y:S01]  /*7e20*/  LDC R14, c[0x0][0x390] ;  /* 0x0000e400ff0e7b82 */ /* 0x01ee620000000800 */
[----:B------:R-:W-:-:S06]  /*7e30*/  UIADD3 UR4, UPT, UPT, UR4, 0x1, URZ ;  /* 0x0000000104047890 */ /* 0x000fcc000fffe0ff */
[----:B-1----:R-:W-:-:S13]  /*7e40*/  ISETP.NE.AND P0, PT, R14, UR4, PT ;  /* 0x000000040e007c0c */ /* 0x002fda000bf05270 */
[----:B------:R-:W-:Y:S05]  /*7e50*/  @!P0 EXIT ;  /* 0x000000000000894d */ /* 0x000fea0003800000 */
[----:B------:R-:W-:Y:S05]  /*7e60*/  BRA `(.L_x_119) ;  /* 0xffffffe800247947 */ /* 0x000fea000383ffff */
.L_x_97:
[C---:B------:R-:W-:Y:S01]  /*7e70*/  LOP3.LUT R15, R25.reuse, 0xf, RZ, 0xc0, !PT ;  /* 0x0000000f190f7812 */ /* 0x040fe200078ec0ff */
[C---:B------:R-:W-:Y:S01]  /*7e80*/  VIADD R19, R25.reuse, 0xffffffff ;  /* 0xffffffff19137836 */ /* 0x040fe20000000000 */
[----:B------:R-:W-:Y:S01]  /*7e90*/  LOP3.LUT R14, R25, 0x7, RZ, 0xc0, !PT ;  /* 0x00000007190e7812 */ /* 0x000fe200078ec0ff */
[----:B------:R-:W-:Y:S01]  /*7ea0*/  UMOV UR4, URZ ;  /* 0x000000ff00047c82 */ /* 0x000fe20008000000 */
[----:B------:R-:W-:Y:S01]  /*7eb0*/  LOP3.LUT R11, R2, 0xf, RZ, 0xc0, !PT ;  /* 0x0000000f020b7812 */ /* 0x000fe200078ec0ff */
[----:B------:R-:W-:Y:S01]  /*7ec0*/  VIADD R20, R15, 0xffffffff ;  /* 0xffffffff0f147836 */ /* 0x000fe20000000000 */
[----:B------:R-:W-:Y:S02]  /*7ed0*/  IADD3 R0, PT, PT, R14, -0x1, RZ ;  /* 0xffffffff0e007810 */ /* 0x000fe40007ffe0ff */
[----:B------:R-:W-:Y:S01]  /*7ee0*/  ISETP.GE.U32.AND P2, PT, R19, 0xf, PT ;  /* 0x0000000f1300780c */ /* 0x000fe20003f46070 */
[----:B------:R-:W-:Y:S01]  /*7ef0*/  VIADD R4, R11, 0xffffffff ;  /* 0xffffffff0b047836 */ /* 0x000fe20000000000 */
[----:B------:R-:W-:-:S02]  /*7f00*/  LOP3.LUT R10, R2, 0x7, RZ, 0xc0, !PT ;  /* 0x00000007020a7812 */ /* 0x000fc400078ec0ff */
[----:B------:R-:W-:Y:S02]  /*7f10*/  ISETP.GE.U32.AND P1, PT, R20, 0x7, PT ;  /* 0x000000071400780c */ /* 0x000fe40003f26070 */
[----:B------:R-:W-:Y:S01]  /*7f20*/  LOP3.LUT R13, R18, 0xf, RZ, 0xc0, !PT ;  /* 0x0000000f120d7812 */ /* 0x000fe200078ec0ff */
[----:B------:R-:W-:Y:S01]  /*7f30*/  VIADD R7, R10, 0xffffffff ;  /* 0xffffffff0a077836 */ /* 0x000fe20000000000 */
[----:B------:R-:W-:Y:S02]  /*7f40*/  LOP3.LUT R12, R18, 0x7, RZ, 0xc0, !PT ;  /* 0x00000007120c7812 */ /* 0x000fe400078ec0ff */
[----:B------:R-:W-:Y:S02]  /*7f50*/  ISETP.GE.U32.AND P0, PT, R0, 0x3, PT ;  /* 0x000000030000780c */ /* 0x000fe40003f06070 */
[----:B------:R-:W-:Y:S01]  /*7f60*/  P2R R0, PR, RZ, 0x4 ;  /* 0x00000004ff007803 */ /* 0x000fe20000000000 */
[----:B------:R-:W-:Y:S01]  /*7f70*/  VIADD R3, R12, 0xffffffff ;  /* 0xffffffff0c037836 */ /* 0x000fe20000000000 */
[----:B------:R-:W-:Y:S01]  /*7f80*/  P2R R0, PR, RZ, 0x2 ;  /* 0x00000002ff007803 */ /* 0x000fe20000000000 */
[----:B------:R-:W-:Y:S01]  /*7f90*/  VIADD R0, R13, 0xffffffff ;  /* 0xffffffff0d007836 */ /* 0x000fe20000000000 */
[----:B------:R-:W-:-:S02]  /*7fa0*/  ISETP.GE.U32.AND P3, PT, R4, 0x7, PT ;  /* 0x000000070400780c */ /* 0x000fc40003f66070 */
[----:B------:R-:W-:Y:S02]  /*7fb0*/  ISETP.GE.U32.AND P4, PT, R7, 0x3, PT ;  /* 0x000000030700780c */ /* 0x000fe40003f86070 */
[----:B------:R-:W-:Y:S02]  /*7fc0*/  ISETP.GE.U32.AND P1, PT, R0, 0x7, PT ;  /* 0x000000070000780c */ /* 0x000fe40003f26070 */
[C---:B------:R-:W-:Y:S02]  /*7fd0*/  LOP3.LUT R7, R18.reuse, 0x7ffffff0, RZ, 0xc0, !PT ;  /* 0x7ffffff012077812 */ /* 0x040fe400078ec0ff */
[----:B------:R-:W-:Y:S02]  /*7fe0*/  LOP3.LUT R4, R25, 0x7ffffff0, RZ, 0xc0, !PT ;  /* 0x7ffffff019047812 */ /* 0x000fe400078ec0ff */
[----:B------:R-:W-:Y:S02]  /*7ff0*/  ISETP.GE.U32.AND P2, PT, R3, 0x3, PT ;  /* 0x000000030300780c */ /* 0x000fe40003f46070 */
[----:B------:R-:W-:-:S02]  /*8000*/  LOP3.LUT R18, R18, 0x3, RZ, 0xc0, !PT ;  /* 0x0000000312127812 */ /* 0x000fc400078ec0ff */
[C---:B------:R-:W-:Y:S02]  /*8010*/  LOP3.LUT R21, R2.reuse, 0x3, RZ, 0xc0, !PT ;  /* 0x0000000302157812 */ /* 0x040fe400078ec0ff */
[----:B------:R-:W-:Y:S02]  /*8020*/  LOP3.LUT R0, R2, 0x7ffffff0, RZ, 0xc0, !PT ;  /* 0x7ffffff002007812 */ /* 0x000fe400078ec0ff */
[----:B------:R-:W-:-:S07]  /*8030*/  LOP3.LUT R25, R25, 0x3, RZ, 0xc0, !PT ;  /* 0x0000000319197812 */ /* 0x000fce00078ec0ff */
.L_x_136:
[----:B0-----:R-:W-:-:S05]  /*8040*/  UMOV UR5, URZ ;  /* 0x000000ff00057c82 */ /* 0x001fca0008000000 */
.L_x_135:
[----:B-1----:R-:W1:Y:S01]  /*8050*/  LDCU UR6, c[0x0][0x394] ;  /* 0x00007280ff0677ac */ /* 0x002e620008000800 */
[----:B------:R-:W-:Y:S01]  /*8060*/  ISETP.GE.U32.AND P5, PT, R19, 0xf, PT ;  /* 0x0000000f1300780c */ /* 0x000fe20003fa6070 */
[----:B0-----:R-:W-:Y:S01]  /*8070*/  IMAD.MOV.U32 R9, RZ, RZ, RZ ;  /* 0x000000ffff097224 */ /* 0x001fe200078e00ff */
[----:B------:R-:W-:-:S04]  /*8080*/  UIADD3 UR5, UPT, UPT, UR5, 0x1, URZ ;  /* 0x0000000105057890 */ /* 0x000fc8000fffe0ff */
[----:B-1----:R-:W-:-:S07]  /*8090*/  UISETP.NE.AND UP0, UPT, UR5, UR6, UPT ;  /* 0x000000060500728c */ /* 0x002fce000bf05270 */
[----:B--234-:R-:W-:Y:S05]  /*80a0*/  @!P5 BRA `(.L_x_120) ;  /* 0x00000000005cd947 */ /* 0x01cfea0003800000 */
[----:B------:R-:W1:Y:S01]  /*80b0*/  LDC R23, c[0x0][0x3b0] ;  /* 0x0000ec00ff177b82 */ /* 0x000e620000000800 */
[----:B------:R-:W-:-:S07]  /*80c0*/  IMAD.MOV.U32 R9, RZ, RZ, RZ ;  /* 0x000000ffff097224 */ /* 0x000fce00078e00ff */
.L_x_121:
        /* <DEDUP_REMOVED lines=21> */
.L_x_120:
        /* <DEDUP_REMOVED lines=15> */
.L_x_123:
[----:B------:R-:W-:-:S13]  /*8310*/  ISETP.NE.AND P5, PT, R14, RZ, PT ;  /* 0x000000ff0e00720c */ /* 0x000fda0003fa5270 */
[----:B------:R-:W-:Y:S05]  /*8320*/  @!P5 BRA `(.L_x_122) ;  /* 0x000000000048d947 */ /* 0x000fea0003800000 */
        /* <DEDUP_REMOVED lines=8> */
.L_x_124:
        /* <DEDUP_REMOVED lines=10> */
.L_x_122:
[----:B------:R-:W-:-:S05]  /*8450*/  UMOV UR6, URZ ;  /* 0x000000ff00067c82 */ /* 0x000fca0008000000 */
.L_x_134:
[----:B------:R-:W5:Y:S01]  /*8460*/  LDCU UR7, c[0x0][0x398] ;  /* 0x00007300ff0777ac */ /* 0x000f620008000800 */
[----:B------:R-:W-:Y:S01]  /*8470*/  ISETP.GE.U32.AND P5, PT, R6, 0xf, PT ;  /* 0x0000000f0600780c */ /* 0x000fe20003fa6070 */
[----:B------:R-:W-:-:S04]  /*8480*/  UIADD3 UR6, UPT, UPT, UR6, 0x1, URZ ;  /* 0x0000000106067890 */ /* 0x000fc8000fffe0ff */
[----:B-----5:R-:W-:-:S08]  /*8490*/  UISETP.NE.AND UP1, UPT, UR6, UR7, UPT ;  /* 0x000000070600728c */ /* 0x020fd0000bf25270 */
[----:B0-----:R-:W-:Y:S05]  /*84a0*/  @!P5 BRA `(.L_x_125) ;  /* 0x000000000064d947 */ /* 0x001fea0003800000 */
[----:B-1234-:R-:W1:Y:S01]  /*84b0*/  LDC R3, c[0x0][0x3b0] ;  /* 0x0000ec00ff037b82 */ /* 0x01ee620000000800 */
[----:B------:R-:W-:-:S05]  /*84c0*/  UMOV UR7, URZ ;  /* 0x000000ff00077c82 */ /* 0x000fca0008000000 */
.L_x_126:
        /* <DEDUP_REMOVED lines=23> */
.L_x_125:
        /* <DEDUP_REMOVED lines=16> */
.L_x_128:
        /* <DEDUP_REMOVED lines=14> */
.L_x_129:
        /* <DEDUP_REMOVED lines=17> */
.L_x_127:
[----:B------:R-:W-:-:S13]  /*8930*/  ISETP.GE.U32.AND P5, PT, R5, 0xf, PT ;  /* 0x0000000f0500780c */ /* 0x000fda0003fa6070 */
[----:B------:R-:W-:Y:S05]  /*8940*/  @!P5 BRA `(.L_x_130) ;  /* 0x0000000000b0d947 */ /* 0x000fea0003800000 */
[----:B------:R-:W-:-:S05]  /*8950*/  UMOV UR7, URZ ;  /* 0x000000ff00077c82 */ /* 0x000fca0008000000 */
.L_x_131:
[----:B01234-:R-:W2:Y:S01]  /*8960*/  LDG.E R23, desc[UR8][R16.64] ;  /* 0x0000000810177981 */ /* 0x01fea2000c1e1900 */
[----:B------:R-:W-:Y:S01]  /*8970*/  IADD3 R8, P5, PT, R16, 0x40, RZ ;  /* 0x0000004010087810 */ /* 0x000fe20007fbe0ff */
[----:B------:R-:W-:-:S03]  /*8980*/  UIADD3 UR7, UPT, UPT, UR7, 0x10, URZ ;  /* 0x0000001007077890 */ /* 0x000fc6000fffe0ff */
[----:B------:R-:W-:Y:S02]  /*8990*/  IADD3.X R9, PT, PT, RZ, R17, RZ, P5, !PT ;  /* 0x00000011ff097210 */ /* 0x000fe40002ffe4ff */
        /* <DEDUP_REMOVED lines=39> */
.L_x_130:
        /* <DEDUP_REMOVED lines=27> */
.L_x_133:
        /* <DEDUP_REMOVED lines=39> */
[----:B------:R-:W-:-:S04]  /*9030*/  @P5 IADD3 R24, P6, PT, R2, 0xc, RZ ;  /* 0x0000000c02185810 */ /* 0x000fc80007fde0ff */
[----:B------:R-:W-:Y:S02]  /*9040*/  @P5 IADD3.X R29, PT, PT, RZ, R3, RZ, P6, !PT ;  /* 0x00000003ff1d5210 */ /* 0x000fe400037fe4ff */
[----:B------:R-:W-:Y:S01]  /*9050*/  @P5 IADD3 R22, P6, PT, R8, 0xc, RZ ;  /* 0x0000000c08165810 */ /* 0x000fe20007fde0ff */
[----:B--2---:R0:W-:Y:S04]  /*9060*/  STG.E desc[UR8][R8.64+0x4], R17 ;  /* 0x0000041108007986 */ /* 0x0041e8000c101908 */
[----:B------:R-:W-:Y:S01]  /*9070*/  @P5 IMAD.X R27, RZ, RZ, R9, P6 ;  /* 0x000000ffff1b5224 */ /* 0x000fe200030e0609 */
[----:B------:R-:W2:Y:S01]  /*9080*/  @P5 LDG.E R23, desc[UR8][R2.64+0x8] ;  /* 0x0000080802175981 */ /* 0x000ea2000c1e1900 */
[----:B------:R-:W-:Y:S02]  /*9090*/  @P5 IMAD.MOV.U32 R16, RZ, RZ, R24 ;  /* 0x000000ffff105224 */ /* 0x000fe400078e0018 */
[----:B------:R-:W-:-:S02]  /*90a0*/  @P5 IMAD.MOV.U32 R30, RZ, RZ, R22 ;  /* 0x000000ffff1e5224 */ /* 0x000fc400078e0016 */
[----:B------:R-:W-:Y:S02]  /*90b0*/  @P5 IMAD.MOV.U32 R31, RZ, RZ, R27 ;  /* 0x000000ffff1f5224 */ /* 0x000fe400078e001b */
[----:B0-----:R-:W-:Y:S02]  /*90c0*/  IMAD.MOV.U32 R17, RZ, RZ, R33 ;  /* 0x000000ffff117224 */ /* 0x001fe400078e0021 */
[----:B------:R-:W-:Y:S01]  /*90d0*/  @P5 IMAD.MOV.U32 R17, RZ, RZ, R29 ;  /* 0x000000ffff115224 */ /* 0x000fe200078e001d */
[----:B--2---:R0:W-:Y:S06]  /*90e0*/  @P5 STG.E desc[UR8][R8.64+0x8], R23 ;  /* 0x0000081708005986 */ /* 0x0041ec000c101908 */
.L_x_132:
[----:B------:R-:W-:Y:S05]  /*90f0*/  BRA.U UP1, `(.L_x_134) ;  /* 0xfffffff101d87547 */ /* 0x000fea000b83ffff */
[----:B------:R-:W-:Y:S05]  /*9100*/  BRA.U UP0, `(.L_x_135) ;  /* 0xffffffed00d07547 */ /* 0x000fea000b83ffff */
[----:B-1234-:R-:W1:Y:S01]  /*9110*/  LDC R2, c[0x0][0x390] ;  /* 0x0000e400ff027b82 */ /* 0x01ee620000000800 */
[----:B------:R-:W-:-:S06]  /*9120*/  UIADD3 UR4, UPT, UPT, UR4, 0x1, URZ ;  /* 0x0000000104047890 */ /* 0x000fcc000fffe0ff */
[----:B-1----:R-:W-:-:S13]  /*9130*/  ISETP.NE.AND P5, PT, R2, UR4, PT ;  /* 0x0000000402007c0c */ /* 0x002fda000bfa5270 */
[----:B------:R-:W-:Y:S05]  /*9140*/  @!P5 EXIT ;  /* 0x000000000000d94d */ /* 0x000fea0003800000 */
[----:B------:R-:W-:Y:S05]  /*9150*/  BRA `(.L_x_136) ;  /* 0xffffffec00b87947 */ /* 0x000fea000383ffff */
.L_x_96:
[----:B------:R-:W-:Y:S01]  /*9160*/  ISETP.GE.AND P0, PT, R27, 0x1, PT ;  /* 0x000000011b00780c */ /* 0x000fe20003f06270 */
[----:B------:R-:W-:Y:S02]  /*9170*/  VIADD R9, R18, 0xffffffff ;  /* 0xffffffff12097836 */ /* 0x000fe40000000000 */
[----:B------:R-:W-:-:S10]  /*9180*/  VIADD R8, R2, 0xffffffff ;  /* 0xffffffff02087836 */ /* 0x000fd40000000000 */
[----:B------:R-:W-:Y:S05]  /*9190*/  @!P0 BRA `(.L_x_137) ;  /* 0x0000001000f48947 */ /* 0x000fea0003800000 */
[C---:B------:R-:W-:Y:S01]  /*91a0*/  LOP3.LUT R14, R18.reuse, 0xf, RZ, 0xc0, !PT ;  /* 0x0000000f120e7812 */ /* 0x040fe200078ec0ff */
[C---:B------:R-:W-:Y:S01]  /*91b0*/  VIADD R15, R27.reuse, 0xffffffff ;  /* 0xffffffff1b0f7836 */ /* 0x040fe20000000000 */
[----:B------:R-:W-:Y:S01]  /*91c0*/  LOP3.LUT R13, R18, 0x7, RZ, 0xc0, !PT ;  /* 0x00000007120d7812 */ /* 0x000fe200078ec0ff */
[----:B------:R-:W-:Y:S01]  /*91d0*/  UMOV UR4, URZ ;  /* 0x000000ff00047c82 */ /* 0x000fe20008000000 */
[----:B------:R-:W-:Y:S01]  /*91e0*/  LOP3.LUT R10, R27, 0xf, RZ, 0xc0, !PT ;  /* 0x0000000f1b0a7812 */ /* 0x000fe200078ec0ff */
[----:B------:R-:W-:Y:S01]  /*91f0*/  VIADD R0, R14, 0xffffffff ;  /* 0xffffffff0e007836 */ /* 0x000fe20000000000 */
[----:B------:R-:W-:Y:S01]  /*9200*/  ISETP.GE.U32.AND P2, PT, R15, 0xf, PT ;  /* 0x0000000f0f00780c */ /* 0x000fe20003f46070 */
[----:B------:R-:W-:Y:S01]  /*9210*/  VIADD R3, R13, 0xffffffff ;  /* 0xffffffff0d037836 */ /* 0x000fe20000000000 */
[----:B------:R-:W-:Y:S01]  /*9220*/  LOP3.LUT R7, R27, 0x7, RZ, 0xc0, !PT ;  /* 0x000000071b077812 */ /* 0x000fe200078ec0ff */
[----:B------:R-:W-:Y:S01]  /*9230*/  VIADD R19, R10, 0xffffffff ;  /* 0xffffffff0a137836 */ /* 0x000fe20000000000 */
[----:B------:R-:W-:-:S02]  /*9240*/  LOP3.LUT R12, R2, 0xf, RZ, 0xc0, !PT ;  /* 0x0000000f020c7812 */ /* 0x000fc400078ec0ff */
[----:B------:R-:W-:Y:S02]  /*9250*/  LOP3.LUT R11, R2, 0x7, RZ, 0xc0, !PT ;  /* 0x00000007020b7812 */ /* 0x000fe400078ec0ff */
[----:B------:R-:W-:Y:S02]  /*9260*/  ISETP.GE.U32.AND P0, PT, R0, 0x7, PT ;  /* 0x000000070000780c */ /* 0x000fe40003f06070 */
[----:B------:R-:W-:Y:S01]  /*9270*/  P2R R0, PR, RZ, 0x4 ;  /* 0x00000004ff007803 */ /* 0x000fe20000000000 */
[----:B------:R-:W-:Y:S01]  /*9280*/  VIADD R0, R7, 0xffffffff ;  /* 0xffffffff07007836 */ /* 0x000fe20000000000 */
[----:B------:R-:W-:Y:S01]  /*9290*/  ISETP.GE.U32.AND P1, PT, R3, 0x3, PT ;  /* 0x000000030300780c */ /* 0x000fe20003f26070 */
[----:B------:R-:W-:Y:S01]  /*92a0*/  VIADD R3, R12, 0xffffffff ;  /* 0xffffffff0c037836 */ /* 0x000fe20000000000 */
[----:B------:R-:W-:Y:S01]  /*92b0*/  ISETP.GE.U32.AND P5, PT, R19, 0x7, PT ;  /* 0x000000071300780c */ /* 0x000fe20003fa6070 */
[----:B------:R-:W-:Y:S01]  /*92c0*/  VIADD R4, R11, 0xffffffff ;  /* 0xffffffff0b047836 */ /* 0x000fe20000000000 */
[----:B------:R-:W-:-:S02]  /*92d0*/  ISETP.GE.U32.AND P4, PT, R0, 0x3, PT ;  /* 0x000000030000780c */ /* 0x000fc40003f86070 */
[----:B------:R-:W-:Y:S02]  /*92e0*/  LOP3.LUT R6, R18, 0x7ffffff0, RZ, 0xc0, !PT ;  /* 0x7ffffff012067812 */ /* 0x000fe400078ec0ff */
[----:B------:R-:W-:Y:S02]  /*92f0*/  P2R R0, PR, RZ, 0x20 ;  /* 0x00000020ff007803 */ /* 0x000fe40000000000 */
[----:B------:R-:W-:Y:S02]  /*9300*/  LOP3.LUT R21, R27, 0x7ffffff0, RZ, 0xc0, !PT ;  /* 0x7ffffff01b157812 */ /* 0x000fe400078ec0ff */
[----:B------:R-:W-:Y:S02]  /*9310*/  ISETP.GE.U32.AND P2, PT, R3, 0x7, PT ;  /* 0x000000070300780c */ /* 0x000fe40003f46070 */
[----:B------:R-:W-:Y:S02]  /*9320*/  ISETP.GE.U32.AND P3, PT, R4, 0x3, PT ;  /* 0x000000030400780c */ /* 0x000fe40003f66070 */
[----:B------:R-:W-:-:S02]  /*9330*/  LOP3.LUT R18, R18, 0x3, RZ, 0xc0, !PT ;  /* 0x0000000312127812 */ /* 0x000fc400078ec0ff */
[C---:B------:R-:W-:Y:S02]  /*9340*/  LOP3.LUT R20, R2.reuse, 0x3, RZ, 0xc0, !PT ;  /* 0x0000000302147812 */ /* 0x040fe400078ec0ff */
[----:B------:R-:W-:Y:S02]  /*9350*/  LOP3.LUT R0, R2, 0x7ffffff0, RZ, 0xc0, !PT ;  /* 0x7ffffff002007812 */ /* 0x000fe400078ec0ff */
[----:B------:R-:W-:-:S07]  /*9360*/  LOP3.LUT R27, R27, 0x3, RZ, 0xc0, !PT ;  /* 0x000000031b1b7812 */ /* 0x000fce00078ec0ff */
.L_x_154:
[----:B---3--:R-:W-:-:S05]  /*9370*/  UMOV UR5, URZ ;  /* 0x000000ff00057c82 */ /* 0x008fca0008000000 */
.L_x_153:
[----:B-1----:R-:W1:Y:S01]  /*9380*/  LDCU UR6, c[0x0][0x394] ;  /* 0x00007280ff0677ac */ /* 0x002e620008000800 */
[----:B------:R-:W-:-:S04]  /*9390*/  UIADD3 UR5, UPT, UPT, UR5, 0x1, URZ ;  /* 0x0000000105057890 */ /* 0x000fc8000fffe0ff */
[----:B-1----:R-:W-:-:S03]  /*93a0*/  UISETP.NE.AND UP0, UPT, UR5, UR6, UPT ;  /* 0x000000060500728c */ /* 0x002fc6000bf05270 */
[----:B--234-:R-:W-:-:S08]  /*93b0*/  UMOV UR6, URZ ;  /* 0x000000ff00067c82 */ /* 0x01cfd00008000000 */
.L_x_147:
[----:B-1----:R-:W1:Y:S01]  /*93c0*/  LDCU UR7, c[0x0][0x398] ;  /* 0x00007300ff0777ac */ /* 0x002e620008000800 */
[----:B------:R-:W-:Y:S01]  /*93d0*/  ISETP.GE.U32.AND P5, PT, R9, 0xf, PT ;  /* 0x0000000f0900780c */ /* 0x000fe20003fa6070 */
[----:B------:R-:W-:-:S04]  /*93e0*/  UIADD3 UR6, UPT, UPT, UR6, 0x1, URZ ;  /* 0x0000000106067890 */ /* 0x000fc8000fffe0ff */
[----:B-1----:R-:W-:-:S08]  /*93f0*/  UISETP.NE.AND UP1, UPT, UR6, UR7, UPT ;  /* 0x000000070600728c */ /* 0x002fd0000bf25270 */
[----:B--23--:R-:W-:Y:S05]  /*9400*/  @!P5 BRA `(.L_x_138) ;  /* 0x000000000064d947 */ /* 0x00cfea0003800000 */
[----:B------:R-:W1:Y:S01]  /*9410*/  LDC R3, c[0x0][0x3b0] ;  /* 0x0000ec00ff037b82 */ /* 0x000e620000000800 */
[----:B------:R-:W-:-:S05]  /*9420*/  UMOV UR7, URZ ;  /* 0x000000ff00077c82 */ /* 0x000fca0008000000 */
.L_x_139:
        /* <DEDUP_REMOVED lines=23> */
.L_x_138:
[----:B------:R-:W-:-:S13]  /*95a0*/  ISETP.NE.AND P5, PT, R14, RZ, PT ;  /* 0x000000ff0e00720c */ /* 0x000fda0003fa5270 */
[----:B------:R-:W-:Y:S05]  /*95b0*/  @!P5 BRA `(.L_x_140) ;  /* 0x0000000000b4d947 */ /* 0x000fea0003800000 */
        /* <DEDUP_REMOVED lines=14> */
.L_x_141:
        /* <DEDUP_REMOVED lines=14> */
.L_x_142:
[----:B------:R-:W-:-:S13]  /*9780*/  ISETP.NE.AND P5, PT, R18, RZ, PT ;  /* 0x000000ff1200720c */ /* 0x000fda0003fa5270 */
[----:B------:R-:W-:Y:S05]  /*9790*/  @!P5 BRA `(.L_x_140) ;  /* 0x00000000003cd947 */ /* 0x000fea0003800000 */
[----:B------:R-:W1:Y:S01]  /*97a0*/  LDC R23, c[0x0][0x3b0] ;  /* 0x0000ec00ff177b82 */ /* 0x000e620000000800 */
[----:B------:R-:W-:-:S04]  /*97b0*/  IADD3 R30, P5, PT, R2, 0x4, RZ ;  /* 0x00000004021e7810 */ /* 0x000fc80007fbe0ff */
[----:B------:R-:W-:Y:S02]  /*97c0*/  IADD3.X R31, PT, PT, RZ, R3, RZ, P5, !PT ;  /* 0x00000003ff1f7210 */ /* 0x000fe40002ffe4ff */
        /* <DEDUP_REMOVED lines=12> */
.L_x_140:
[----:B------:R-:W-:-:S13]  /*9890*/  ISETP.GE.U32.AND P5, PT, R8, 0xf, PT ;  /* 0x0000000f0800780c */ /* 0x000fda0003fa6070 */
[----:B------:R-:W-:Y:S05]  /*98a0*/  @!P5 BRA `(.L_x_143) ;  /* 0x0000000000b0d947 */ /* 0x000fea0003800000 */
[----:B------:R-:W-:-:S05]  /*98b0*/  UMOV UR7, URZ ;  /* 0x000000ff00077c82 */ /* 0x000fca0008000000 */
.L_x_144:
[----:B012---:R-:W2:Y:S01]  /*98c0*/  LDG.E R23, desc[UR8][R16.64] ;  /* 0x0000000810177981 */ /* 0x007ea2000c1e1900 */
        /* <DEDUP_REMOVED lines=42> */
.L_x_143:
[----:B------:R-:W-:-:S13]  /*9b70*/  ISETP.NE.AND P5, PT, R12, RZ, PT ;  /* 0x000000ff0c00720c */ /* 0x000fda0003fa5270 */
[----:B------:R-:W-:Y:S05]  /*9b80*/  @!P5 BRA `(.L_x_145) ;  /* 0x000000040030d947 */ /* 0x000fea0003800000 */
[----:B------:R-:W-:Y:S05]  /*9b90*/  @!P2 BRA `(.L_x_146) ;  /* 0x000000000060a947 */ /* 0x000fea0003800000 */
[----:B012---:R-:W2:Y:S01]  /*9ba0*/  LDG.E R3, desc[UR8][R16.64] ;  /* 0x0000000810037981 */ /* 0x007ea2000c1e1900 */
        /* <DEDUP_REMOVED lines=23> */
.L_x_146:
[----:B------:R-:W-:-:S13]  /*9d20*/  ISETP.NE.AND P5, PT, R11, RZ, PT ;  /* 0x000000ff0b00720c */ /* 0x000fda0003fa5270 */
[----:B------:R-:W-:Y:S05]  /*9d30*/  @!P5 BRA `(.L_x_145) ;  /* 0x0000000000c4d947 */ /* 0x000fea0003800000 */
[----:B012---:R-:W2:Y:S01]  /*9d40*/  @P3 LDG.E R23, desc[UR8][R16.64] ;  /* 0x0000000810173981 */ /* 0x007ea2000c1e1900 */
        /* <DEDUP_REMOVED lines=22> */
[----:B------:R-:W-:-:S04]  /*9eb0*/  IADD3 R16, P5, PT, R2, 0x4, RZ ;  /* 0x0000000402107810 */ /* 0x000fc80007fbe0ff */
[----:B------:R-:W-:Y:S02]  /*9ec0*/  IADD3.X R23, PT, PT, RZ, R3, RZ, P5, !PT ;  /* 0x00000003ff177210 */ /* 0x000fe40002ffe4ff */
        /* <DEDUP_REMOVED lines=24> */
.L_x_145:
[----:B------:R-:W-:Y:S05]  /*a050*/  BRA.U UP1, `(.L_x_147) ;  /* 0xfffffff101d87547 */ /* 0x000fea000b83ffff */
[----:B------:R-:W-:-:S13]  /*a060*/  ISETP.GE.U32.AND P5, PT, R15, 0xf, PT ;  /* 0x0000000f0f00780c */ /* 0x000fda0003fa6070 */
[----:B------:R-:W-:Y:S05]  /*a070*/  @!P5 BRA `(.L_x_148) ;  /* 0x000000000064d947 */ /* 0x000fea0003800000 */
[----:B-12---:R-:W1:Y:S01]  /*a080*/  LDC R3, c[0x0][0x3b0] ;  /* 0x0000ec00ff037b82 */ /* 0x006e620000000800 */
[----:B------:R-:W-:-:S05]  /*a090*/  UMOV UR6, URZ ;  /* 0x000000ff00067c82 */ /* 0x000fca0008000000 */
.L_x_149:
        /* <DEDUP_REMOVED lines=23> */
.L_x_148:
[----:B------:R-:W-:-:S13]  /*a210*/  ISETP.NE.AND P5, PT, R10, RZ, PT ;  /* 0x000000ff0a00720c */ /* 0x000fda0003fa5270 */
[----:B------:R-:W-:Y:S05]  /*a220*/  @!P5 BRA `(.L_x_150) ;  /* 0x0000000000b8d947 */ /* 0x000fea0003800000 */
[----:B------:R-:W-:-:S13]  /*a230*/  ISETP.GE.U32.AND P6, PT, R19, 0x7, PT ;  /* 0x000000071300780c */ /* 0x000fda0003fc6070 */
        /* <DEDUP_REMOVED lines=14> */
.L_x_151:
        /* <DEDUP_REMOVED lines=14> */
.L_x_152:
        /* <DEDUP_REMOVED lines=15> */
[----:B------:R-:W-:-:S03]  /*a4f0*/  @P5 IMAD.MOV.U32 R30, RZ, RZ, R4 ;  /* 0x000000ffff1e5224 */ /* 0x000fc600078e0004 */
[----:B------:R-:W-:-:S07]  /*a500*/  @P5 MOV R31, R5 ;  /* 0x00000005001f5202 */ /* 0x000fce0000000f00 */
.L_x_150:
[----:B------:R-:W-:Y:S05]  /*a510*/  BRA.U UP0, `(.L_x_153) ;  /* 0xffffffed00987547 */ /* 0x000fea000b83ffff */
[----:B-12-4-:R-:W1:Y:S01]  /*a520*/  LDC R2, c[0x0][0x390] ;  /* 0x0000e400ff027b82 */ /* 0x016e620000000800 */
[----:B------:R-:W-:-:S06]  /*a530*/  UIADD3 UR4, UPT, UPT, UR4, 0x1, URZ ;  /* 0x0000000104047890 */ /* 0x000fcc000fffe0ff */
[----:B-1----:R-:W-:-:S13]  /*a540*/  ISETP.NE.AND P5, PT, R2, UR4, PT ;  /* 0x0000000402007c0c */ /* 0x002fda000bfa5270 */
[----:B------:R-:W-:Y:S05]  /*a550*/  @!P5 EXIT ;  /* 0x000000000000d94d */ /* 0x000fea0003800000 */
[----:B------:R-:W-:Y:S05]  /*a560*/  BRA `(.L_x_154) ;  /* 0xffffffec00807947 */ /* 0x000fea000383ffff */
.L_x_137:
[C---:B------:R-:W-:Y:S01]  /*a570*/  LOP3.LUT R19, R18.reuse, 0xf, RZ, 0xc0, !PT ;  /* 0x0000000f12137812 */ /* 0x040fe200078ec0ff */
[----:B------:R-:W-:Y:S01]  /*a580*/  UMOV UR4, URZ ;  /* 0x000000ff00047c82 */ /* 0x000fe20008000000 */
[----:B------:R-:W-:Y:S02]  /*a590*/  LOP3.LUT R14, R18, 0x7, RZ, 0xc0, !PT ;  /* 0x00000007120e7812 */ /* 0x000fe400078ec0ff */
[C---:B------:R-:W-:Y:S01]  /*a5a0*/  LOP3.LUT R12, R2.reuse, 0xf, RZ, 0xc0, !PT ;  /* 0x0000000f020c7812 */ /* 0x040fe200078ec0ff */
[----:B------:R-:W-:Y:S01]  /*a5b0*/  VIADD R0, R19, 0xffffffff ;  /* 0xffffffff13007836 */ /* 0x000fe20000000000 */
[----:B------:R-:W-:Y:S01]  /*a5c0*/  LOP3.LUT R10, R2, 0x7, RZ, 0xc0, !PT ;  /* 0x00000007020a7812 */ /* 0x000fe200078ec0ff */
[----:B------:R-:W-:Y:S01]  /*a5d0*/  VIADD R3, R14, 0xffffffff ;  /* 0xffffffff0e037836 */ /* 0x000fe20000000000 */
[----:B------:R-:W-:Y:S01]  /*a5e0*/  LOP3.LUT R20, R2, 0x3, RZ, 0xc0, !PT ;  /* 0x0000000302147812 */ /* 0x000fe200078ec0ff */
[----:B------:R-:W-:Y:S01]  /*a5f0*/  VIADD R4, R12, 0xffffffff ;  /* 0xffffffff0c047836 */ /* 0x000fe20000000000 */
[----:B------:R-:W-:Y:S01]  /*a600*/  ISETP.GE.U32.AND P3, PT, R0, 0x7, PT ;  /* 0x000000070000780c */ /* 0x000fe20003f66070 */
[----:B------:R-:W-:Y:S01]  /*a610*/  VIADD R5, R10, 0xffffffff ;  /* 0xffffffff0a057836 */ /* 0x000fe20000000000 */
[----:B------:R-:W-:-:S02]  /*a620*/  LOP3.LUT R0, R18, 0x7ffffff0, RZ, 0xc0, !PT ;  /* 0x7ffffff012007812 */ /* 0x000fc400078ec0ff */
[----:B------:R-:W-:Y:S02]  /*a630*/  ISETP.GE.U32.AND P2, PT, R3, 0x3, PT ;  /* 0x000000030300780c */ /* 0x000fe40003f46070 */
[----:B------:R-:W-:Y:S02]  /*a640*/  ISETP.GE.U32.AND P1, PT, R4, 0x7, PT ;  /* 0x000000070400780c */ /* 0x000fe40003f26070 */
[----:B------:R-:W-:Y:S02]  /*a650*/  ISETP.GE.U32.AND P0, PT, R5, 0x3, PT ;  /* 0x000000030500780c */ /* 0x000fe40003f06070 */
[----:B------:R-:W-:Y:S02]  /*a660*/  LOP3.LUT R18, R18, 0x3, RZ, 0xc0, !PT ;  /* 0x0000000312127812 */ /* 0x000fe400078ec0ff */
[----:B------:R-:W-:-:S09]  /*a670*/  LOP3.LUT R2, R2, 0x7ffffff0, RZ, 0xc0, !PT ;  /* 0x7ffffff002027812 */ /* 0x000fd200078ec0ff */
.L_x_166:
[----:B-12---:R-:W-:-:S05]  /*a680*/  UMOV UR5, URZ ;  /* 0x000000ff00057c82 */ /* 0x006fca0008000000 */
.L_x_165:
[----:B-1----:R-:W1:Y:S01]  /*a690*/  LDCU UR6, c[0x0][0x394] ;  /* 0x00007280ff0677ac */ /* 0x002e620008000800 */
[----:B------:R-:W-:-:S04]  /*a6a0*/  UIADD3 UR5, UPT, UPT, UR5, 0x1, URZ ;  /* 0x0000000105057890 */ /* 0x000fc8000fffe0ff */
[----:B-1----:R-:W-:-:S03]  /*a6b0*/  UISETP.NE.AND UP0, UPT, UR5, UR6, UPT ;  /* 0x000000060500728c */ /* 0x002fc6000bf05270 */
[----:B--234-:R-:W-:-:S08]  /*a6c0*/  UMOV UR6, URZ ;  /* 0x000000ff00067c82 */ /* 0x01cfd00008000000 */
.L_x_164:
[----:B-1----:R-:W1:Y:S01]  /*a6d0*/  LDCU UR7, c[0x0][0x398] ;  /* 0x00007300ff0777ac */ /* 0x002e620008000800 */
[----:B------:R-:W-:Y:S02]  /*a6e0*/  ISETP.GE.U32.AND P5, PT, R9, 0xf, PT ;  /* 0x0000000f0900780c */ /* 0x000fe40003fa6070 */
[----:B------:R-:W-:Y:S01]  /*a6f0*/  ISETP.NE.AND P4, PT, R19, RZ, PT ;  /* 0x000000ff1300720c */ /* 0x000fe20003f85270 */
[----:B------:R-:W-:-:S04]  /*a700*/  UIADD3 UR6, UPT, UPT, UR6, 0x1, URZ ;  /* 0x0000000106067890 */ /* 0x000fc8000fffe0ff */
[----:B-1----:R-:W-:-:S06]  /*a710*/  UISETP.NE.AND UP1, UPT, UR6, UR7, UPT ;  /* 0x000000070600728c */ /* 0x002fcc000bf25270 */
[----:B--234-:R-:W-:Y:S05]  /*a720*/  @!P5 BRA `(.L_x_155) ;  /* 0x000000000064d947 */ /* 0x01cfea0003800000 */
[----:B------:R-:W1:Y:S01]  /*a730*/  LDC R3, c[0x0][0x3b0] ;  /* 0x0000ec00ff037b82 */ /* 0x000e620000000800 */
[----:B------:R-:W-:-:S05]  /*a740*/  UMOV UR7, URZ ;  /* 0x000000ff00077c82 */ /* 0x000fca0008000000 */
.L_x_156:
[----:B------:R-:W-:Y:S01]  /*a750*/  UIADD3 UR7, UPT, UPT, UR7, 0x10, URZ ;  /* 0x0000001007077890 */ /* 0x000fe2000fffe0ff */
[----:B------:R-:W-:Y:S01]  /*a760*/  IADD3 R4, P6, PT, R30, 0x40, RZ ;  /* 0x000000401e047810 */ /* 0x000fe20007fde0ff */
[----:B-1----:R-:W-:Y:S04]  /*a770*/  STG.E desc[UR8][R30.64], R3 ;  /* 0x000000031e007986 */ /* 0x002fe8000c101908 */
[----:B------:R-:W-:Y:S01]  /*a780*/  ISETP.NE.AND P5, PT, R0, UR7, PT ;  /* 0x0000000700007c0c */ /* 0x000fe2000bfa5270 */
[----:B------:R-:W-:Y:S01]  /*a790*/  IMAD.X R5, RZ, RZ, R31, P6 ;  /* 0x000000ffff057224 */ /* 0x000fe200030e061f */
        /* <DEDUP_REMOVED lines=18> */
.L_x_155:
[----:B------:R-:W-:Y:S05]  /*a8c0*/  @!P4 BRA `(.L_x_157) ;  /* 0x0000000000b4c947 */ /* 0x000fea0003800000 */
[----:B------:R-:W-:Y:S01]  /*a8d0*/  ISETP.NE.AND P5, PT, R14, RZ, PT ;  /* 0x000000ff0e00720c */ /* 0x000fe20003fa5270 */
[----:B------:R-:W-:-:S12]  /*a8e0*/  @!P3 BRA `(.L_x_158) ;  /* 0x000000000034b947 */ /* 0x000fd80003800000 */
        /* <DEDUP_REMOVED lines=13> */
.L_x_158:
[----:B------:R-:W-:Y:S05]  /*a9c0*/  @!P5 BRA `(.L_x_157) ;  /* 0x000000000074d947 */ /* 0x000fea0003800000 */
[----:B------:R-:W-:Y:S01]  /*a9d0*/  ISETP.NE.AND P5, PT, R18, RZ, PT ;  /* 0x000000ff1200720c */ /* 0x000fe20003fa5270 */
[----:B------:R-:W-:Y:S02]  /*a9e0*/  IMAD.MOV.U32 R4, RZ, RZ, R30 ;  /* 0x000000ffff047224 */ /* 0x000fe400078e001e */
[----:B------:R-:W-:Y:S01]  /*a9f0*/  IMAD.MOV.U32 R5, RZ, RZ, R31 ;  /* 0x000000ffff057224 */ /* 0x000fe200078e001f */
[----:B------:R-:W-:Y:S09]  /*aa00*/  @!P2 BRA `(.L_x_159) ;  /* 0x000000000024a947 */ /* 0x000ff20003800000 */
        /* <DEDUP_REMOVED lines=9> */
.L_x_159:
[----:B------:R-:W-:Y:S05]  /*aaa0*/  @!P5 BRA `(.L_x_157) ;  /* 0x00000000003cd947 */ /* 0x000fea0003800000 */
[----:B------:R-:W1:Y:S01]  /*aab0*/  LDC R7, c[0x0][0x3b0] ;  /* 0x0000ec00ff077b82 */ /* 0x000e620000000800 */
[----:B------:R-:W-:Y:S02]  /*aac0*/  ISETP.NE.AND P5, PT, R18, 0x1, PT ;  /* 0x000000011200780c */ /* 0x000fe40003fa5270 */
[----:B------:R-:W-:-:S05]  /*aad0*/  IADD3 R30, P4, PT, R4, 0x4, RZ ;  /* 0x00000004041e7810 */ /* 0x000fca0007f9e0ff */
[----:B------:R-:W-:Y:S01]  /*aae0*/  IMAD.X R31, RZ, RZ, R5, P4 ;  /* 0x000000ffff1f7224 */ /* 0x000fe200020e0605 */
[----:B-1----:R1:W-:Y:S05]  /*aaf0*/  STG.E desc[UR8][R4.64], R7 ;  /* 0x0000000704007986 */ /* 0x0023ea000c101908 */
[----:B------:R-:W-:Y:S05]  /*ab00*/  @!P5 BRA `(.L_x_157) ;  /* 0x000000000024d947 */ /* 0x000fea0003800000 */
[----:B------:R-:W-:Y:S01]  /*ab10*/  ISETP.NE.AND P6, PT, R18, 0x2, PT ;  /* 0x000000021200780c */ /* 0x000fe20003fc5270 */
[----:B------:R2:W-:Y:S01]  /*ab20*/  STG.E desc[UR8][R4.64+0x4], R7 ;  /* 0x0000040704007986 */ /* 0x0005e2000c101908 */
[----:B------:R-:W-:-:S05]  /*ab30*/  IADD3 R30, P4, PT, R4, 0x8, RZ ;  /* 0x00000008041e7810 */ /* 0x000fca0007f9e0ff */
[----:B------:R-:W-:-:S06]  /*ab40*/  IMAD.X R31, RZ, RZ, R5, P4 ;  /* 0x000000ffff1f7224 */ /* 0x000fcc00020e0605 */
[----:B------:R2:W-:Y:S01]  /*ab50*/  @P6 STG.E desc[UR8][R4.64+0x8], R7 ;  /* 0x0000080704006986 */ /* 0x0005e2000c101908 */
[----:B------:R-:W-:-:S05]  /*ab60*/  @P6 IADD3 R3, P5, PT, R4, 0xc, RZ ;  /* 0x0000000c04036810 */ /* 0x000fca0007fbe0ff */
[----:B------:R-:W-:Y:S02]  /*ab70*/  @P6 IMAD.X R6, RZ, RZ, R5, P5 ;  /* 0x000000ffff066224 */ /* 0x000fe400028e0605 */
[----:B------:R-:W-:Y:S02]  /*ab80*/  @P6 IMAD.MOV.U32 R30, RZ, RZ, R3 ;  /* 0x000000ffff1e6224 */ /* 0x000fe400078e0003 */
[----:B------:R-:W-:-:S07]  /*ab90*/  @P6 IMAD.MOV.U32 R31, RZ, RZ, R6 ;  /* 0x000000ffff1f6224 */ /* 0x000fce00078e0006 */
.L_x_157:
[----:B------:R-:W-:Y:S02]  /*aba0*/  ISETP.GE.U32.AND P5, PT, R8, 0xf, PT ;  /* 0x0000000f0800780c */ /* 0x000fe40003fa6070 */
[----:B------:R-:W-:-:S11]  /*abb0*/  ISETP.NE.AND P4, PT, R12, RZ, PT ;  /* 0x000000ff0c00720c */ /* 0x000fd60003f85270 */
[----:B------:R-:W-:Y:S05]  /*abc0*/  @!P5 BRA `(.L_x_160) ;  /* 0x0000000000b0d947 */ /* 0x000fea0003800000 */
[----:B------:R-:W-:-:S05]  /*abd0*/  UMOV UR7, URZ ;  /* 0x000000ff00077c82 */ /* 0x000fca0008000000 */
.L_x_161:
[----:B0-----:R-:W3:Y:S04]  /*abe0*/  LDG.E R3, desc[UR8][R16.64] ;  /* 0x0000000810037981 */ /* 0x001ee8000c1e1900 */
[----:B---3--:R0:W-:Y:S04]  /*abf0*/  STG.E desc[UR8][R30.64], R3 ;  /* 0x000000031e007986 */ /* 0x0081e8000c101908 */
[----:B-12---:R-:W2:Y:S04]  /*ac00*/  LDG.E R5, desc[UR8][R16.64+0x4] ;  /* 0x0000040810057981 */ /* 0x006ea8000c1e1900 */
        /* <DEDUP_REMOVED lines=26> */
[----:B------:R-:W-:Y:S01]  /*adb0*/  UIADD3 UR7, UPT, UPT, UR7, 0x10, URZ ;  /* 0x0000001007077890 */ /* 0x000fe2000fffe0ff */
[----:B------:R-:W-:-:S05]  /*adc0*/  IADD3 R4, P5, PT, R16, 0x40, RZ ;  /* 0x0000004010047810 */ /* 0x000fca0007fbe0ff */
[----:B---3--:R-:W-:Y:S01]  /*add0*/  IMAD.X R13, RZ, RZ, R17, P5 ;  /* 0x000000ffff0d7224 */ /* 0x008fe200028e0611 */
[----:B------:R-:W-:Y:S01]  /*ade0*/  ISETP.NE.AND P5, PT, R2, UR7, PT ;  /* 0x0000000702007c0c */ /* 0x000fe2000bfa5270 */
[----:B--2---:R-:W-:Y:S04]  /*adf0*/  STG.E desc[UR8][R30.64+0x38], R7 ;  /* 0x000038071e007986 */ /* 0x004fe8000c101908 */
[----:B------:R1:W2:Y:S01]  /*ae00*/  LDG.E R11, desc[UR8][R16.64+0x3c] ;  /* 0x00003c08100b7981 */ /* 0x0002a2000c1e1900 */
[----:B------:R-:W-:-:S05]  /*ae10*/  IADD3 R6, P6, PT, R30, 0x40, RZ ;  /* 0x000000401e067810 */ /* 0x000fca0007fde0ff */
[----:B0-----:R-:W-:Y:S02]  /*ae20*/  IMAD.X R3, RZ, RZ, R31, P6 ;  /* 0x000000ffff037224 */ /* 0x001fe400030e061f */
[----:B-1----:R-:W-:Y:S02]  /*ae30*/  IMAD.MOV.U32 R16, RZ, RZ, R4 ;  /* 0x000000ffff107224 */ /* 0x002fe400078e0004 */
[----:B------:R-:W-:Y:S01]  /*ae40*/  IMAD.MOV.U32 R17, RZ, RZ, R13 ;  /* 0x000000ffff117224 */ /* 0x000fe200078e000d */
[----:B--2---:R0:W-:Y:S02]  /*ae50*/  STG.E desc[UR8][R30.64+0x3c], R11 ;  /* 0x00003c0b1e007986 */ /* 0x0041e4000c101908 */
[----:B0-----:R-:W-:Y:S02]  /*ae60*/  IMAD.MOV.U32 R30, RZ, RZ, R6 ;  /* 0x000000ffff1e7224 */ /* 0x001fe400078e0006 */
[----:B------:R-:W-:Y:S01]  /*ae70*/  IMAD.MOV.U32 R31, RZ, RZ, R3 ;  /* 0x000000ffff1f7224 */ /* 0x000fe200078e0003 */
[----:B------:R-:W-:Y:S06]  /*ae80*/  @P5 BRA `(.L_x_161) ;  /* 0xfffffffc00545947 */ /* 0x000fec000383ffff */
.L_x_160:
[----:B------:R-:W-:Y:S05]  /*ae90*/  @!P4 BRA `(.L_x_162) ;  /* 0x00000004002cc947 */ /* 0x000fea0003800000 */
[----:B------:R-:W-:Y:S01]  /*aea0*/  ISETP.NE.AND P6, PT, R10, RZ, PT ;  /* 0x000000ff0a00720c */ /* 0x000fe20003fc5270 */
[----:B------:R-:W-:-:S12]  /*aeb0*/  @!P1 BRA `(.L_x_163) ;  /* 0x0000000000609947 */ /* 0x000fd80003800000 */
        /* <DEDUP_REMOVED lines=9> */
[----:B----4-:R-:W-:Y:S04]  /*af50*/  STG.E desc[UR8][R30.64+0x10], R13 ;  /* 0x0000100d1e007986 */ /* 0x010fe8000c101908 */
[----:B------:R-:W4:Y:S04]  /*af60*/  LDG.E R15, desc[UR8][R16.64+0x14] ;  /* 0x00001408100f7981 */ /* 0x000f28000c1e1900 */
[----:B----4-:R-:W-:Y:S04]  /*af70*/  STG.E desc[UR8][R30.64+0x14], R15 ;  /* 0x0000140f1e007986 */ /* 0x010fe8000c101908 */
[----:B0-----:R-:W4:Y:S01]  /*af80*/  LDG.E R3, desc[UR8][R16.64+0x18] ;  /* 0x0000180810037981 */ /* 0x001f22000c1e1900 */
[----:B------:R-:W-:-:S02]  /*af90*/  IADD3 R4, P4, PT, R16, 0x20, RZ ;  /* 0x0000002010047810 */ /* 0x000fc40007f9e0ff */
[----:B------:R-:W-:Y:S01]  /*afa0*/  IADD3 R6, P5, PT, R30, 0x20, RZ ;  /* 0x000000201e067810 */ /* 0x000fe20007fbe0ff */
[----:B----4-:R-:W-:Y:S04]  /*afb0*/  STG.E desc[UR8][R30.64+0x18], R3 ;  /* 0x000018031e007986 */ /* 0x010fe8000c101908 */
[----:B-1----:R0:W4:Y:S01]  /*afc0*/  LDG.E R5, desc[UR8][R16.64+0x1c] ;  /* 0x00001c0810057981 */ /* 0x002122000c1e1900 */
[----:B--2---:R-:W-:Y:S01]  /*afd0*/  IADD3.X R7, PT, PT, RZ, R17, RZ, P4, !PT ;  /* 0x00000011ff077210 */ /* 0x004fe200027fe4ff */
[----:B---3--:R-:W-:Y:S02]  /*afe0*/  IMAD.X R11, RZ, RZ, R31, P5 ;  /* 0x000000ffff0b7224 */ /* 0x008fe400028e061f */
[----:B0-----:R-:W-:Y:S02]  /*aff0*/  IMAD.MOV.U32 R16, RZ, RZ, R4 ;  /* 0x000000ffff107224 */ /* 0x001fe400078e0004 */
[----:B------:R-:W-:Y:S01]  /*b000*/  IMAD.MOV.U32 R17, RZ, RZ, R7 ;  /* 0x000000ffff117224 */ /* 0x000fe200078e0007 */
[----:B----4-:R0:W-:Y:S02]  /*b010*/  STG.E desc[UR8][R30.64+0x1c], R5 ;  /* 0x00001c051e007986 */ /* 0x0101e4000c101908 */
[----:B0-----:R-:W-:-:S02]  /*b020*/  IMAD.MOV.U32 R30, RZ, RZ, R6 ;  /* 0x000000ffff1e7224 */ /* 0x001fc400078e0006 */
[----:B------:R-:W-:-:S07]  /*b030*/  IMAD.MOV.U32 R31, RZ, RZ, R11 ;  /* 0x000000ffff1f7224 */ /* 0x000fce00078e000b */
.L_x_163:
[----:B------:R-:W-:Y:S05]  /*b040*/  @!P6 BRA `(.L_x_162) ;  /* 0x0000000000c0e947 */ /* 0x000fea0003800000 */
[----:B0-----:R-:W3:Y:S04]  /*b050*/  @P0 LDG.E R3, desc[UR8][R16.64] ;  /* 0x0000000810030981 */ /* 0x001ee8000c1e1900 */
[----:B---3--:R-:W-:Y:S04]  /*b060*/  @P0 STG.E desc[UR8][R30.64], R3 ;  /* 0x000000031e000986 */ /* 0x008fe8000c101908 */
[----:B-12---:R-:W2:Y:S04]  /*b070*/  @P0 LDG.E R5, desc[UR8][R16.64+0x4] ;  /* 0x0000040810050981 */ /* 0x006ea8000c1e1900 */
[----:B--2---:R0:W-:Y:S04]  /*b080*/  @P0 STG.E desc[UR8][R30.64+0x4], R5 ;  /* 0x000004051e000986 */ /* 0x0041e8000c101908 */
[----:B------:R-:W2:Y:S01]  /*b090*/  @P0 LDG.E R7, desc[UR8][R16.64+0x8] ;  /* 0x0000080810070981 */ /* 0x000ea2000c1e1900 */
[----:B------:R-:W-:Y:S01]  /*b0a0*/  ISETP.NE.AND P6, PT, R20, RZ, PT ;  /* 0x000000ff1400720c */ /* 0x000fe20003fc5270 */
[----:B------:R-:W-:Y:S01]  /*b0b0*/  IMAD.MOV.U32 R6, RZ, RZ, R16 ;  /* 0x000000ffff067224 */ /* 0x000fe200078e0010 */
[----:B------:R-:W-:Y:S01]  /*b0c0*/  @P0 IADD3 R6, P4, PT, R16, 0x10, RZ ;  /* 0x0000001010060810 */ /* 0x000fe20007f9e0ff */
[----:B------:R-:W-:Y:S01]  /*b0d0*/  IMAD.MOV.U32 R4, RZ, RZ, R30 ;  /* 0x000000ffff047224 */ /* 0x000fe200078e001e */
[----:B------:R-:W-:Y:S01]  /*b0e0*/  @P0 IADD3 R4, P5, PT, R30, 0x10, RZ ;  /* 0x000000101e040810 */ /* 0x000fe20007fbe0ff */
[----:B--2---:R-:W-:Y:S04]  /*b0f0*/  @P0 STG.E desc[UR8][R30.64+0x8], R7 ;  /* 0x000008071e000986 */ /* 0x004fe8000c101908 */
[----:B------:R1:W2:Y:S01]  /*b100*/  @P0 LDG.E R11, desc[UR8][R16.64+0xc] ;  /* 0x00000c08100b0981 */ /* 0x0002a2000c1e1900 */
[----:B------:R-:W-:-:S02]  /*b110*/  IMAD.MOV.U32 R13, RZ, RZ, R17 ;  /* 0x000000ffff0d7224 */ /* 0x000fc400078e0011 */
[----:B0-----:R-:W-:Y:S02]  /*b120*/  IMAD.MOV.U32 R5, RZ, RZ, R31 ;  /* 0x000000ffff057224 */ /* 0x001fe400078e001f */
[----:B------:R-:W-:Y:S02]  /*b130*/  @P0 IMAD.X R13, RZ, RZ, R17, P4 ;  /* 0x000000ffff0d0224 */ /* 0x000fe400020e0611 */
[----:B------:R-:W-:Y:S02]  /*b140*/  @P0 IMAD.X R5, RZ, RZ, R31, P5 ;  /* 0x000000ffff050224 */ /* 0x000fe400028e061f */
[----:B-1----:R-:W-:Y:S02]  /*b150*/  @P0 IMAD.MOV.U32 R16, RZ, RZ, R6 ;  /* 0x000000ffff100224 */ /* 0x002fe400078e0006 */
[----:B------:R-:W-:Y:S01]  /*b160*/  @P0 IMAD.MOV.U32 R17, RZ, RZ, R13 ;  /* 0x000000ffff110224 */ /* 0x000fe200078e000d */
[----:B--2---:R0:W-:Y:S02]  /*b170*/  @P0 STG.E desc[UR8][R30.64+0xc], R11 ;  /* 0x00000c0b1e000986 */ /* 0x0041e4000c101908 */
[----:B0-----:R-:W-:-:S02]  /*b180*/  @P0 IMAD.MOV.U32 R30, RZ, RZ, R4 ;  /* 0x000000ffff1e0224 */ /* 0x001fc400078e0004 */
[----:B------:R-:W-:Y:S01]  /*b190*/  @P0 IMAD.MOV.U32 R31, RZ, RZ, R5 ;  /* 0x000000ffff1f0224 */ /* 0x000fe200078e0005 */
[----:B------:R-:W-:Y:S06]  /*b1a0*/  @!P6 BRA `(.L_x_162) ;  /* 0x000000000068e947 */ /* 0x000fec0003800000 */
[----:B------:R-:W-:-:S05]  /*b1b0*/  IMAD.MOV.U32 R7, RZ, RZ, R13 ;  /* 0x000000ffff077224 */ /* 0x000fca00078e000d */
[----:B------:R-:W2:Y:S01]  /*b1c0*/  LDG.E R3, desc[UR8][R6.64] ;  /* 0x0000000806037981 */ /* 0x000ea2000c1e1900 */
[----:B------:R-:W-:Y:S02]  /*b1d0*/  ISETP.NE.AND P6, PT, R20, 0x1, PT ;  /* 0x000000011400780c */ /* 0x000fe40003fc5270 */
[----:B------:R-:W-:Y:S02]  /*b1e0*/  IADD3 R16, P4, PT, R6, 0x4, RZ ;  /* 0x0000000406107810 */ /* 0x000fe40007f9e0ff */
[----:B------:R-:W-:-:S03]  /*b1f0*/  IADD3 R30, P5, PT, R4, 0x4, RZ ;  /* 0x00000004041e7810 */ /* 0x000fc60007fbe0ff */
[----:B------:R-:W-:Y:S02]  /*b200*/  IMAD.X R17, RZ, RZ, R13, P4 ;  /* 0x000000ffff117224 */ /* 0x000fe400020e060d */
[----:B------:R-:W-:Y:S01]  /*b210*/  IMAD.X R31, RZ, RZ, R5, P5 ;  /* 0x000000ffff1f7224 */ /* 0x000fe200028e0605 */
[----:B--2---:R3:W-:Y:S03]  /*b220*/  STG.E desc[UR8][R4.64], R3 ;  /* 0x0000000304007986 */ /* 0x0047e6000c101908 */
[----:B------:R-:W-:Y:S05]  /*b230*/  @!P6 BRA `(.L_x_162) ;  /* 0x000000000044e947 */ /* 0x000fea0003800000 */
[----:B---3--:R-:W2:Y:S01]  /*b240*/  LDG.E R3, desc[UR8][R6.64+0x4] ;  /* 0x0000040806037981 */ /* 0x008ea2000c1e1900 */
[----:B------:R-:W-:-:S03]  /*b250*/  ISETP.NE.AND P4, PT, R20, 0x2, PT ;  /* 0x000000021400780c */ /* 0x000fc60003f85270 */
[----:B--2---:R4:W-:Y:S10]  /*b260*/  STG.E desc[UR8][R4.64+0x4], R3 ;  /* 0x0000040304007986 */ /* 0x0049f4000c101908 */
[----:B------:R-:W2:Y:S01]  /*b270*/  @P4 LDG.E R11, desc[UR8][R6.64+0x8] ;  /* 0x00000808060b4981 */ /* 0x000ea2000c1e1900 */
[----:B------:R-:W-:-:S02]  /*b280*/  IADD3 R16, P6, PT, R6, 0x8, RZ ;  /* 0x0000000806107810 */ /* 0x000fc40007fde0ff */
[----:B------:R-:W-:-:S03]  /*b290*/  @P4 IADD3 R15, P5, PT, R6, 0xc, RZ ;  /* 0x0000000c060f4810 */ /* 0x000fc60007fbe0ff */
[--C-:B------:R-:W-:Y:S01]  /*b2a0*/  IMAD.X R17, RZ, RZ, R13.reuse, P6 ;  /* 0x000000ffff117224 */ /* 0x100fe200030e060d */
[C---:B------:R-:W-:Y:S01]  /*b2b0*/  IADD3 R30, P6, PT, R4.reuse, 0x8, RZ ;  /* 0x00000008041e7810 */ /* 0x040fe20007fde0ff */
[----:B------:R-:W-:Y:S01]  /*b2c0*/  @P4 IMAD.X R24, RZ, RZ, R13, P5 ;  /* 0x000000ffff184224 */ /* 0x000fe200028e060d */
[----:B------:R-:W-:Y:S01]  /*b2d0*/  @P4 IADD3 R13, P5, PT, R4, 0xc, RZ ;  /* 0x0000000c040d4810 */ /* 0x000fe20007fbe0ff */
[----:B------:R-:W-:Y:S02]  /*b2e0*/  @P4 IMAD.MOV.U32 R16, RZ, RZ, R15 ;  /* 0x000000ffff104224 */ /* 0x000fe400078e000f */
[--C-:B------:R-:W-:Y:S02]  /*b2f0*/  IMAD.X R31, RZ, RZ, R5.reuse, P6 ;  /* 0x000000ffff1f7224 */ /* 0x100fe400030e0605 */
[----:B------:R-:W-:Y:S02]  /*b300*/  @P4 IMAD.X R22, RZ, RZ, R5, P5 ;  /* 0x000000ffff164224 */ /* 0x000fe400028e0605 */
[----:B------:R-:W-:-:S02]  /*b310*/  @P4 IMAD.MOV.U32 R17, RZ, RZ, R24 ;  /* 0x000000ffff114224 */ /* 0x000fc400078e0018 */
[----:B------:R-:W-:Y:S02]  /*b320*/  @P4 IMAD.MOV.U32 R30, RZ, RZ, R13 ;  /* 0x000000ffff1e4224 */ /* 0x000fe400078e000d */
[----:B------:R-:W-:Y:S01]  /*b330*/  @P4 IMAD.MOV.U32 R31, RZ, RZ, R22 ;  /* 0x000000ffff1f4224 */ /* 0x000fe200078e0016 */
[----:B--2---:R4:W-:Y:S06]  /*b340*/  @P4 STG.E desc[UR8][R4.64+0x8], R11 ;  /* 0x0000080b04004986 */ /* 0x0049ec000c101908 */
.L_x_162:
[----:B------:R-:W-:Y:S05]  /*b350*/  BRA.U UP1, `(.L_x_164) ;  /* 0xfffffff101dc7547 */ /* 0x000fea000b83ffff */
[----:B------:R-:W-:Y:S05]  /*b360*/  BRA.U UP0, `(.L_x_165) ;  /* 0xfffffff100c87547 */ /* 0x000fea000b83ffff */
[----:B---34-:R-:W3:Y:S01]  /*b370*/  LDC R3, c[0x0][0x390] ;  /* 0x0000e400ff037b82 */ /* 0x018ee20000000800 */
[----:B------:R-:W-:-:S06]  /*b380*/  UIADD3 UR4, UPT, UPT, UR4, 0x1, URZ ;  /* 0x0000000104047890 */ /* 0x000fcc000fffe0ff */
[----:B---3--:R-:W-:-:S13]  /*b390*/  ISETP.NE.AND P4, PT, R3, UR4, PT ;  /* 0x0000000403007c0c */ /* 0x008fda000bf85270 */
[----:B------:R-:W-:Y:S05]  /*b3a0*/  @!P4 EXIT ;  /* 0x000000000000c94d */ /* 0x000fea0003800000 */
[----:B------:R-:W-:Y:S05]  /*b3b0*/  BRA `(.L_x_166) ;  /* 0xfffffff000b07947 */ /* 0x000fea000383ffff */
.L_x_3:
[----:B------:R-:W-:-:S13]  /*b3c0*/  ISETP.GE.AND P0, PT, R19, 0x1, PT ;  /* 0x000000011300780c */ /* 0x000fda0003f06270 */
[----:B------:R-:W-:Y:S05]  /*b3d0*/  @!P0 BRA `(.L_x_167) ;  /* 0x0000004c008c8947 */ /* 0x000fea0003800000 */
[----:B------:R-:W-:-:S13]  /*b3e0*/  ISETP.GE.AND P0, PT, R25, 0x1, PT ;  /* 0x000000011900780c */ /* 0x000fda0003f06270 */
[----:B------:R-:W-:Y:S05]  /*b3f0*/  @!P0 BRA `(.L_x_168) ;  /* 0x0000002800ec8947 */ /* 0x000fea0003800000 */
[----:B------:R-:W-:Y:S01]  /*b400*/  ISETP.GE.AND P0, PT, R27, 0x1, PT ;  /* 0x000000011b00780c */ /* 0x000fe20003f06270 */
[----:B------:R-:W-:Y:S01]  /*b410*/  VIADD R5, R19, 0xffffffff ;  /* 0xffffffff13057836 */ /* 0x000fe20000000000 */
[----:B------:R-:W-:-:S11]  /*b420*/  IADD3 R6, PT, PT, R2, -0x1, RZ ;  /* 0xffffffff02067810 */ /* 0x000fd60007ffe0ff */
        /* <DEDUP_REMOVED lines=18> */
.L_x_191:
[----:B------:R-:W1:Y:S01]  /*b550*/  LDCU UR5, c[0x0][0x39c] ;  /* 0x00007380ff0577ac */ /* 0x000e620008000800 */
[----:B------:R-:W-:Y:S02]  /*b560*/  VIADD R24, R12, 0xffffffff ;  /* 0xffffffff0c187836 */ /* 0x000fe40000000000 */
[----:B------:R-:W-:Y:S01]  /*b570*/  VIADD R26, R11, 0xffffffff ;  /* 0xffffffff0b1a7836 */ /* 0x000fe20000000000 */
[----:B------:R-:W1:Y:S01]  /*b580*/  LDCU.128 UR12, c[0x0][0x3a0] ;  /* 0x00007400ff0c77ac */ /* 0x000e620008000c00 */
[----:B------:R-:W-:Y:S01]  /*b590*/  VIADD R15, R4, 0xffffffff ;  /* 0xffffffff040f7836 */ /* 0x000fe20000000000 */
[----:B------:R-:W-:Y:S01]  /*b5a0*/  ISETP.GE.U32.AND P0, PT, R24, 0x7, PT ;  /* 0x000000071800780c */ /* 0x000fe20003f06070 */
[----:B------:R-:W-:Y:S01]  /*b5b0*/  VIADD R23, R22, 0xffffffff ;  /* 0xffffffff16177836 */ /* 0x000fe20000000000 */
[----:B------:R-:W-:Y:S01]  /*b5c0*/  ISETP.GE.U32.AND P1, PT, R26, 0x3, PT ;  /* 0x000000031a00780c */ /* 0x000fe20003f26070 */
[----:B0-----:R-:W-:Y:S01]  /*b5d0*/  VIADD R20, R3, 0xffffffff ;  /* 0xffffffff03147836 */ /* 0x001fe20000000000 */
[----:B------:R-:W-:-:S02]  /*b5e0*/  P2R R14, PR, RZ, 0x1 ;  /* 0x00000001ff0e7803 */ /* 0x000fc40000000000 */
[----:B------:R-:W-:Y:S01]  /*b5f0*/  P2R R14, PR, RZ, 0x2 ;  /* 0x00000002ff0e7803 */ /* 0x000fe20000000000 */
[----:B------:R-:W-:Y:S01]  /*b600*/  VIADD R14, R7, 0xffffffff ;  /* 0xffffffff070e7836 */ /* 0x000fe20000000000 */
[----:B------:R-:W-:Y:S01]  /*b610*/  ISETP.GE.U32.AND P0, PT, R15, 0x7, PT ;  /* 0x000000070f00780c */ /* 0x000fe20003f06070 */
[----:B------:R-:W-:Y:S01]  /*b620*/  VIADD R15, R8, 0xffffffff ;  /* 0xffffffff080f7836 */ /* 0x000fe20000000000 */
[----:B------:R-:W-:Y:S02]  /*b630*/  ISETP.GE.U32.AND P5, PT, R23, 0x7, PT ;  /* 0x000000071700780c */ /* 0x000fe40003fa6070 */
[----:B------:R-:W-:Y:S01]  /*b640*/  ISETP.GE.U32.AND P3, PT, R14, 0x3, PT ;  /* 0x000000030e00780c */ /* 0x000fe20003f66070 */
[----:B------:R-:W-:Y:S01]  /*b650*/  VIADD R14, R18, 0xffffffff ;  /* 0xffffffff120e7836 */ /* 0x000fe20000000000 */
[----:B------:R-:W-:Y:S01]  /*b660*/  ISETP.GE.U32.AND P1, PT, R20, 0x3, PT ;  /* 0x000000031400780c */ /* 0x000fe20003f26070 */
[----:B-1----:R-:W-:Y:S01]  /*b670*/  UIADD3 UR5, UPT, UPT, UR13, UR12, UR5 ;  /* 0x0000000c0d057290 */ /* 0x002fe2000fffe005 */
[----:B------:R-:W-:-:S02]  /*b680*/  ISETP.GE.U32.AND P2, PT, R15, 0x7, PT ;  /* 0x000000070f00780c */ /* 0x000fc40003f46070 */
[----:B------:R-:W-:Y:S01]  /*b690*/  ISETP.GE.U32.AND P4, PT, R14, 0x3, PT ;  /* 0x000000030e00780c */ /* 0x000fe20003f86070 */
[----:B------:R-:W-:Y:S01]  /*b6a0*/  UIMAD UR14, UR5, UR14, URZ ;  /* 0x0000000e050e72a4 */ /* 0x000fe2000f8e02ff */
[----:B------:R-:W-:Y:S01]  /*b6b0*/  P2R R14, PR, RZ, 0x20 ;  /* 0x00000020ff0e7803 */ /* 0x000fe20000000000 */
[----:B------:R-:W-:Y:S02]  /*b6c0*/  UIMAD UR15, UR5, UR15, URZ ;  /* 0x0000000f050f72a4 */ /* 0x000fe4000f8e02ff */
[----:B------:R-:W-:Y:S02]  /*b6d0*/  UIADD3 UR14, UPT, UPT, UR14, -0x1, URZ ;  /* 0xffffffff0e0e7890 */ /* 0x000fe4000fffe0ff */
[----:B------:R-:W-:Y:S01]  /*b6e0*/  UIADD3 UR15, UPT, UPT, UR15, -0x1, URZ ;  /* 0xffffffff0f0f7890 */ /* 0x000fe2000fffe0ff */
[----:B------:R-:W-:Y:S01]  /*b6f0*/  UMOV UR5, URZ ;  /* 0x000000ff00057c82 */ /* 0x000fe20008000000 */
[----:B------:R-:W-:Y:S02]  /*b700*/  UISETP.GE.U32.AND UP2, UPT, UR14, 0xf, UPT ;  /* 0x0000000f0e00788c */ /* 0x000fe4000bf46070 */
[----:B------:R-:W-:-:S11]  /*b710*/  UISETP.GE.U32.AND UP3, UPT, UR15, 0xf, UPT ;  /* 0x0000000f0f00788c */ /* 0x000fd6000bf66070 */
.L_x_190:
[----:B-1----:R-:W1:Y:S01]  /*b720*/  LDCU UR6, c[0x0][0x394] ;  /* 0x00007280ff0677ac */ /* 0x002e620008000800 */
[----:B0-----:R-:W-:Y:S01]  /*b730*/  IMAD.MOV.U32 R21, RZ, RZ, RZ ;  /* 0x000000ffff157224 */ /* 0x001fe200078e00ff */
[----:B------:R-:W-:-:S04]  /*b740*/  UIADD3 UR5, UPT, UPT, UR5, 0x1, URZ ;  /* 0x0000000105057890 */ /* 0x000fc8000fffe0ff */
[----:B-1----:R-:W-:Y:S01]  /*b750*/  UISETP.NE.AND UP0, UPT, UR5, UR6, UPT ;  /* 0x000000060500728c */ /* 0x002fe2000bf05270 */
[----:B--234-:R-:W-:Y:S10]  /*b760*/  BRA.U !UP2, `(.L_x_170) ;  /* 0x000000010a5c7547 */ /* 0x01cff4000b800000 */
[----:B------:R-:W1:Y:S01]  /*b770*/  LDC R29, c[0x0][0x3b0] ;  /* 0x0000ec00ff1d7b82 */ /* 0x000e620000000800 */
[----:B------:R-:W-:-:S07]  /*b780*/  IMAD.MOV.U32 R21, RZ, RZ, RZ ;  /* 0x000000ffff157224 */ /* 0x000fce00078e00ff */
.L_x_171:
        /* <DEDUP_REMOVED lines=21> */
.L_x_170:
        /* <DEDUP_REMOVED lines=15> */
.L_x_173:
        /* <DEDUP_REMOVED lines=11> */
.L_x_174:
        /* <DEDUP_REMOVED lines=10> */
.L_x_172:
[----:B------:R-:W-:-:S05]  /*bb20*/  UMOV UR6, URZ ;  /* 0x000000ff00067c82 */ /* 0x000fca0008000000 */
.L_x_184:
[----:B------:R-:W5:Y:S01]  /*bb30*/  LDCU UR7, c[0x0][0x398] ;  /* 0x00007300ff0777ac */ /* 0x000f620008000800 */
[----:B------:R-:W-:Y:S01]  /*bb40*/  ISETP.GE.U32.AND P5, PT, R6, 0xf, PT ;  /* 0x0000000f0600780c */ /* 0x000fe20003fa6070 */
[----:B------:R-:W-:-:S04]  /*bb50*/  UIADD3 UR6, UPT, UPT, UR6, 0x1, URZ ;  /* 0x0000000106067890 */ /* 0x000fc8000fffe0ff */
[----:B-----5:R-:W-:-:S08]  /*bb60*/  UISETP.NE.AND UP1, UPT, UR6, UR7, UPT ;  /* 0x000000070600728c */ /* 0x020fd0000bf25270 */
[----:B0-----:R-:W-:Y:S05]  /*bb70*/  @!P5 BRA `(.L_x_175) ;  /* 0x0000000000b0d947 */ /* 0x001fea0003800000 */
[----:B------:R-:W-:-:S05]  /*bb80*/  UMOV UR7, URZ ;  /* 0x000000ff00077c82 */ /* 0x000fca0008000000 */
.L_x_176:
        /* <DEDUP_REMOVED lines=43> */
.L_x_175:
        /* <DEDUP_REMOVED lines=25> */
[----:B0-----:R-:W-:Y:S01]  /*bfd0*/  IMAD.MOV.U32 R30, RZ, RZ, R28 ;  /* 0x000000ffff1e7224 */ /* 0x001fe200078e001c */
[----:B------:R-:W-:-:S07]  /*bfe0*/  MOV R31, R32 ;  /* 0x00000020001f7202 */ /* 0x000fce0000000f00 */
.L_x_178:
        /* <DEDUP_REMOVED lines=50> */
.L_x_177:
[----:B------:R-:W-:-:S13]  /*c310*/  ISETP.GE.U32.AND P5, PT, R5, 0xf, PT ;  /* 0x0000000f0500780c */ /* 0x000fda0003fa6070 */
[----:B------:R-:W-:Y:S05]  /*c320*/  @!P5 BRA `(.L_x_179) ;  /* 0x000000000064d947 */ /* 0x000fea0003800000 */
[----:B-1234-:R-:W1:Y:S01]  /*c330*/  LDC R15, c[0x0][0x3b0] ;  /* 0x0000ec00ff0f7b82 */ /* 0x01ee620000000800 */
[----:B------:R-:W-:-:S05]  /*c340*/  UMOV UR7, URZ ;  /* 0x000000ff00077c82 */ /* 0x000fca0008000000 */
.L_x_180:
        /* <DEDUP_REMOVED lines=23> */
.L_x_179:
        /* <DEDUP_REMOVED lines=14> */
[----:B0-----:R-:W-:Y:S01]  /*c5a0*/  IMAD.MOV.U32 R30, RZ, RZ, R14 ;  /* 0x000000ffff1e7224 */ /* 0x001fe200078e000e */
[----:B------:R-:W-:-:S07]  /*c5b0*/  MOV R31, R21 ;  /* 0x00000015001f7202 */ /* 0x000fce0000000f00 */
.L_x_182:
        /* <DEDUP_REMOVED lines=14> */
.L_x_183:
        /* <DEDUP_REMOVED lines=17> */
.L_x_181:
[----:B------:R-:W-:Y:S05]  /*c7b0*/  BRA.U UP1, `(.L_x_184) ;  /* 0xfffffff101dc7547 */ /* 0x000fea000b83ffff */
[----:B------:R-:W-:Y:S05]  /*c7c0*/  BRA.U !UP3, `(.L_x_185) ;  /* 0x000000010b647547 */ /* 0x000fea000b800000 */
[----:B-1234-:R-:W1:Y:S01]  /*c7d0*/  LDC R15, c[0x0][0x3b0] ;  /* 0x0000ec00ff0f7b82 */ /* 0x01ee620000000800 */
[----:B------:R-:W-:-:S05]  /*c7e0*/  UMOV UR6, URZ ;  /* 0x000000ff00067c82 */ /* 0x000fca0008000000 */
.L_x_186:
        /* <DEDUP_REMOVED lines=23> */
.L_x_185:
        /* <DEDUP_REMOVED lines=17> */
.L_x_188:
        /* <DEDUP_REMOVED lines=14> */
.L_x_189:
        /* <DEDUP_REMOVED lines=17> */
.L_x_187:
[----:B------:R-:W-:Y:S05]  /*cc60*/  BRA.U UP0, `(.L_x_190) ;  /* 0xffffffe900ac7547 */ /* 0x000fea000b83ffff */
[----:B-1234-:R-:W1:Y:S01]  /*cc70*/  LDC R14, c[0x0][0x390] ;  /* 0x0000e400ff0e7b82 */ /* 0x01ee620000000800 */
[----:B------:R-:W-:-:S06]  /*cc80*/  UIADD3 UR4, UPT, UPT, UR4, 0x1, URZ ;  /* 0x0000000104047890 */ /* 0x000fcc000fffe0ff */
[----:B-1----:R-:W-:-:S13]  /*cc90*/  ISETP.NE.AND P0, PT, R14, UR4, PT ;  /* 0x000000040e007c0c */ /* 0x002fda000bf05270 */
[----:B------:R-:W-:Y:S05]  /*cca0*/  @!P0 EXIT ;  /* 0x000000000000894d */ /* 0x000fea0003800000 */
[----:B------:R-:W-:Y:S05]  /*ccb0*/  BRA `(.L_x_191) ;  /* 0xffffffe800247947 */ /* 0x000fea000383ffff */
.L_x_169:
[C---:B------:R-:W-:Y:S01]  /*ccc0*/  LOP3.LUT R15, R25.reuse, 0xf, RZ, 0xc0, !PT ;  /* 0x0000000f190f7812 */ /* 0x040fe200078ec0ff */
[----:B------:R-:W-:Y:S01]  /*ccd0*/  UMOV UR4, URZ ;  /* 0x000000ff00047c82 */ /* 0x000fe20008000000 */
[C---:B------:R-:W-:Y:S02]  /*cce0*/  LOP3.LUT R14, R25.reuse, 0x7, RZ, 0xc0, !PT ;  /* 0x00000007190e7812 */ /* 0x040fe400078ec0ff */
[----:B------:R-:W-:Y:S01]  /*ccf0*/  IADD3 R18, PT, PT, R25, -0x1, RZ ;  /* 0xffffffff19127810 */ /* 0x000fe20007ffe0ff */
        /* <DEDUP_REMOVED lines=9> */
[----:B------:R-:W-:Y:S01]  /*cd90*/  ISETP.GE.U32.AND P0, PT, R0, 0x3, PT ;  /* 0x000000030000780c */ /* 0x000fe20003f06070 */
[----:B------:R-:W-:Y:S01]  /*cda0*/  VIADD R7, R10, 0xffffffff ;  /* 0xffffffff0a077836 */ /* 0x000fe20000000000 */
[----:B------:R-:W-:Y:S01]  /*cdb0*/  P2R R0, PR, RZ, 0x4 ;  /* 0x00000004ff007803 */ /* 0x000fe20000000000 */
[----:B------:R-:W-:Y:S01]  /*cdc0*/  VIADD R3, R12, 0xffffffff ;  /* 0xffffffff0c037836 */ /* 0x000fe20000000000 */
[----:B------:R-:W-:Y:S01]  /*cdd0*/  P2R R0, PR, RZ, 0x2 ;  /* 0x00000002ff007803 */ /* 0x000fe20000000000 */
[----:B------:R-:W-:Y:S01]  /*cde0*/  VIADD R0, R13, 0xffffffff ;  /* 0xffffffff0d007836 */ /* 0x000fe20000000000 */
[----:B------:R-:W-:-:S02]  /*cdf0*/  ISETP.GE.U32.AND P3, PT, R4, 0x7, PT ;  /* 0x000000070400780c */ /* 0x000fc40003f66070 */
[----:B------:R-:W-:Y:S02]  /*ce00*/  ISETP.GE.U32.AND P4, PT, R7, 0x3, PT ;  /* 0x000000030700780c */ /* 0x000fe40003f86070 */
[----:B------:R-:W-:Y:S02]  /*ce10*/  ISETP.GE.U32.AND P1, PT, R0, 0x7, PT ;  /* 0x000000070000780c */ /* 0x000fe40003f26070 */
[----:B------:R-:W-:Y:S02]  /*ce20*/  LOP3.LUT R21, R19, 0x7ffffff0, RZ, 0xc0, !PT ;  /* 0x7ffffff013157812 */ /* 0x000fe400078ec0ff */
[----:B------:R-:W-:Y:S02]  /*ce30*/  LOP3.LUT R4, R25, 0x7ffffff0, RZ, 0xc0, !PT ;  /* 0x7ffffff019047812 */ /* 0x000fe400078ec0ff */
[----:B------:R-:W-:Y:S02]  /*ce40*/  ISETP.GE.U32.AND P2, PT, R3, 0x3, PT ;  /* 0x000000030300780c */ /* 0x000fe40003f46070 */
[----:B------:R-:W-:-:S02]  /*ce50*/  LOP3.LUT R7, R2, 0x3, RZ, 0xc0, !PT ;  /* 0x0000000302077812 */ /* 0x000fc400078ec0ff */
[----:B------:R-:W-:Y:S02]  /*ce60*/  LOP3.LUT R0, R2, 0x7ffffff0, RZ, 0xc0, !PT ;  /* 0x7ffffff002007812 */ /* 0x000fe400078ec0ff */
[----:B------:R-:W-:Y:S02]  /*ce70*/  LOP3.LUT R19, R19, 0x3, RZ, 0xc0, !PT ;  /* 0x0000000313137812 */ /* 0x000fe400078ec0ff */
[----:B------:R-:W-:-:S07]  /*ce80*/  LOP3.LUT R25, R25, 0x3, RZ, 0xc0, !PT ;  /* 0x0000000319197812 */ /* 0x000fce00078ec0ff */
.L_x_208:
[----:B------:R-:W-:-:S05]  /*ce90*/  UMOV UR5, URZ ;  /* 0x000000ff00057c82 */ /* 0x000fca0008000000 */
.L_x_207:
        /* <DEDUP_REMOVED lines=8> */
.L_x_193:
        /* <DEDUP_REMOVED lines=21> */
.L_x_192:
        /* <DEDUP_REMOVED lines=15> */
.L_x_195:
        /* <DEDUP_REMOVED lines=10> */
.L_x_196:
        /* <DEDUP_REMOVED lines=10> */
.L_x_194:
[----:B------:R-:W-:-:S05]  /*d2a0*/  UMOV UR6, URZ ;  /* 0x000000ff00067c82 */ /* 0x000fca0008000000 */
.L_x_206:
[----:B------:R-:W5:Y:S01]  /*d2b0*/  LDCU UR7, c[0x0][0x398] ;  /* 0x00007300ff0777ac */ /* 0x000f620008000800 */
[----:B------:R-:W-:Y:S01]  /*d2c0*/  ISETP.GE.U32.AND P5, PT, R6, 0xf, PT ;  /* 0x0000000f0600780c */ /* 0x000fe20003fa6070 */
[----:B------:R-:W-:-:S04]  /*d2d0*/  UIADD3 UR6, UPT, UPT, UR6, 0x1, URZ ;  /* 0x0000000106067890 */ /* 0x000fc8000fffe0ff */
[----:B-----5:R-:W-:-:S08]  /*d2e0*/  UISETP.NE.AND UP1, UPT, UR6, UR7, UPT ;  /* 0x000000070600728c */ /* 0x020fd0000bf25270 */
[----:B0-----:R-:W-:Y:S05]  /*d2f0*/  @!P5 BRA `(.L_x_197) ;  /* 0x0000000000b0d947 */ /* 0x001fea0003800000 */
[----:B------:R-:W-:-:S05]  /*d300*/  UMOV UR7, URZ ;  /* 0x000000ff00077c82 */ /* 0x000fca0008000000 */
.L_x_198:
        /* <DEDUP_REMOVED lines=43> */
.L_x_197:
        /* <DEDUP_REMOVED lines=27> */
.L_x_200:
[----:B------:R-:W-:-:S13]  /*d770*/  ISETP.NE.AND P5, PT, R12, RZ, PT ;  /* 0x000000ff0c00720c */ /* 0x000fda0003fa5270 */
[----:B------:R-:W-:Y:S05]  /*d780*/  @!P5 BRA `(.L_x_199) ;  /* 0x0000000000c4d947 */ /* 0x000fea0003800000 */
[----:B01234-:R-:W2:Y:S01]  /*d790*/  @P2 LDG.E R23, desc[UR8][R16.64] ;  /* 0x0000000810172981 */ /* 0x01fea2000c1e1900 */
[----:B------:R-:W-:Y:S01]  /*d7a0*/  IMAD.MOV.U32 R2, RZ, RZ, R16 ;  /* 0x000000ffff027224 */ /* 0x000fe200078e0010 */
[----:B------:R-:W-:Y:S01]  /*d7b0*/  @P2 IADD3 R2, P5, PT, R16, 0x10, RZ ;  /* 0x0000001010022810 */ /* 0x000fe20007fbe0ff */
[----:B------:R-:W-:Y:S02]  /*d7c0*/  IMAD.MOV.U32 R3, RZ, RZ, R17 ;  /* 0x000000ffff037224 */ /* 0x000fe400078e0011 */
[----:B------:R-:W-:Y:S01]  /*d7d0*/  IMAD.MOV.U32 R8, RZ, RZ, R30 ;  /* 0x000000ffff087224 */ /* 0x000fe200078e001e */
[----:B------:R-:W-:Y:S01]  /*d7e0*/  @P2 IADD3.X R3, PT, PT, RZ, R17, RZ, P5, !PT ;  /* 0x00000011ff032210 */ /* 0x000fe20002ffe4ff */
[----:B------:R-:W-:Y:S01]  /*d7f0*/  IMAD.MOV.U32 R9, RZ, RZ, R31 ;  /* 0x000000ffff097224 */ /* 0x000fe200078e001f */
[----:B------:R-:W-:-:S05]  /*d800*/  @P2 IADD3 R8, P5, PT, R30, 0x10, RZ ;  /* 0x000000101e082810 */ /* 0x000fca0007fbe0ff */
        /* <DEDUP_REMOVED lines=41> */
.L_x_199:
[----:B------:R-:W-:-:S13]  /*daa0*/  ISETP.GE.U32.AND P5, PT, R5, 0xf, PT ;  /* 0x0000000f0500780c */ /* 0x000fda0003fa6070 */
[----:B------:R-:W-:Y:S05]  /*dab0*/  @!P5 BRA `(.L_x_201) ;  /* 0x000000000064d947 */ /* 0x000fea0003800000 */
[----:B-1234-:R-:W1:Y:S01]  /*dac0*/  LDC R3, c[0x0][0x3b0] ;  /* 0x0000ec00ff037b82 */ /* 0x01ee620000000800 */
[----:B------:R-:W-:-:S05]  /*dad0*/  UMOV UR7, URZ ;  /* 0x000000ff00077c82 */ /* 0x000fca0008000000 */
.L_x_202:
        /* <DEDUP_REMOVED lines=23> */
.L_x_201:
        /* <DEDUP_REMOVED lines=16> */
.L_x_204:
        /* <DEDUP_REMOVED lines=14> */
.L_x_205:
[----:B------:R-:W-:-:S13]  /*de30*/  ISETP.NE.AND P5, PT, R19, RZ, PT ;  /* 0x000000ff1300720c */ /* 0x000fda0003fa5270 */
[----:B------:R-:W-:Y:S05]  /*de40*/  @!P5 BRA `(.L_x_203) ;  /* 0x00000000003cd947 */ /* 0x000fea0003800000 */
[----:B0-----:R-:W0:Y:S01]  /*de50*/  LDC R23, c[0x0][0x3b0] ;  /* 0x0000ec00ff177b82 */ /* 0x001e220000000800 */
        /* <DEDUP_REMOVED lines=14> */
.L_x_203:
[----:B------:R-:W-:Y:S05]  /*df40*/  BRA.U UP1, `(.L_x_206) ;  /* 0xfffffff101d87547 */ /* 0x000fea000b83ffff */
[----:B------:R-:W-:Y:S05]  /*df50*/  BRA.U UP0, `(.L_x_207) ;  /* 0xffffffed00d07547 */ /* 0x000fea000b83ffff */
[----:B01234-:R-:W0:Y:S01]  /*df60*/  LDC R2, c[0x0][0x390] ;  /* 0x0000e400ff027b82 */ /* 0x01fe220000000800 */
[----:B------:R-:W-:-:S06]  /*df70*/  UIADD3 UR4, UPT, UPT, UR4, 0x1, URZ ;  /* 0x0000000104047890 */ /* 0x000fcc000fffe0ff */
[----:B0-----:R-:W-:-:S13]  /*df80*/  ISETP.NE.AND P5, PT, R2, UR4, PT ;  /* 0x0000000402007c0c */ /* 0x001fda000bfa5270 */
[----:B------:R-:W-:Y:S05]  /*df90*/  @!P5 EXIT ;  /* 0x000000000000d94d */ /* 0x000fea0003800000 */
[----:B------:R-:W-:Y:S05]  /*dfa0*/  BRA `(.L_x_208) ;  /* 0xffffffec00b87947 */ /* 0x000fea000383ffff */
.L_x_168:
        /* <DEDUP_REMOVED lines=24> */
[----:B------:R-:W-:Y:S02]  /*e130*/  P2R R0, PR, RZ, 0x20 ;  /* 0x00000020ff007803 */ /* 0x000fe40000000000 */
[----:B------:R-:W-:Y:S02]  /*e140*/  LOP3.LUT R20, R19, 0x7ffffff0, RZ, 0xc0, !PT ;  /* 0x7ffffff013147812 */ /* 0x000fe400078ec0ff */
[----:B------:R-:W-:Y:S02]  /*e150*/  LOP3.LUT R21, R27, 0x7ffffff0, RZ, 0xc0, !PT ;  /* 0x7ffffff01b157812 */ /* 0x000fe400078ec0ff */
[----:B------:R-:W-:Y:S02]  /*e160*/  ISETP.GE.U32.AND P2, PT, R3, 0x7, PT ;  /* 0x000000070300780c */ /* 0x000fe40003f46070 */
[----:B------:R-:W-:Y:S02]  /*e170*/  ISETP.GE.U32.AND P3, PT, R4, 0x3, PT ;  /* 0x000000030400780c */ /* 0x000fe40003f66070 */
[----:B------:R-:W-:-:S02]  /*e180*/  LOP3.LUT R6, R2, 0x3, RZ, 0xc0, !PT ;  /* 0x0000000302067812 */ /* 0x000fc400078ec0ff */
[----:B------:R-:W-:Y:S02]  /*e190*/  LOP3.LUT R0, R2, 0x7ffffff0, RZ, 0xc0, !PT ;  /* 0x7ffffff002007812 */ /* 0x000fe400078ec0ff */
[----:B------:R-:W-:Y:S02]  /*e1a0*/  LOP3.LUT R19, R19, 0x3, RZ, 0xc0, !PT ;  /* 0x0000000313137812 */ /* 0x000fe400078ec0ff */
[----:B------:R-:W-:-:S07]  /*e1b0*/  LOP3.LUT R27, R27, 0x3, RZ, 0xc0, !PT ;  /* 0x000000031b1b7812 */ /* 0x000fce00078ec0ff */
.L_x_226:
[----:B------:R-:W-:-:S05]  /*e1c0*/  UMOV UR5, URZ ;  /* 0x000000ff00057c82 */ /* 0x000fca0008000000 */
.L_x_225:
[----:B-1----:R-:W1:Y:S01]  /*e1d0*/  LDCU UR6, c[0x0][0x394] ;  /* 0x00007280ff0677ac */ /* 0x002e620008000800 */
[----:B------:R-:W-:-:S04]  /*e1e0*/  UIADD3 UR5, UPT, UPT, UR5, 0x1, URZ ;  /* 0x0000000105057890 */ /* 0x000fc8000fffe0ff */
[----:B-1----:R-:W-:-:S03]  /*e1f0*/  UISETP.NE.AND UP0, UPT, UR5, UR6, UPT ;  /* 0x000000060500728c */ /* 0x002fc6000bf05270 */
[----:B--234-:R-:W-:-:S08]  /*e200*/  UMOV UR6, URZ ;  /* 0x000000ff00067c82 */ /* 0x01cfd00008000000 */
.L_x_219:
[----:B-1----:R-:W1:Y:S01]  /*e210*/  LDCU UR7, c[0x0][0x398] ;  /* 0x00007300ff0777ac */ /* 0x002e620008000800 */
[----:B------:R-:W-:Y:S01]  /*e220*/  ISETP.GE.U32.AND P5, PT, R9, 0xf, PT ;  /* 0x0000000f0900780c */ /* 0x000fe20003fa6070 */
[----:B------:R-:W-:-:S04]  /*e230*/  UIADD3 UR6, UPT, UPT, UR6, 0x1, URZ ;  /* 0x0000000106067890 */ /* 0x000fc8000fffe0ff */
[----:B-1----:R-:W-:-:S08]  /*e240*/  UISETP.NE.AND UP1, UPT, UR6, UR7, UPT ;  /* 0x000000070600728c */ /* 0x002fd0000bf25270 */
[----:B--23--:R-:W-:Y:S05]  /*e250*/  @!P5 BRA `(.L_x_210) ;  /* 0x0000000000b0d947 */ /* 0x00cfea0003800000 */
[----:B------:R-:W-:-:S05]  /*e260*/  UMOV UR7, URZ ;  /* 0x000000ff00077c82 */ /* 0x000fca0008000000 */
.L_x_211:
[----:B0-----:R-:W2:Y:S01]  /*e270*/  LDG.E R23, desc[UR8][R16.64] ;  /* 0x0000000810177981 */ /* 0x001ea2000c1e1900 */
        /* <DEDUP_REMOVED lines=42> */
.L_x_210:
[----:B------:R-:W-:-:S13]  /*e520*/  ISETP.NE.AND P5, PT, R14, RZ, PT ;  /* 0x000000ff0e00720c */ /* 0x000fda0003fa5270 */
[----:B------:R-:W-:Y:S05]  /*e530*/  @!P5 BRA `(.L_x_212) ;  /* 0x000000040030d947 */ /* 0x000fea0003800000 */
[----:B------:R-:W-:Y:S05]  /*e540*/  @!P0 BRA `(.L_x_213) ;  /* 0x0000000000608947 */ /* 0x000fea0003800000 */
[----:B0-----:R-:W2:Y:S01]  /*e550*/  LDG.E R3, desc[UR8][R16.64] ;  /* 0x0000000810037981 */ /* 0x001ea2000c1e1900 */
        /* <DEDUP_REMOVED lines=18> */
[----:B0-----:R-:W-:Y:S01]  /*e680*/  IMAD.MOV.U32 R16, RZ, RZ, R2 ;  /* 0x000000ffff107224 */ /* 0x001fe200078e0002 */
[----:B------:R-:W-:Y:S01]  /*e690*/  MOV R17, R35 ;  /* 0x0000002300117202 */ /* 0x000fe20000000f00 */
[----:B--2---:R0:W-:Y:S02]  /*e6a0*/  STG.E desc[UR8][R30.64+0x1c], R5 ;  /* 0x00001c051e007986 */ /* 0x0041e4000c101908 */
[----:B0-----:R-:W-:-:S02]  /*e6b0*/  IMAD.MOV.U32 R30, RZ, RZ, R4 ;  /* 0x000000ffff1e7224 */ /* 0x001fc400078e0004 */
[----:B------:R-:W-:-:S07]  /*e6c0*/  IMAD.MOV.U32 R31, RZ, RZ, R37 ;  /* 0x000000ffff1f7224 */ /* 0x000fce00078e0025 */
.L_x_213:
[----:B------:R-:W-:-:S13]  /*e6d0*/  ISETP.NE.AND P5, PT, R13, RZ, PT ;  /* 0x000000ff0d00720c */ /* 0x000fda0003fa5270 */
[----:B------:R-:W-:Y:S05]  /*e6e0*/  @!P5 BRA `(.L_x_212) ;  /* 0x0000000000c4d947 */ /* 0x000fea0003800000 */
[----:B0-----:R-:W2:Y:S01]  /*e6f0*/  @P1 LDG.E R23, desc[UR8][R16.64] ;  /* 0x0000000810171981 */ /* 0x001ea2000c1e1900 */
        /* <DEDUP_REMOVED lines=48> */
.L_x_212:
[----:B------:R-:W-:-:S13]  /*ea00*/  ISETP.GE.U32.AND P5, PT, R8, 0xf, PT ;  /* 0x0000000f0800780c */ /* 0x000fda0003fa6070 */
[----:B------:R-:W-:Y:S05]  /*ea10*/  @!P5 BRA `(.L_x_214) ;  /* 0x000000000064d947 */ /* 0x000fea0003800000 */
[----:B------:R-:W2:Y:S01]  /*ea20*/  LDC R3, c[0x0][0x3b0] ;  /* 0x0000ec00ff037b82 */ /* 0x000ea20000000800 */
[----:B------:R-:W-:-:S05]  /*ea30*/  UMOV UR7, URZ ;  /* 0x000000ff00077c82 */ /* 0x000fca0008000000 */
.L_x_215:
[----:B------:R-:W-:Y:S01]  /*ea40*/  IADD3 R2, P5, PT, R30, 0x40, RZ ;  /* 0x000000401e027810 */ /* 0x000fe20007fbe0ff */
[----:B------:R-:W-:Y:S01]  /*ea50*/  UIADD3 UR7, UPT, UPT, UR7, 0x10, URZ ;  /* 0x0000001007077890 */ /* 0x000fe2000fffe0ff */
[----:B--2---:R-:W-:Y:S03]  /*ea60*/  STG.E desc[UR8][R30.64], R3 ;  /* 0x000000031e007986 */ /* 0x004fe6000c101908 */
[----:B-1----:R-:W-:Y:S01]  /*ea70*/  IMAD.X R5, RZ, RZ, R31, P5 ;  /* 0x000000ffff057224 */ /* 0x002fe200028e061f */
        /* <DEDUP_REMOVED lines=17> */
[----:B------:R-:W-:Y:S01]  /*eb90*/  MOV R31, R5 ;  /* 0x00000005001f7202 */ /* 0x000fe20000000f00 */
[----:B------:R-:W-:Y:S06]  /*eba0*/  @P5 BRA `(.L_x_215) ;  /* 0xfffffffc00a45947 */ /* 0x000fec000383ffff */
.L_x_214:
[----:B------:R-:W-:-:S13]  /*ebb0*/  ISETP.NE.AND P5, PT, R12, RZ, PT ;  /* 0x000000ff0c00720c */ /* 0x000fda0003fa5270 */
[----:B------:R-:W-:Y:S05]  /*ebc0*/  @!P5 BRA `(.L_x_216) ;  /* 0x0000000000b4d947 */ /* 0x000fea0003800000 */
[----:B------:R-:W-:Y:S05]  /*ebd0*/  @!P2 BRA `(.L_x_217) ;  /* 0x000000000034a947 */ /* 0x000fea0003800000 */
[----:B------:R-:W2:Y:S01]  /*ebe0*/  LDC R3, c[0x0][0x3b0] ;  /* 0x0000ec00ff037b82 */ /* 0x000ea20000000800 */
[----:B------:R-:W-:-:S05]  /*ebf0*/  IADD3 R2, P5, PT, R30, 0x20, RZ ;  /* 0x000000201e027810 */ /* 0x000fca0007fbe0ff */
[----:B-1----:R-:W-:Y:S01]  /*ec00*/  IMAD.X R5, RZ, RZ, R31, P5 ;  /* 0x000000ffff057224 */ /* 0x002fe200028e061f */
[----:B--2---:R-:W-:Y:S04]  /*ec10*/  STG.E desc[UR8][R30.64], R3 ;  /* 0x000000031e007986 */ /* 0x004fe8000c101908 */
        /* <DEDUP_REMOVED lines=9> */
.L_x_217:
[----:B------:R-:W-:-:S13]  /*ecb0*/  ISETP.NE.AND P5, PT, R11, RZ, PT ;  /* 0x000000ff0b00720c */ /* 0x000fda0003fa5270 */
[----:B------:R-:W-:Y:S05]  /*ecc0*/  @!P5 BRA `(.L_x_216) ;  /* 0x000000000074d947 */ /* 0x000fea0003800000 */
[----:B------:R-:W-:Y:S02]  /*ecd0*/  IMAD.MOV.U32 R2, RZ, RZ, R30 ;  /* 0x000000ffff027224 */ /* 0x000fe400078e001e */
[----:B------:R-:W-:Y:S01]  /*ece0*/  IMAD.MOV.U32 R3, RZ, RZ, R31 ;  /* 0x000000ffff037224 */ /* 0x000fe200078e001f */
[----:B------:R-:W-:Y:S06]  /*ecf0*/  @!P3 BRA `(.L_x_218) ;  /* 0x000000000024b947 */ /* 0x000fec0003800000 */
[----:B-1----:R-:W1:Y:S01]  /*ed00*/  LDC R5, c[0x0][0x3b0] ;  /* 0x0000ec00ff057b82 */ /* 0x002e620000000800 */
        /* <DEDUP_REMOVED lines=8> */
.L_x_218:
[----:B------:R-:W-:-:S13]  /*ed90*/  ISETP.NE.AND P5, PT, R19, RZ, PT ;  /* 0x000000ff1300720c */ /* 0x000fda0003fa5270 */
[----:B------:R-:W-:Y:S05]  /*eda0*/  @!P5 BRA `(.L_x_216) ;  /* 0x00000000003cd947 */ /* 0x000fea0003800000 */
[----:B-1----:R-:W1:Y:S01]  /*edb0*/  LDC R23, c[0x0][0x3b0] ;  /* 0x0000ec00ff177b82 */ /* 0x002e620000000800 */
        /* <DEDUP_REMOVED lines=14> */
.L_x_216:
[----:B------:R-:W-:Y:S05]  /*eea0*/  BRA.U UP1, `(.L_x_219) ;  /* 0xfffffff101d87547 */ /* 0x000fea000b83ffff */
[----:B------:R-:W-:-:S13]  /*eeb0*/  ISETP.GE.U32.AND P5, PT, R15, 0xf, PT ;  /* 0x0000000f0f00780c */ /* 0x000fda0003fa6070 */
[----:B------:R-:W-:Y:S05]  /*eec0*/  @!P5 BRA `(.L_x_220) ;  /* 0x000000000064d947 */ /* 0x000fea0003800000 */
[----:B--23--:R-:W2:Y:S01]  /*eed0*/  LDC R3, c[0x0][0x3b0] ;  /* 0x0000ec00ff037b82 */ /* 0x00cea20000000800 */
[----:B------:R-:W-:-:S05]  /*eee0*/  UMOV UR6, URZ ;  /* 0x000000ff00067c82 */ /* 0x000fca0008000000 */
.L_x_221:
        /* <DEDUP_REMOVED lines=23> */
.L_x_220:
[----:B------:R-:W-:-:S13]  /*f060*/  ISETP.NE.AND P5, PT, R10, RZ, PT ;  /* 0x000000ff0a00720c */ /* 0x000fda0003fa5270 */
[----:B------:R-:W-:Y:S05]  /*f070*/  @!P5 BRA `(.L_x_222) ;  /* 0x0000000000b8d947 */ /* 0x000fea0003800000 */
[----:B------:R-:W-:-:S13]  /*f080*/  ISETP.GE.U32.AND P6, PT, R18, 0x7, PT ;  /* 0x000000071200780c */ /* 0x000fda0003fc6070 */
[----:B------:R-:W-:Y:S05]  /*f090*/  @!P6 BRA `(.L_x_223) ;  /* 0x000000000034e947 */ /* 0x000fea0003800000 */
[----:B--23--:R-:W2:Y:S01]  /*f0a0*/  LDC R3, c[0x0][0x3b0] ;  /* 0x0000ec00ff037b82 */ /* 0x00cea20000000800 */
        /* <DEDUP_REMOVED lines=12> */
.L_x_223:
[----:B------:R-:W-:-:S13]  /*f170*/  ISETP.NE.AND P5, PT, R7, RZ, PT ;  /* 0x000000ff0700720c */ /* 0x000fda0003fa5270 */
[----:B------:R-:W-:Y:S05]  /*f180*/  @!P5 BRA `(.L_x_222) ;  /* 0x000000000074d947 */ /* 0x000fea0003800000 */
[----:B--23--:R-:W-:Y:S02]  /*f190*/  IMAD.MOV.U32 R2, RZ, RZ, R30 ;  /* 0x000000ffff027224 */ /* 0x00cfe400078e001e */
        /* <DEDUP_REMOVED lines=11> */
.L_x_224:
        /* <DEDUP_REMOVED lines=17> */
.L_x_222:
[----:B------:R-:W-:Y:S05]  /*f360*/  BRA.U UP0, `(.L_x_225) ;  /* 0xffffffed00987547 */ /* 0x000fea000b83ffff */
[----:B-1234-:R-:W1:Y:S01]  /*f370*/  LDC R2, c[0x0][0x390] ;  /* 0x0000e400ff027b82 */ /* 0x01ee620000000800 */
[----:B------:R-:W-:-:S06]  /*f380*/  UIADD3 UR4, UPT, UPT, UR4, 0x1, URZ ;  /* 0x0000000104047890 */ /* 0x000fcc000fffe0ff */
[----:B-1----:R-:W-:-:S13]  /*f390*/  ISETP.NE.AND P5, PT, R2, UR4, PT ;  /* 0x0000000402007c0c */ /* 0x002fda000bfa5270 */
[----:B------:R-:W-:Y:S05]  /*f3a0*/  @!P5 EXIT ;  /* 0x000000000000d94d */ /* 0x000fea0003800000 */
[----:B------:R-:W-:Y:S05]  /*f3b0*/  BRA `(.L_x_226) ;  /* 0xffffffec00807947 */ /* 0x000fea000383ffff */
.L_x_209:
[C---:B------:R-:W-:Y:S01]  /*f3c0*/  LOP3.LUT R18, R2.reuse, 0xf, RZ, 0xc0, !PT ;  /* 0x0000000f02127812 */ /* 0x040fe200078ec0ff */
[----:B------:R-:W-:Y:S01]  /*f3d0*/  UMOV UR4, URZ ;  /* 0x000000ff00047c82 */ /* 0x000fe20008000000 */
[----:B------:R-:W-:Y:S02]  /*f3e0*/  LOP3.LUT R14, R2, 0x7, RZ, 0xc0, !PT ;  /* 0x00000007020e7812 */ /* 0x000fe400078ec0ff */
[C---:B------:R-:W-:Y:S01]  /*f3f0*/  LOP3.LUT R12, R19.reuse, 0xf, RZ, 0xc0, !PT ;  /* 0x0000000f130c7812 */ /* 0x040fe200078ec0ff */
[----:B------:R-:W-:Y:S01]  /*f400*/  VIADD R0, R18, 0xffffffff ;  /* 0xffffffff12007836 */ /* 0x000fe20000000000 */
[C---:B------:R-:W-:Y:S01]  /*f410*/  LOP3.LUT R10, R19.reuse, 0x7, RZ, 0xc0, !PT ;  /* 0x00000007130a7812 */ /* 0x040fe200078ec0ff */
        /* <DEDUP_REMOVED lines=11> */
.L_x_238:
[----:B---34-:R-:W-:-:S05]  /*f4d0*/  UMOV UR5, URZ ;  /* 0x000000ff00057c82 */ /* 0x018fca0008000000 */
.L_x_237:
[----:B-1----:R-:W1:Y:S01]  /*f4e0*/  LDCU UR6, c[0x0][0x394] ;  /* 0x00007280ff0677ac */ /* 0x002e620008000800 */
[----:B------:R-:W-:-:S04]  /*f4f0*/  UIADD3 UR5, UPT, UPT, UR5, 0x1, URZ ;  /* 0x0000000105057890 */ /* 0x000fc8000fffe0ff */
[----:B-1----:R-:W-:-:S03]  /*f500*/  UISETP.NE.AND UP0, UPT, UR5, UR6, UPT ;  /* 0x000000060500728c */ /* 0x002fc6000bf05270 */
[----:B--234-:R-:W-:-:S08]  /*f510*/  UMOV UR6, URZ ;  /* 0x000000ff00067c82 */ /* 0x01cfd00008000000 */
.L_x_236:
[----:B-1----:R-:W1:Y:S01]  /*f520*/  LDCU UR7, c[0x0][0x398] ;  /* 0x00007300ff0777ac */ /* 0x002e620008000800 */
[----:B------:R-:W-:Y:S02]  /*f530*/  ISETP.GE.U32.AND P5, PT, R9, 0xf, PT ;  /* 0x0000000f0900780c */ /* 0x000fe40003fa6070 */
[----:B------:R-:W-:Y:S01]  /*f540*/  ISETP.NE.AND P4, PT, R18, RZ, PT ;  /* 0x000000ff1200720c */ /* 0x000fe20003f85270 */
[----:B------:R-:W-:-:S04]  /*f550*/  UIADD3 UR6, UPT, UPT, UR6, 0x1, URZ ;  /* 0x0000000106067890 */ /* 0x000fc8000fffe0ff */
[----:B-1----:R-:W-:-:S06]  /*f560*/  UISETP.NE.AND UP1, UPT, UR6, UR7, UPT ;  /* 0x000000070600728c */ /* 0x002fcc000bf25270 */
[----:B--234-:R-:W-:Y:S05]  /*f570*/  @!P5 BRA `(.L_x_227) ;  /* 0x0000000000b0d947 */ /* 0x01cfea0003800000 */
[----:B------:R-:W-:-:S05]  /*f580*/  UMOV UR7, URZ ;  /* 0x000000ff00077c82 */ /* 0x000fca0008000000 */
.L_x_228:
[----:B0-----:R-:W2:Y:S04]  /*f590*/  LDG.E R3, desc[UR8][R16.64] ;  /* 0x0000000810037981 */ /* 0x001ea8000c1e1900 */
        /* <DEDUP_REMOVED lines=42> */
.L_x_227:
[----:B------:R-:W-:Y:S05]  /*f840*/  @!P4 BRA `(.L_x_229) ;  /* 0x00000004002cc947 */ /* 0x000fea0003800000 */
[----:B------:R-:W-:Y:S01]  /*f850*/  ISETP.NE.AND P6, PT, R14, RZ, PT ;  /* 0x000000ff0e00720c */ /* 0x000fe20003fc5270 */
[----:B------:R-:W-:-:S12]  /*f860*/  @!P3 BRA `(.L_x_230) ;  /* 0x000000000060b947 */ /* 0x000fd80003800000 */
        /* <DEDUP_REMOVED lines=17> */
[----:B--2---:R-:W-:Y:S02]  /*f980*/  IMAD.X R7, RZ, RZ, R17, P4 ;  /* 0x000000ffff077224 */ /* 0x004fe400020e0611 */
[----:B---3--:R-:W-:Y:S02]  /*f990*/  IMAD.X R11, RZ, RZ, R31, P5 ;  /* 0x000000ffff0b7224 */ /* 0x008fe400028e061f */
[----:B0-----:R-:W-:-:S02]  /*f9a0*/  IMAD.MOV.U32 R16, RZ, RZ, R4 ;  /* 0x000000ffff107224 */ /* 0x001fc400078e0004 */
[----:B------:R-:W-:Y:S01]  /*f9b0*/  IMAD.MOV.U32 R17, RZ, RZ, R7 ;  /* 0x000000ffff117224 */ /* 0x000fe200078e0007 */
[----:B----4-:R0:W-:Y:S02]  /*f9c0*/  STG.E desc[UR8][R30.64+0x1c], R5 ;  /* 0x00001c051e007986 */ /* 0x0101e4000c101908 */
[----:B0-----:R-:W-:Y:S02]  /*f9d0*/  IMAD.MOV.U32 R30, RZ, RZ, R6 ;  /* 0x000000ffff1e7224 */ /* 0x001fe400078e0006 */
[----:B------:R-:W-:-:S07]  /*f9e0*/  IMAD.MOV.U32 R31, RZ, RZ, R11 ;  /* 0x000000ffff1f7224 */ /* 0x000fce00078e000b */
.L_x_230:
[----:B------:R-:W-:Y:S05]  /*f9f0*/  @!P6 BRA `(.L_x_229) ;  /* 0x0000000000c0e947 */ /* 0x000fea0003800000 */
[----:B0-----:R-:W2:Y:S04]  /*fa00*/  @P2 LDG.E R3, desc[UR8][R16.64] ;  /* 0x0000000810032981 */ /* 0x001ea8000c1e1900 */
[----:B--2---:R-:W-:Y:S04]  /*fa10*/  @P2 STG.E desc[UR8][R30.64], R3 ;  /* 0x000000031e002986 */ /* 0x004fe8000c101908 */
[----:B------:R-:W2:Y:S04]  /*fa20*/  @P2 LDG.E R5, desc[UR8][R16.64+0x4] ;  /* 0x0000040810052981 */ /* 0x000ea8000c1e1900 */
        /* <DEDUP_REMOVED lines=13> */
[----:B-1----:R-:W-:Y:S01]  /*fb00*/  @P2 IMAD.MOV.U32 R16, RZ, RZ, R6 ;  /* 0x000000ffff102224 */ /* 0x002fe200078e0006 */
[----:B------:R-:W-:Y:S01]  /*fb10*/  @P2 MOV R17, R13 ;  /* 0x0000000d00112202 */ /* 0x000fe20000000f00 */
        /* <DEDUP_REMOVED lines=13> */
[----:B-1----:R-:W2:Y:S01]  /*fbf0*/  LDG.E R3, desc[UR8][R6.64+0x4] ;  /* 0x0000040806037981 */ /* 0x002ea2000c1e1900 */
[----:B------:R-:W-:-:S03]  /*fc00*/  ISETP.NE.AND P4, PT, R0, 0x2, PT ;  /* 0x000000020000780c */ /* 0x000fc60003f85270 */
[----:B--2---:R2:W-:Y:S10]  /*fc10*/  STG.E desc[UR8][R4.64+0x4], R3 ;  /* 0x0000040304007986 */ /* 0x0045f4000c101908 */
[----:B------:R-:W3:Y:S01]  /*fc20*/  @P4 LDG.E R11, desc[UR8][R6.64+0x8] ;  /* 0x00000808060b4981 */ /* 0x000ee2000c1e1900 */
        /* <DEDUP_REMOVED lines=12> */
[----:B---3--:R2:W-:Y:S06]  /*fcf0*/  @P4 STG.E desc[UR8][R4.64+0x8], R11 ;  /* 0x0000080b04004986 */ /* 0x0085ec000c101908 */
.L_x_229:
[----:B------:R-:W-:Y:S02]  /*fd00*/  ISETP.GE.U32.AND P5, PT, R8, 0xf, PT ;  /* 0x0000000f0800780c */ /* 0x000fe40003fa6070 */
[----:B------:R-:W-:-:S11]  /*fd10*/  ISETP.NE.AND P4, PT, R12, RZ, PT ;  /* 0x000000ff0c00720c */ /* 0x000fd60003f85270 */
[----:B------:R-:W-:Y:S05]  /*fd20*/  @!P5 BRA `(.L_x_231) ;  /* 0x000000000064d947 */ /* 0x000fea0003800000 */
[----:B-12---:R-:W1:Y:S01]  /*fd30*/  LDC R3, c[0x0][0x3b0] ;  /* 0x0000ec00ff037b82 */ /* 0x006e620000000800 */
[----:B------:R-:W-:-:S05]  /*fd40*/  UMOV UR7, URZ ;  /* 0x000000ff00077c82 */ /* 0x000fca0008000000 */
.L_x_232:
        /* <DEDUP_REMOVED lines=23> */
.L_x_231:
[----:B------:R-:W-:Y:S05]  /*fec0*/  @!P4 BRA `(.L_x_233) ;  /* 0x0000000000b4c947 */ /* 0x000fea0003800000 */
[----:B------:R-:W-:Y:S01]  /*fed0*/  ISETP.NE.AND P5, PT, R10, RZ, PT ;  /* 0x000000ff0a00720c */ /* 0x000fe20003fa5270 */
[----:B------:R-:W-:-:S12]  /*fee0*/  @!P1 BRA `(.L_x_234) ;  /* 0x0000000000349947 */ /* 0x000fd80003800000 */
[----:B-12---:R-:W1:Y:S01]  /*fef0*/  LDC R3, c[0x0][0x3b0] ;  /* 0x0000ec00ff037b82 */ /* 0x006e620000000800 */
        /* <DEDUP_REMOVED lines=12> */
.L_x_234:
[----:B------:R-:W-:Y:S05]  /*ffc0*/  @!P5 BRA `(.L_x_233) ;  /* 0x000000000074d947 */ /* 0x000fea0003800000 */
[----:B------:R-:W-:Y:S01]  /*ffd0*/  ISETP.NE.AND P5, PT, R19, RZ, PT ;  /* 0x000000ff1300720c */ /* 0x000fe20003fa5270 */
[----:B-12---:R-:W-:Y:S02]  /*ffe0*/  IMAD.MOV.U32 R4, RZ, RZ, R30 ;  /* 0x000000ffff047224 */ /* 0x006fe400078e001e */
        /* <DEDUP_REMOVED lines=11> */
.L_x_235:
        /* <DEDUP_REMOVED lines=9> */
[----:B------:R-:W-:-:S04]  /*10130*/  IADD3 R30, P4, PT, R4, 0x8, RZ ;  /* 0x00000008041e7810 */ /* 0x000fc80007f9e0ff */
[----:B------:R-:W-:-:S07]  /*10140*/  IADD3.X R31, PT, PT, RZ, R5, RZ, P4, !PT ;  /* 0x00000005ff1f7210 */ /* 0x000fce00027fe4ff */
[----:B------:R4:W-:Y:S01]  /*10150*/  @P6 STG.E desc[UR8][R4.64+0x8], R7 ;  /* 0x0000080704006986 */ /* 0x0009e2000c101908 */
[----:B------:R-:W-:-:S05]  /*10160*/  @P6 IADD3 R3, P5, PT, R4, 0xc, RZ ;  /* 0x0000000c04036810 */ /* 0x000fca0007fbe0ff */
[----:B------:R-:W-:Y:S02]  /*10170*/  @P6 IMAD.X R6, RZ, RZ, R5, P5 ;  /* 0x000000ffff066224 */ /* 0x000fe400028e0605 */
[----:B------:R-:W-:Y:S02]  /*10180*/  @P6 IMAD.MOV.U32 R30, RZ, RZ, R3 ;  /* 0x000000ffff1e6224 */ /* 0x000fe400078e0003 */
[----:B------:R-:W-:-:S07]  /*10190*/  @P6 IMAD.MOV.U32 R31, RZ, RZ, R6 ;  /* 0x000000ffff1f6224 */ /* 0x000fce00078e0006 */
.L_x_233:
[----:B------:R-:W-:Y:S05]  /*101a0*/  BRA.U UP1, `(.L_x_236) ;  /* 0xfffffff101dc7547 */ /* 0x000fea000b83ffff */
[----:B------:R-:W-:Y:S05]  /*101b0*/  BRA.U UP0, `(.L_x_237) ;  /* 0xfffffff100c87547 */ /* 0x000fea000b83ffff */
[----:B-12---:R-:W1:Y:S01]  /*101c0*/  LDC R3, c[0x0][0x390] ;  /* 0x0000e400ff037b82 */ /* 0x006e620000000800 */
[----:B------:R-:W-:-:S06]  /*101d0*/  UIADD3 UR4, UPT, UPT, UR4, 0x1, URZ ;  /* 0x0000000104047890 */ /* 0x000fcc000fffe0ff */
[----:B-1----:R-:W-:-:S13]  /*101e0*/  ISETP.NE.AND P4, PT, R3, UR4, PT ;  /* 0x0000000403007c0c */ /* 0x002fda000bf85270 */
[----:B------:R-:W-:Y:S05]  /*101f0*/  @!P4 EXIT ;  /* 0x000000000000c94d */ /* 0x000fea0003800000 */
[----:B------:R-:W-:Y:S05]  /*10200*/  BRA `(.L_x_238) ;  /* 0xfffffff000b07947 */ /* 0x000fea000383ffff */
.L_x_167:
[----:B------:R-:W-:-:S13]  /*10210*/  ISETP.GE.AND P0, PT, R25, 0x1, PT ;  /* 0x000000011900780c */ /* 0x000fda0003f06270 */
[----:B------:R-:W-:Y:S05]  /*10220*/  @!P0 BRA `(.L_x_239) ;  /* 0x0000002000348947 */ /* 0x000fea0003800000 */
[----:B------:R-:W-:Y:S01]  /*10230*/  ISETP.GE.AND P0, PT, R27, 0x1, PT ;  /* 0x000000011b00780c */ /* 0x000fe20003f06270 */
[----:B------:R-:W-:-:S12]  /*10240*/  VIADD R8, R2, 0xffffffff ;  /* 0xffffffff02087836 */ /* 0x000fd80000000000 */
[----:B------:R-:W-:Y:S05]  /*10250*/  @!P0 BRA `(.L_x_240) ;  /* 0x0000001000c88947 */ /* 0x000fea0003800000 */
[C---:B------:R-:W-:Y:S01]  /*10260*/  LOP3.LUT R9, R25.reuse, 0xf, RZ, 0xc0, !PT ;  /* 0x0000000f19097812 */ /* 0x040fe200078ec0ff */
[C---:B------:R-:W-:Y:S01]  /*10270*/  VIADD R18, R25.reuse, 0xffffffff ;  /* 0xffffffff19127836 */ /* 0x040fe20000000000 */
[----:B------:R-:W-:Y:S01]  /*10280*/  LOP3.LUT R10, R25, 0x7, RZ, 0xc0, !PT ;  /* 0x00000007190a7812 */ /* 0x000fe200078ec0ff */
[----:B------:R-:W-:Y:S01]  /*10290*/  VIADD R0, R27, 0xffffffff ;  /* 0xffffffff1b007836 */ /* 0x000fe20000000000 */
[----:B------:R-:W-:Y:S01]  /*102a0*/  LOP3.LUT R11, R2, 0xf, RZ, 0xc0, !PT ;  /* 0x0000000f020b7812 */ /* 0x000fe200078ec0ff */
[----:B------:R-:W-:Y:S01]  /*102b0*/  VIADD R19, R9, 0xffffffff ;  /* 0xffffffff09137836 */ /* 0x000fe20000000000 */
[----:B------:R-:W-:Y:S01]  /*102c0*/  ISETP.GE.U32.AND P2, PT, R18, 0xf, PT ;  /* 0x0000000f1200780c */ /* 0x000fe20003f46070 */
[----:B------:R-:W-:Y:S01]  /*102d0*/  VIADD R7, R10, 0xffffffff ;  /* 0xffffffff0a077836 */ /* 0x000fe20000000000 */
[----:B------:R-:W-:Y:S01]  /*102e0*/  ISETP.GE.U32.AND P0, PT, R0, 0xf, PT ;  /* 0x0000000f0000780c */ /* 0x000fe20003f06070 */
[----:B------:R-:W-:Y:S01]  /*102f0*/  UMOV UR4, URZ ;  /* 0x000000ff00047c82 */ /* 0x000fe20008000000 */
[----:B------:R-:W-:-:S02]  /*10300*/  ISETP.GE.U32.AND P1, PT, R19, 0x7, PT ;  /* 0x000000071300780c */ /* 0x000fc40003f26070 */
[----:B------:R-:W-:Y:S02]  /*10310*/  P2R R0, PR, RZ, 0x4 ;  /* 0x00000004ff007803 */ /* 0x000fe40000000000 */
[----:B------:R-:W-:Y:S02]  /*10320*/  LOP3.LUT R12, R2, 0x7, RZ, 0xc0, !PT ;  /* 0x00000007020c7812 */ /* 0x000fe400078ec0ff */
[C---:B------:R-:W-:Y:S02]  /*10330*/  LOP3.LUT R13, R27.reuse, 0xf, RZ, 0xc0, !PT ;  /* 0x0000000f1b0d7812 */ /* 0x040fe400078ec0ff */
[----:B------:R-:W-:Y:S01]  /*10340*/  LOP3.LUT R15, R27, 0x7, RZ, 0xc0, !PT ;  /* 0x000000071b0f7812 */ /* 0x000fe200078ec0ff */
[----:B------:R-:W-:Y:S01]  /*10350*/  VIADD R3, R12, 0xffffffff ;  /* 0xffffffff0c037836 */ /* 0x000fe20000000000 */
[----:B------:R-:W-:Y:S01]  /*10360*/  P2R R0, PR, RZ, 0x2 ;  /* 0x00000002ff007803 */ /* 0x000fe20000000000 */
[----:B------:R-:W-:Y:S01]  /*10370*/  VIADD R0, R11, 0xffffffff ;  /* 0xffffffff0b007836 */ /* 0x000fe20000000000 */
[----:B------:R-:W-:Y:S01]  /*10380*/  ISETP.GE.U32.AND P3, PT, R7, 0x3, PT ;  /* 0x000000030700780c */ /* 0x000fe20003f66070 */
[----:B------:R-:W-:Y:S01]  /*10390*/  VIADD R4, R13, 0xffffffff ;  /* 0xffffffff0d047836 */ /* 0x000fe20000000000 */
[----:B------:R-:W-:-:S02]  /*103a0*/  LOP3.LUT R14, R2, 0x3, RZ, 0xc0, !PT ;  /* 0x00000003020e7812 */ /* 0x000fc400078ec0ff */
[----:B------:R-:W-:Y:S01]  /*103b0*/  LOP3.LUT R6, R2, 0x7ffffff0, RZ, 0xc0, !PT ;  /* 0x7ffffff002067812 */ /* 0x000fe200078ec0ff */
[----:B------:R-:W-:Y:S01]  /*103c0*/  VIADD R2, R15, 0xffffffff ;  /* 0xffffffff0f027836 */ /* 0x000fe20000000000 */
[----:B------:R-:W-:Y:S02]  /*103d0*/  ISETP.GE.U32.AND P1, PT, R0, 0x7, PT ;  /* 0x000000070000780c */ /* 0x000fe40003f26070 */
[----:B------:R-:W-:Y:S02]  /*103e0*/  P2R R0, PR, RZ, 0x8 ;  /* 0x00000008ff007803 */ /* 0x000fe40000000000 */
[----:B------:R-:W-:Y:S02]  /*103f0*/  LOP3.LUT R0, R25, 0x7ffffff0, RZ, 0xc0, !PT ;  /* 0x7ffffff019007812 */ /* 0x000fe400078ec0ff */
[----:B------:R-:W-:Y:S02]  /*10400*/  LOP3.LUT R20, R27, 0x7ffffff0, RZ, 0xc0, !PT ;  /* 0x7ffffff01b147812 */ /* 0x000fe400078ec0ff */
[----:B------:R-:W-:-:S02]  /*10410*/  ISETP.GE.U32.AND P2, PT, R3, 0x3, PT ;  /* 0x000000030300780c */ /* 0x000fc40003f46070 */
[----:B------:R-:W-:Y:S02]  /*10420*/  ISETP.GE.U32.AND P3, PT, R4, 0x7, PT ;  /* 0x000000070400780c */ /* 0x000fe40003f66070 */
[----:B------:R-:W-:Y:S02]  /*10430*/  LOP3.LUT R25, R25, 0x3, RZ, 0xc0, !PT ;  /* 0x0000000319197812 */ /* 0x000fe400078ec0ff */
[----:B------:R-:W-:Y:S02]  /*10440*/  LOP3.LUT R27, R27, 0x3, RZ, 0xc0, !PT ;  /* 0x000000031b1b7812 */ /* 0x000fe400078ec0ff */
[----:B------:R-:W-:-:S13]  /*10450*/  ISETP.GE.U32.AND P4, PT, R2, 0x3, PT ;  /* 0x000000030200780c */ /* 0x000fda0003f86070 */
.L_x_257:
[----:B------:R-:W-:-:S05]  /*10460*/  UMOV UR5, URZ ;  /* 0x000000ff00057c82 */ /* 0x000fca0008000000 */
.L_x_256:
        /* <DEDUP_REMOVED lines=8> */
.L_x_242:
        /* <DEDUP_REMOVED lines=21> */
.L_x_241:
        /* <DEDUP_REMOVED lines=15> */
.L_x_244:
        /* <DEDUP_REMOVED lines=11> */
.L_x_245:
        /* <DEDUP_REMOVED lines=10> */
.L_x_243:
[----:B------:R-:W-:-:S05]  /*10880*/  UMOV UR6, URZ ;  /* 0x000000ff00067c82 */ /* 0x000fca0008000000 */
.L_x_250:
[----:B------:R-:W5:Y:S01]  /*10890*/  LDCU UR7, c[0x0][0x398] ;  /* 0x00007300ff0777ac */ /* 0x000f620008000800 */
[----:B------:R-:W-:Y:S01]  /*108a0*/  ISETP.GE.U32.AND P5, PT, R8, 0xf, PT ;  /* 0x0000000f0800780c */ /* 0x000fe20003fa6070 */
[----:B------:R-:W-:-:S04]  /*108b0*/  UIADD3 UR6, UPT, UPT, UR6, 0x1, URZ ;  /* 0x0000000106067890 */ /* 0x000fc8000fffe0ff */
[----:B-----5:R-:W-:-:S08]  /*108c0*/  UISETP.NE.AND UP1, UPT, UR6, UR7, UPT ;  /* 0x000000070600728c */ /* 0x020fd0000bf25270 */
[----:B0-----:R-:W-:Y:S05]  /*108d0*/  @!P5 BRA `(.L_x_246) ;  /* 0x0000000000b0d947 */ /* 0x001fea0003800000 */
[----:B------:R-:W-:-:S05]  /*108e0*/  UMOV UR7, URZ ;  /* 0x000000ff00077c82 */ /* 0x000fca0008000000 */
.L_x_247:
        /* <DEDUP_REMOVED lines=43> */
.L_x_246:
[----:B------:R-:W-:-:S13]  /*10ba0*/  ISETP.NE.AND P5, PT, R11, RZ, PT ;  /* 0x000000ff0b00720c */ /* 0x000fda0003fa5270 */
[----:B------:R-:W-:Y:S05]  /*10bb0*/  @!P5 BRA `(.L_x_248) ;  /* 0x000000040030d947 */ /* 0x000fea0003800000 */
[----:B------:R-:W-:Y:S05]  /*10bc0*/  @!P1 BRA `(.L_x_249) ;  /* 0x0000000000609947 */ /* 0x000fea0003800000 */
[----:B01234-:R-:W2:Y:S01]  /*10bd0*/  LDG.E R3, desc[UR8][R16.64] ;  /* 0x0000000810037981 */ /* 0x01fea2000c1e1900 */
[----:B------:R-:W-:-:S05]  /*10be0*/  IADD3 R2, P5, PT, R16, 0x20, RZ ;  /* 0x0000002010027810 */ /* 0x000fca0007fbe0ff */
[----:B------:R-:W-:Y:S01]  /*10bf0*/  IMAD.X R35, RZ, RZ, R17, P5 ;  /* 0x000000ffff237224 */ /* 0x000fe200028e0611 */
[----:B------:R-:W-:-:S04]  /*10c00*/  IADD3 R4, P5, PT, R30, 0x20, RZ ;  /* 0x000000201e047810 */ /* 0x000fc80007fbe0ff */
[----:B------:R-:W-:Y:S01]  /*10c10*/  IADD3.X R37, PT, PT, RZ, R31, RZ, P5, !PT ;  /* 0x0000001fff257210 */ /* 0x000fe20002ffe4ff */
        /* <DEDUP_REMOVED lines=19> */
.L_x_249:
        /* <DEDUP_REMOVED lines=45> */
[----:B------:R-:W-:Y:S01]  /*11020*/  @P5 IMAD.MOV.U32 R16, RZ, RZ, R24 ;  /* 0x000000ffff105224 */ /* 0x000fe200078e0018 */
[----:B------:R-:W-:Y:S01]  /*11030*/  @P5 MOV R31, R23 ;  /* 0x00000017001f5202 */ /* 0x000fe20000000f00 */
[----:B------:R-:W-:Y:S02]  /*11040*/  @P5 IMAD.MOV.U32 R30, RZ, RZ, R22 ;  /* 0x000000ffff1e5224 */ /* 0x000fe400078e0016 */
[----:B0-----:R-:W-:-:S02]  /*11050*/  IMAD.MOV.U32 R17, RZ, RZ, R33 ;  /* 0x000000ffff117224 */ /* 0x001fc400078e0021 */
[----:B------:R-:W-:Y:S01]  /*11060*/  @P5 IMAD.MOV.U32 R17, RZ, RZ, R29 ;  /* 0x000000ffff115224 */ /* 0x000fe200078e001d */
[----:B--2---:R0:W-:Y:S06]  /*11070*/  @P5 STG.E desc[UR8][R4.64+0x8], R21 ;  /* 0x0000081504005986 */ /* 0x0041ec000c101908 */
.L_x_248:
[----:B------:R-:W-:Y:S05]  /*11080*/  BRA.U UP1, `(.L_x_250) ;  /* 0xfffffff901007547 */ /* 0x000fea000b83ffff */
[----:B------:R-:W-:Y:S05]  /*11090*/  @!P0 BRA `(.L_x_251) ;  /* 0x0000000000648947 */ /* 0x000fea0003800000 */
[----:B-1234-:R-:W1:Y:S01]  /*110a0*/  LDC R3, c[0x0][0x3b0] ;  /* 0x0000ec00ff037b82 */ /* 0x01ee620000000800 */
[----:B------:R-:W-:-:S05]  /*110b0*/  UMOV UR6, URZ ;  /* 0x000000ff00067c82 */ /* 0x000fca0008000000 */
.L_x_252:
        /* <DEDUP_REMOVED lines=23> */
.L_x_251:
        /* <DEDUP_REMOVED lines=16> */
.L_x_254:
        /* <DEDUP_REMOVED lines=14> */
.L_x_255:
        /* <DEDUP_REMOVED lines=17> */
.L_x_253:
[----:B------:R-:W-:Y:S05]  /*11520*/  BRA.U UP0, `(.L_x_256) ;  /* 0xffffffed00d07547 */ /* 0x000fea000b83ffff */
[----:B01234-:R-:W0:Y:S01]  /*11530*/  LDC R2, c[0x0][0x390] ;  /* 0x0000e400ff027b82 */ /* 0x01fe220000000800 */
[----:B------:R-:W-:-:S06]  /*11540*/  UIADD3 UR4, UPT, UPT, UR4, 0x1, URZ ;  /* 0x0000000104047890 */ /* 0x000fcc000fffe0ff */
[----:B0-----:R-:W-:-:S13]  /*11550*/  ISETP.NE.AND P5, PT, R2, UR4, PT ;  /* 0x0000000402007c0c */ /* 0x001fda000bfa5270 */
[----:B------:R-:W-:Y:S05]  /*11560*/  @!P5 EXIT ;  /* 0x000000000000d94d */ /* 0x000fea0003800000 */
[----:B------:R-:W-:Y:S05]  /*11570*/  BRA `(.L_x_257) ;  /* 0xffffffec00b87947 */ /* 0x000fea000383ffff */
.L_x_240:
[C---:B------:R-:W-:Y:S01]  /*11580*/  VIADD R0, R25.reuse, 0xffffffff ;  /* 0xffffffff19007836 */ /* 0x040fe20000000000 */
[C---:B------:R-:W-:Y:S01]  /*11590*/  LOP3.LUT R10, R25.reuse, 0xf, RZ, 0xc0, !PT ;  /* 0x0000000f190a7812 */ /* 0x040fe200078ec0ff */
[----:B------:R-:W-:Y:S01]  /*115a0*/  UMOV UR4, URZ ;  /* 0x000000ff00047c82 */ /* 0x000fe20008000000 */
[----:B------:R-:W-:Y:S02]  /*115b0*/  LOP3.LUT R12, R25, 0x7, RZ, 0xc0, !PT ;  /* 0x00000007190c7812 */ /* 0x000fe400078ec0ff */
[C---:B------:R-:W-:Y:S02]  /*115c0*/  LOP3.LUT R14, R2.reuse, 0xf, RZ, 0xc0, !PT ;  /* 0x0000000f020e7812 */ /* 0x040fe400078ec0ff */
[----:B------:R-:W-:Y:S01]  /*115d0*/  LOP3.LUT R15, R2, 0x7, RZ, 0xc0, !PT ;  /* 0x00000007020f7812 */ /* 0x000fe200078ec0ff */
[----:B------:R-:W-:Y:S01]  /*115e0*/  VIADD R3, R12, 0xffffffff ;  /* 0xffffffff0c037836 */ /* 0x000fe20000000000 */
[----:B------:R-:W-:Y:S01]  /*115f0*/  ISETP.GE.U32.AND P0, PT, R0, 0xf, PT ;  /* 0x0000000f0000780c */ /* 0x000fe20003f06070 */
[----:B------:R-:W-:Y:S01]  /*11600*/  VIADD R0, R10, 0xffffffff ;  /* 0xffffffff0a007836 */ /* 0x000fe20000000000 */
[----:B------:R-:W-:Y:S01]  /*11610*/  LOP3.LUT R18, R2, 0x3, RZ, 0xc0, !PT ;  /* 0x0000000302127812 */ /* 0x000fe200078ec0ff */
[----:B------:R-:W-:Y:S01]  /*11620*/  VIADD R4, R14, 0xffffffff ;  /* 0xffffffff0e047836 */ /* 0x000fe20000000000 */
[----:B------:R-:W-:Y:S01]  /*11630*/  ISETP.GE.U32.AND P2, PT, R3, 0x3, PT ;  /* 0x000000030300780c */ /* 0x000fe20003f46070 */
[----:B------:R-:W-:Y:S01]  /*11640*/  VIADD R5, R15, 0xffffffff ;  /* 0xffffffff0f057836 */ /* 0x000fe20000000000 */
[----:B------:R-:W-:-:S02]  /*11650*/  ISETP.GE.U32.AND P1, PT, R0, 0x7, PT ;  /* 0x000000070000780c */ /* 0x000fc40003f26070 */
[----:B------:R-:W-:Y:S02]  /*11660*/  LOP3.LUT R0, R25, 0x7ffffff0, RZ, 0xc0, !PT ;  /* 0x7ffffff019007812 */ /* 0x000fe400078ec0ff */
[----:B------:R-:W-:Y:S02]  /*11670*/  ISETP.GE.U32.AND P3, PT, R4, 0x7, PT ;  /* 0x000000070400780c */ /* 0x000fe40003f66070 */
[----:B------:R-:W-:Y:S02]  /*11680*/  ISETP.GE.U32.AND P4, PT, R5, 0x3, PT ;  /* 0x000000030500780c */ /* 0x000fe40003f86070 */
[----:B------:R-:W-:Y:S02]  /*11690*/  LOP3.LUT R2, R2, 0x7ffffff0, RZ, 0xc0, !PT ;  /* 0x7ffffff002027812 */ /* 0x000fe400078ec0ff */
[----:B------:R-:W-:-:S09]  /*116a0*/  LOP3.LUT R25, R25, 0x3, RZ, 0xc0, !PT ;  /* 0x0000000319197812 */ /* 0x000fd200078ec0ff */
.L_x_269:
[----:B-1234-:R-:W-:-:S05]  /*116b0*/  UMOV UR5, URZ ;  /* 0x000000ff00057c82 */ /* 0x01efca0008000000 */
.L_x_268:
[----:B-1----:R-:W1:Y:S01]  /*116c0*/  LDCU UR6, c[0x0][0x394] ;  /* 0x00007280ff0677ac */ /* 0x002e620008000800 */
[----:B0-----:R-:W-:Y:S01]  /*116d0*/  IMAD.MOV.U32 R3, RZ, RZ, RZ ;  /* 0x000000ffff037224 */ /* 0x001fe200078e00ff */
[----:B------:R-:W-:-:S04]  /*116e0*/  UIADD3 UR5, UPT, UPT, UR5, 0x1, URZ ;  /* 0x0000000105057890 */ /* 0x000fc8000fffe0ff */
[----:B-1----:R-:W-:Y:S01]  /*116f0*/  UISETP.NE.AND UP0, UPT, UR5, UR6, UPT ;  /* 0x000000060500728c */ /* 0x002fe2000bf05270 */
[----:B--234-:R-:W-:Y:S10]  /*11700*/  @!P0 BRA `(.L_x_258) ;  /* 0x00000000005c8947 */ /* 0x01cff40003800000 */
[----:B------:R-:W1:Y:S01]  /*11710*/  LDC R7, c[0x0][0x3b0] ;  /* 0x0000ec00ff077b82 */ /* 0x000e620000000800 */
[----:B------:R-:W-:-:S07]  /*11720*/  IMAD.MOV.U32 R3, RZ, RZ, RZ ;  /* 0x000000ffff037224 */ /* 0x000fce00078e00ff */
.L_x_259:
        /* <DEDUP_REMOVED lines=21> */
.L_x_258:
[----:B------:R-:W-:-:S13]  /*11880*/  ISETP.NE.AND P5, PT, R10, RZ, PT ;  /* 0x000000ff0a00720c */ /* 0x000fda0003fa5270 */
[----:B------:R-:W-:Y:S05]  /*11890*/  @!P5 BRA `(.L_x_260) ;  /* 0x000000000080d947 */ /* 0x000fea0003800000 */
[----:B------:R-:W-:Y:S01]  /*118a0*/  ISETP.NE.AND P5, PT, R12, RZ, PT ;  /* 0x000000ff0c00720c */ /* 0x000fe20003fa5270 */
[----:B------:R-:W-:-:S12]  /*118b0*/  @!P1 BRA `(.L_x_261) ;  /* 0x00000000002c9947 */ /* 0x000fd80003800000 */
[----:B--2---:R-:W1:Y:S01]  /*118c0*/  LDC R7, c[0x0][0x3b0] ;  /* 0x0000ec00ff077b82 */ /* 0x004e620000000800 */
[C---:B------:R-:W-:Y:S01]  /*118d0*/  IMAD.WIDE.U32 R4, R3.reuse, 0x4, R30 ;  /* 0x0000000403047825 */ /* 0x040fe200078e001e */
[----:B------:R-:W-:-:S04]  /*118e0*/  IADD3 R3, PT, PT, R3, 0x8, RZ ;  /* 0x0000000803037810 */ /* 0x000fc80007ffe0ff */
        /* <DEDUP_REMOVED lines=8> */
.L_x_261:
[----:B------:R-:W-:Y:S05]  /*11970*/  @!P5 BRA `(.L_x_260) ;  /* 0x000000000048d947 */ /* 0x000fea0003800000 */
[----:B------:R-:W-:Y:S01]  /*11980*/  ISETP.NE.AND P5, PT, R25, RZ, PT ;  /* 0x000000ff1900720c */ /* 0x000fe20003fa5270 */
[----:B------:R-:W-:-:S12]  /*11990*/  @!P2 BRA `(.L_x_262) ;  /* 0x00000000001ca947 */ /* 0x000fd80003800000 */
[----:B-12---:R-:W1:Y:S01]  /*119a0*/  LDC R7, c[0x0][0x3b0] ;  /* 0x0000ec00ff077b82 */ /* 0x006e620000000800 */
[----:B------:R-:W-:-:S04]  /*119b0*/  IMAD.WIDE.U32 R4, R3, 0x4, R30 ;  /* 0x0000000403047825 */ /* 0x000fc800078e001e */
[----:B------:R-:W-:Y:S01]  /*119c0*/  VIADD R3, R3, 0x4 ;  /* 0x0000000403037836 */ /* 0x000fe20000000000 */
[----:B-1----:R3:W-:Y:S04]  /*119d0*/  STG.E desc[UR8][R4.64], R7 ;  /* 0x0000000704007986 */ /* 0x0027e8000c101908 */
[----:B------:R3:W-:Y:S04]  /*119e0*/  STG.E desc[UR8][R4.64+0x4], R7 ;  /* 0x0000040704007986 */ /* 0x0007e8000c101908 */
[----:B------:R3:W-:Y:S04]  /*119f0*/  STG.E desc[UR8][R4.64+0x8], R7 ;  /* 0x0000080704007986 */ /* 0x0007e8000c101908 */
[----:B------:R3:W-:Y:S02]  /*11a00*/  STG.E desc[UR8][R4.64+0xc], R7 ;  /* 0x00000c0704007986 */ /* 0x0007e4000c101908 */
.L_x_262:
        /* <DEDUP_REMOVED lines=9> */
.L_x_260:
[----:B------:R-:W-:-:S05]  /*11aa0*/  UMOV UR6, URZ ;  /* 0x000000ff00067c82 */ /* 0x000fca0008000000 */
.L_x_267:
[----:B------:R-:W-:Y:S01]  /*11ab0*/  ISETP.GE.U32.AND P5, PT, R8, 0xf, PT ;  /* 0x0000000f0800780c */ /* 0x000fe20003fa6070 */
[----:B0-----:R-:W0:Y:S01]  /*11ac0*/  LDCU UR10, c[0x0][0x398] ;  /* 0x00007300ff0a77ac */ /* 0x001e220008000800 */
[----:B------:R-:W-:-:S11]  /*11ad0*/  UIADD3 UR6, UPT, UPT, UR6, 0x1, URZ ;  /* 0x0000000106067890 */ /* 0x000fd6000fffe0ff */
[----:B------:R-:W-:Y:S05]  /*11ae0*/  @!P5 BRA `(.L_x_263) ;  /* 0x0000000000b0d947 */ /* 0x000fea0003800000 */
[----:B------:R-:W-:-:S05]  /*11af0*/  UMOV UR7, URZ ;  /* 0x000000ff00077c82 */ /* 0x000fca0008000000 */
.L_x_264:
[----:B0-----:R-:W5:Y:S04]  /*11b00*/  LDG.E R3, desc[UR8][R16.64] ;  /* 0x0000000810037981 */ /* 0x001f68000c1e1900 */
[----:B-----5:R0:W-:Y:S04]  /*11b10*/  STG.E desc[UR8][R30.64], R3 ;  /* 0x000000031e007986 */ /* 0x0201e8000c101908 */
[----:B-1234-:R-:W2:Y:S04]  /*11b20*/  LDG.E R5, desc[UR8][R16.64+0x4] ;  /* 0x0000040810057981 */ /* 0x01eea8000c1e1900 */
        /* <DEDUP_REMOVED lines=40> */
.L_x_263:
[----:B------:R-:W-:Y:S01]  /*11db0*/  ISETP.NE.AND P5, PT, R14, RZ, PT ;  /* 0x000000ff0e00720c */ /* 0x000fe20003fa5270 */
[----:B0-----:R-:W-:-:S12]  /*11dc0*/  UISETP.NE.AND UP1, UPT, UR6, UR10, UPT ;  /* 0x0000000a0600728c */ /* 0x001fd8000bf25270 */
[----:B------:R-:W-:Y:S05]  /*11dd0*/  @!P5 BRA `(.L_x_265) ;  /* 0x00000004002cd947 */ /* 0x000fea0003800000 */
[----:B------:R-:W-:Y:S01]  /*11de0*/  ISETP.NE.AND P5, PT, R15, RZ, PT ;  /* 0x000000ff0f00720c */ /* 0x000fe20003fa5270 */
[----:B------:R-:W-:-:S12]  /*11df0*/  @!P3 BRA `(.L_x_266) ;  /* 0x000000000060b947 */ /* 0x000fd80003800000 */
[----:B------:R-:W5:Y:S04]  /*11e00*/  LDG.E R3, desc[UR8][R16.64] ;  /* 0x0000000810037981 */ /* 0x000f68000c1e1900 */
[----:B-----5:R0:W-:Y:S04]  /*11e10*/  STG.E desc[UR8][R30.64], R3 ;  /* 0x000000031e007986 */ /* 0x0201e8000c101908 */
[----:B-1234-:R-:W2:Y:S04]  /*11e20*/  LDG.E R5, desc[UR8][R16.64+0x4] ;  /* 0x0000040810057981 */ /* 0x01eea8000c1e1900 */
        /* <DEDUP_REMOVED lines=21> */
.L_x_266:
[----:B------:R-:W-:Y:S05]  /*11f80*/  @!P5 BRA `(.L_x_265) ;  /* 0x0000000000c0d947 */ /* 0x000fea0003800000 */
[----:B------:R-:W5:Y:S04]  /*11f90*/  @P4 LDG.E R3, desc[UR8][R16.64] ;  /* 0x0000000810034981 */ /* 0x000f68000c1e1900 */
[----:B-----5:R-:W-:Y:S04]  /*11fa0*/  @P4 STG.E desc[UR8][R30.64], R3 ;  /* 0x000000031e004986 */ /* 0x020fe8000c101908 */
[----:B-1234-:R-:W2:Y:S04]  /*11fb0*/  @P4 LDG.E R5, desc[UR8][R16.64+0x4] ;  /* 0x0000040810054981 */ /* 0x01eea8000c1e1900 */
[----:B--2---:R0:W-:Y:S04]  /*11fc0*/  @P4 STG.E desc[UR8][R30.64+0x4], R5 ;  /* 0x000004051e004986 */ /* 0x0041e8000c101908 */
[----:B------:R-:W2:Y:S01]  /*11fd0*/  @P4 LDG.E R7, desc[UR8][R16.64+0x8] ;  /* 0x0000080810074981 */ /* 0x000ea2000c1e1900 */
[----:B------:R-:W-:Y:S01]  /*11fe0*/  IMAD.MOV.U32 R6, RZ, RZ, R16 ;  /* 0x000000ffff067224 */ /* 0x000fe200078e0010 */
[----:B------:R-:W-:Y:S01]  /*11ff0*/  @P4 IADD3 R6, P6, PT, R16, 0x10, RZ ;  /* 0x0000001010064810 */ /* 0x000fe20007fde0ff */
[----:B------:R-:W-:-:S04]  /*12000*/  IMAD.MOV.U32 R11, RZ, RZ, R17 ;  /* 0x000000ffff0b7224 */ /* 0x000fc800078e0011 */
[----:B------:R-:W-:Y:S01]  /*12010*/  @P4 IMAD.X R11, RZ, RZ, R17, P6 ;  /* 0x000000ffff0b4224 */ /* 0x000fe200030e0611 */
[----:B------:R-:W-:Y:S01]  /*12020*/  ISETP.NE.AND P6, PT, R18, RZ, PT ;  /* 0x000000ff1200720c */ /* 0x000fe20003fc5270 */
[----:B--2---:R-:W-:Y:S04]  /*12030*/  @P4 STG.E desc[UR8][R30.64+0x8], R7 ;  /* 0x000008071e004986 */ /* 0x004fe8000c101908 */
[----:B------:R1:W2:Y:S01]  /*12040*/  @P4 LDG.E R9, desc[UR8][R16.64+0xc] ;  /* 0x00000c0810094981 */ /* 0x0002a2000c1e1900 */
[----:B------:R-:W-:Y:S01]  /*12050*/  IMAD.MOV.U32 R4, RZ, RZ, R30 ;  /* 0x000000ffff047224 */ /* 0x000fe200078e001e */
[----:B------:R-:W-:Y:S01]  /*12060*/  @P4 IADD3 R4, P5, PT, R30, 0x10, RZ ;  /* 0x000000101e044810 */ /* 0x000fe20007fbe0ff */
[----:B0-----:R-:W-:-:S04]  /*12070*/  IMAD.MOV.U32 R5, RZ, RZ, R31 ;  /* 0x000000ffff057224 */ /* 0x001fc800078e001f */
[----:B------:R-:W-:Y:S02]  /*12080*/  @P4 IMAD.X R5, RZ, RZ, R31, P5 ;  /* 0x000000ffff054224 */ /* 0x000fe400028e061f */
[----:B-1----:R-:W-:Y:S02]  /*12090*/  @P4 IMAD.MOV.U32 R16, RZ, RZ, R6 ;  /* 0x000000ffff104224 */ /* 0x002fe400078e0006 */
[----:B------:R-:W-:Y:S01]  /*120a0*/  @P4 IMAD.MOV.U32 R17, RZ, RZ, R11 ;  /* 0x000000ffff114224 */ /* 0x000fe200078e000b */
[----:B--2---:R0:W-:Y:S02]  /*120b0*/  @P4 STG.E desc[UR8][R30.64+0xc], R9 ;  /* 0x00000c091e004986 */ /* 0x0041e4000c101908 */
[----:B0-----:R-:W-:Y:S02]  /*120c0*/  @P4 IMAD.MOV.U32 R30, RZ, RZ, R4 ;  /* 0x000000ffff1e4224 */ /* 0x001fe400078e0004 */
[----:B------:R-:W-:Y:S01]  /*120d0*/  @P4 IMAD.MOV.U32 R31, RZ, RZ, R5 ;  /* 0x000000ffff1f4224 */ /* 0x000fe200078e0005 */
[----:B------:R-:W-:Y:S06]  /*120e0*/  @!P6 BRA `(.L_x_265) ;  /* 0x000000000068e947 */ /* 0x000fec0003800000 */
[----:B------:R-:W-:-:S05]  /*120f0*/  IMAD.MOV.U32 R7, RZ, RZ, R11 ;  /* 0x000000ffff077224 */ /* 0x000fca00078e000b */
[----:B------:R-:W2:Y:S01]  /*12100*/  LDG.E R3, desc[UR8][R6.64] ;  /* 0x0000000806037981 */ /* 0x000ea2000c1e1900 */
[----:B------:R-:W-:Y:S02]  /*12110*/  IADD3 R16, P6, PT, R6, 0x4, RZ ;  /* 0x0000000406107810 */ /* 0x000fe40007fde0ff */
[----:B------:R-:W-:-:S03]  /*12120*/  IADD3 R30, P5, PT, R4, 0x4, RZ ;  /* 0x00000004041e7810 */ /* 0x000fc60007fbe0ff */
[----:B------:R-:W-:Y:S01]  /*12130*/  IMAD.X R17, RZ, RZ, R11, P6 ;  /* 0x000000ffff117224 */ /* 0x000fe200030e060b */
[----:B------:R-:W-:Y:S02]  /*12140*/  ISETP.NE.AND P6, PT, R18, 0x1, PT ;  /* 0x000000011200780c */ /* 0x000fe40003fc5270 */
[----:B------:R-:W-:Y:S01]  /*12150*/  IADD3.X R31, PT, PT, RZ, R5, RZ, P5, !PT ;  /* 0x00000005ff1f7210 */ /* 0x000fe20002ffe4ff */
[----:B--2---:R0:W-:Y:S10]  /*12160*/  STG.E desc[UR8][R4.64], R3 ;  /* 0x0000000304007986 */ /* 0x0041f4000c101908 */
[----:B------:R-:W-:Y:S05]  /*12170*/  @!P6 BRA `(.L_x_265) ;  /* 0x000000000044e947 */ /* 0x000fea0003800000 */
[----:B0-----:R-:W2:Y:S01]  /*12180*/  LDG.E R3, desc[UR8][R6.64+0x4] ;  /* 0x0000040806037981 */ /* 0x001ea2000c1e1900 */
[----:B------:R-:W-:Y:S02]  /*12190*/  ISETP.NE.AND P5, PT, R18, 0x2, PT ;  /* 0x000000021200780c */ /* 0x000fe40003fa5270 */
[C---:B------:R-:W-:Y:S01]  /*121a0*/  IADD3 R16, P6, PT, R6.reuse, 0x8, RZ ;  /* 0x0000000806107810 */ /* 0x040fe20007fde0ff */
[----:B--2---:R0:W-:Y:S10]  /*121b0*/  STG.E desc[UR8][R4.64+0x4], R3 ;  /* 0x0000040304007986 */ /* 0x0041f4000c101908 */
[----:B------:R-:W2:Y:S01]  /*121c0*/  @P5 LDG.E R9, desc[UR8][R6.64+0x8] ;  /* 0x0000080806095981 */ /* 0x000ea2000c1e1900 */
[----:B------:R-:W-:Y:S01]  /*121d0*/  IMAD.X R17, RZ, RZ, R11, P6 ;  /* 0x000000ffff117224 */ /* 0x000fe200030e060b */
[----:B------:R-:W-:-:S05]  /*121e0*/  @P5 IADD3 R13, P6, PT, R6, 0xc, RZ ;  /* 0x0000000c060d5810 */ /* 0x000fca0007fde0ff */
[----:B------:R-:W-:Y:S01]  /*121f0*/  @P5 IMAD.X R22, RZ, RZ, R11, P6 ;  /* 0x000000ffff165224 */ /* 0x000fe200030e060b */
[C---:B------:R-:W-:Y:S01]  /*12200*/  IADD3 R30, P6, PT, R4.reuse, 0x8, RZ ;  /* 0x00000008041e7810 */ /* 0x040fe20007fde0ff */
[----:B------:R-:W-:Y:S02]  /*12210*/  @P5 IMAD.MOV.U32 R16, RZ, RZ, R13 ;  /* 0x000000ffff105224 */ /* 0x000fe400078e000d */
[----:B------:R-:W-:Y:S02]  /*12220*/  @P5 IMAD.MOV.U32 R17, RZ, RZ, R22 ;  /* 0x000000ffff115224 */ /* 0x000fe400078e0016 */
[----:B------:R-:W-:Y:S01]  /*12230*/  IMAD.X R31, RZ, RZ, R5, P6 ;  /* 0x000000ffff1f7224 */ /* 0x000fe200030e0605 */
[----:B------:R-:W-:-:S05]  /*12240*/  @P5 IADD3 R11, P6, PT, R4, 0xc, RZ ;  /* 0x0000000c040b5810 */ /* 0x000fca0007fde0ff */
[----:B------:R-:W-:Y:S02]  /*12250*/  @P5 IMAD.X R20, RZ, RZ, R5, P6 ;  /* 0x000000ffff145224 */ /* 0x000fe400030e0605 */
[----:B------:R-:W-:Y:S02]  /*12260*/  @P5 IMAD.MOV.U32 R30, RZ, RZ, R11 ;  /* 0x000000ffff1e5224 */ /* 0x000fe400078e000b */
[----:B------:R-:W-:Y:S01]  /*12270*/  @P5 IMAD.MOV.U32 R31, RZ, RZ, R20 ;  /* 0x000000ffff1f5224 */ /* 0x000fe200078e0014 */
[----:B--2---:R0:W-:Y:S06]  /*12280*/  @P5 STG.E desc[UR8][R4.64+0x8], R9 ;  /* 0x0000080904005986 */ /* 0x0041ec000c101908 */
.L_x_265:
[----:B------:R-:W-:Y:S05]  /*12290*/  BRA.U UP1, `(.L_x_267) ;  /* 0xfffffff901047547 */ /* 0x000fea000b83ffff */
[----:B------:R-:W-:Y:S05]  /*122a0*/  BRA.U UP0, `(.L_x_268) ;  /* 0xfffffff500047547 */ /* 0x000fea000b83ffff */
[----:B0-----:R-:W0:Y:S01]  /*122b0*/  LDC R3, c[0x0][0x390] ;  /* 0x0000e400ff037b82 */ /* 0x001e220000000800 */
[----:B------:R-:W-:-:S06]  /*122c0*/  UIADD3 UR4, UPT, UPT, UR4, 0x1, URZ ;  /* 0x0000000104047890 */ /* 0x000fcc000fffe0ff */
[----:B0-----:R-:W-:-:S13]  /*122d0*/  ISETP.NE.AND P5, PT, R3, UR4, PT ;  /* 0x0000000403007c0c */ /* 0x001fda000bfa5270 */
[----:B------:R-:W-:Y:S05]  /*122e0*/  @!P5 EXIT ;  /* 0x000000000000d94d */ /* 0x000fea0003800000 */
[----:B------:R-:W-:Y:S05]  /*122f0*/  BRA `(.L_x_269) ;  /* 0xfffffff000ec7947 */ /* 0x000fea000383ffff */
.L_x_239:
[----:B------:R-:W-:Y:S01]  /*12300*/  ISETP.GE.AND P0, PT, R27, 0x1, PT ;  /* 0x000000011b00780c */ /* 0x000fe20003f06270 */
[----:B------:R-:W-:-:S12]  /*12310*/  VIADD R0, R2, 0xffffffff ;  /* 0xffffffff02007836 */ /* 0x000fd80000000000 */
[----:B------:R-:W-:Y:S05]  /*12320*/  @!P0 BRA `(.L_x_270) ;  /* 0x0000000c00988947 */ /* 0x000fea0003800000 */
        /* <DEDUP_REMOVED lines=11> */
[----:B------:R-:W-:Y:S01]  /*123e0*/  LOP3.LUT R18, R27, 0x7ffffff0, RZ, 0xc0, !PT ;  /* 0x7ffffff01b127812 */ /* 0x000fe200078ec0ff */
[----:B------:R-:W-:Y:S01]  /*123f0*/  VIADD R6, R10, 0xffffffff ;  /* 0xffffffff0a067836 */ /* 0x000fe20000000000 */
[----:B------:R-:W-:-:S02]  /*12400*/  ISETP.GE.U32.AND P3, PT, R3, 0x7, PT ;  /* 0x000000070300780c */ /* 0x000fc40003f66070 */
[----:B------:R-:W-:Y:S02]  /*12410*/  ISETP.GE.U32.AND P2, PT, R4, 0x3, PT ;  /* 0x000000030400780c */ /* 0x000fe40003f46070 */
[----:B------:R-:W-:Y:S02]  /*12420*/  ISETP.GE.U32.AND P1, PT, R5, 0x7, PT ;  /* 0x000000070500780c */ /* 0x000fe40003f26070 */
[----:B------:R-:W-:Y:S02]  /*12430*/  ISETP.GE.U32.AND P0, PT, R6, 0x3, PT ;  /* 0x000000030600780c */ /* 0x000fe40003f06070 */
[----:B------:R-:W-:Y:S02]  /*12440*/  LOP3.LUT R2, R2, 0x7ffffff0, RZ, 0xc0, !PT ;  /* 0x7ffffff002027812 */ /* 0x000fe400078ec0ff */
[----:B------:R-:W-:-:S09]  /*12450*/  LOP3.LUT R27, R27, 0x3, RZ, 0xc0, !PT ;  /* 0x000000031b1b7812 */ /* 0x000fd200078ec0ff */
.L_x_282:
[----:B---34-:R-:W-:-:S05]  /*12460*/  UMOV UR5, URZ ;  /* 0x000000ff00057c82 */ /* 0x018fca0008000000 */
.L_x_281:
[----:B-1----:R-:W1:Y:S01]  /*12470*/  LDCU UR6, c[0x0][0x394] ;  /* 0x00007280ff0677ac */ /* 0x002e620008000800 */
[----:B------:R-:W-:-:S04]  /*12480*/  UIADD3 UR5, UPT, UPT, UR5, 0x1, URZ ;  /* 0x0000000105057890 */ /* 0x000fc8000fffe0ff */
[----:B-1----:R-:W-:-:S03]  /*12490*/  UISETP.NE.AND UP0, UPT, UR5, UR6, UPT ;  /* 0x000000060500728c */ /* 0x002fc6000bf05270 */
[----:B--234-:R-:W-:-:S08]  /*124a0*/  UMOV UR6, URZ ;  /* 0x000000ff00067c82 */ /* 0x01cfd00008000000 */
.L_x_275:
[----:B------:R-:W-:Y:S01]  /*124b0*/  ISETP.GE.U32.AND P5, PT, R0, 0xf, PT ;  /* 0x0000000f0000780c */ /* 0x000fe20003fa6070 */
[----:B-1----:R-:W1:Y:S01]  /*124c0*/  LDCU UR10, c[0x0][0x398] ;  /* 0x00007300ff0a77ac */ /* 0x002e620008000800 */
[----:B------:R-:W-:-:S11]  /*124d0*/  UIADD3 UR6, UPT, UPT, UR6, 0x1, URZ ;  /* 0x0000000106067890 */ /* 0x000fd6000fffe0ff */
[----:B--2---:R-:W-:Y:S05]  /*124e0*/  @!P5 BRA `(.L_x_271) ;  /* 0x0000000000b0d947 */ /* 0x004fea0003800000 */
[----:B------:R-:W-:-:S05]  /*124f0*/  UMOV UR7, URZ ;  /* 0x000000ff00077c82 */ /* 0x000fca0008000000 */
.L_x_272:
[----:B0-----:R-:W2:Y:S04]  /*12500*/  LDG.E R3, desc[UR8][R16.64] ;  /* 0x0000000810037981 */ /* 0x001ea8000c1e1900 */
        /* <DEDUP_REMOVED lines=9> */
[----:B------:R-:W2:Y:S04]  /*125a0*/  LDG.E R13, desc[UR8][R16.64+0x14] ;  /* 0x00001408100d7981 */ /* 0x000ea8000c1e1900 */
[----:B--2---:R2:W-:Y:S04]  /*125b0*/  STG.E desc[UR8][R30.64+0x14], R13 ;  /* 0x0000140d1e007986 */ /* 0x0045e8000c101908 */
[----:B0-----:R-:W3:Y:S04]  /*125c0*/  LDG.E R3, desc[UR8][R16.64+0x18] ;  /* 0x0000180810037981 */ /* 0x001ee8000c1e1900 */
[----:B---3--:R0:W-:Y:S04]  /*125d0*/  STG.E desc[UR8][R30.64+0x18], R3 ;  /* 0x000018031e007986 */ /* 0x0081e8000c101908 */
[----:B------:R-:W3:Y:S04]  /*125e0*/  LDG.E R5, desc[UR8][R16.64+0x1c] ;  /* 0x00001c0810057981 */ /* 0x000ee8000c1e1900 */
[----:B---3--:R3:W-:Y:S04]  /*125f0*/  STG.E desc[UR8][R30.64+0x1c], R5 ;  /* 0x00001c051e007986 */ /* 0x0087e8000c101908 */
[----:B------:R-:W4:Y:S04]  /*12600*/  LDG.E R7, desc[UR8][R16.64+0x20] ;  /* 0x0000200810077981 */ /* 0x000f28000c1e1900 */
[----:B----4-:R4:W-:Y:S04]  /*12610*/  STG.E desc[UR8][R30.64+0x20], R7 ;  /* 0x000020071e007986 */ /* 0x0109e8000c101908 */
[----:B------:R-:W5:Y:S04]  /*12620*/  LDG.E R9, desc[UR8][R16.64+0x24] ;  /* 0x0000240810097981 */ /* 0x000f68000c1e1900 */
[----:B-----5:R-:W-:Y:S04]  /*12630*/  STG.E desc[UR8][R30.64+0x24], R9 ;  /* 0x000024091e007986 */ /* 0x020fe8000c101908 */
[----:B------:R-:W5:Y:S04]  /*12640*/  LDG.E R11, desc[UR8][R16.64+0x28] ;  /* 0x00002808100b7981 */ /* 0x000f68000c1e1900 */
[----:B-----5:R5:W-:Y:S04]  /*12650*/  STG.E desc[UR8][R30.64+0x28], R11 ;  /* 0x0000280b1e007986 */ /* 0x020be8000c101908 */
[----:B--2---:R-:W2:Y:S04]  /*12660*/  LDG.E R13, desc[UR8][R16.64+0x2c] ;  /* 0x00002c08100d7981 */ /* 0x004ea8000c1e1900 */
[----:B--2---:R-:W-:Y:S04]  /*12670*/  STG.E desc[UR8][R30.64+0x2c], R13 ;  /* 0x00002c0d1e007986 */ /* 0x004fe8000c101908 */
[----:B0-----:R-:W2:Y:S04]  /*12680*/  LDG.E R3, desc[UR8][R16.64+0x30] ;  /* 0x0000300810037981 */ /* 0x001ea8000c1e1900 */
[----:B--2---:R0:W-:Y:S04]  /*12690*/  STG.E desc[UR8][R30.64+0x30], R3 ;  /* 0x000030031e007986 */ /* 0x0041e8000c101908 */
[----:B---3--:R-:W2:Y:S04]  /*126a0*/  LDG.E R5, desc[UR8][R16.64+0x34] ;  /* 0x0000340810057981 */ /* 0x008ea8000c1e1900 */
[----:B--2---:R-:W-:Y:S04]  /*126b0*/  STG.E desc[UR8][R30.64+0x34], R5 ;  /* 0x000034051e007986 */ /* 0x004fe8000c101908 */
[----:B----4-:R-:W2:Y:S01]  /*126c0*/  LDG.E R7, desc[UR8][R16.64+0x38] ;  /* 0x0000380810077981 */ /* 0x010ea2000c1e1900 */
[----:B------:R-:W-:Y:S01]  /*126d0*/  UIADD3 UR7, UPT, UPT, UR7, 0x10, URZ ;  /* 0x0000001007077890 */ /* 0x000fe2000fffe0ff */
[----:B------:R-:W-:-:S05]  /*126e0*/  IADD3 R4, P5, PT, R16, 0x40, RZ ;  /* 0x0000004010047810 */ /* 0x000fca0007fbe0ff */
[----:B-----5:R-:W-:Y:S01]  /*126f0*/  IMAD.X R11, RZ, RZ, R17, P5 ;  /* 0x000000ffff0b7224 */ /* 0x020fe200028e0611 */
[----:B------:R-:W-:Y:S01]  /*12700*/  ISETP.NE.AND P5, PT, R2, UR7, PT ;  /* 0x0000000702007c0c */ /* 0x000fe2000bfa5270 */
[----:B--2---:R-:W-:Y:S04]  /*12710*/  STG.E desc[UR8][R30.64+0x38], R7 ;  /* 0x000038071e007986 */ /* 0x004fe8000c101908 */
[----:B------:R2:W3:Y:S01]  /*12720*/  LDG.E R9, desc[UR8][R16.64+0x3c] ;  /* 0x00003c0810097981 */ /* 0x0004e2000c1e1900 */
[----:B------:R-:W-:-:S05]  /*12730*/  IADD3 R6, P6, PT, R30, 0x40, RZ ;  /* 0x000000401e067810 */ /* 0x000fca0007fde0ff */
[----:B0-----:R-:W-:Y:S02]  /*12740*/  IMAD.X R3, RZ, RZ, R31, P6 ;  /* 0x000000ffff037224 */ /* 0x001fe400030e061f */
[----:B--2---:R-:W-:Y:S02]  /*12750*/  IMAD.MOV.U32 R16, RZ, RZ, R4 ;  /* 0x000000ffff107224 */ /* 0x004fe400078e0004 */
[----:B------:R-:W-:Y:S01]  /*12760*/  IMAD.MOV.U32 R17, RZ, RZ, R11 ;  /* 0x000000ffff117224 */ /* 0x000fe200078e000b */
[----:B---3--:R0:W-:Y:S02]  /*12770*/  STG.E desc[UR8][R30.64+0x3c], R9 ;  /* 0x00003c091e007986 */ /* 0x0081e4000c101908 */
[----:B0-----:R-:W-:Y:S02]  /*12780*/  IMAD.MOV.U32 R30, RZ, RZ, R6 ;  /* 0x000000ffff1e7224 */ /* 0x001fe400078e0006 */
[----:B------:R-:W-:Y:S01]  /*12790*/  IMAD.MOV.U32 R31, RZ, RZ, R3 ;  /* 0x000000ffff1f7224 */ /* 0x000fe200078e0003 */
[----:B------:R-:W-:Y:S06]  /*127a0*/  @P5 BRA `(.L_x_272) ;  /* 0xfffffffc00545947 */ /* 0x000fec000383ffff */
.L_x_271:
[----:B------:R-:W-:Y:S01]  /*127b0*/  ISETP.NE.AND P5, PT, R15, RZ, PT ;  /* 0x000000ff0f00720c */ /* 0x000fe20003fa5270 */
[----:B-1----:R-:W-:-:S12]  /*127c0*/  UISETP.NE.AND UP1, UPT, UR6, UR10, UPT ;  /* 0x0000000a0600728c */ /* 0x002fd8000bf25270 */
[----:B------:R-:W-:Y:S05]  /*127d0*/  @!P5 BRA `(.L_x_273) ;  /* 0x00000004002cd947 */ /* 0x000fea0003800000 */
[----:B------:R-:W-:Y:S01]  /*127e0*/  ISETP.NE.AND P5, PT, R14, RZ, PT ;  /* 0x000000ff0e00720c */ /* 0x000fe20003fa5270 */
[----:B------:R-:W-:-:S12]  /*127f0*/  @!P3 BRA `(.L_x_274) ;  /* 0x000000000060b947 */ /* 0x000fd80003800000 */
[----:B0-----:R-:W2:Y:S04]  /*12800*/  LDG.E R3, desc[UR8][R16.64] ;  /* 0x0000000810037981 */ /* 0x001ea8000c1e1900 */
        /* <DEDUP_REMOVED lines=21> */
[----:B0-----:R-:W-:Y:S01]  /*12960*/  IMAD.MOV.U32 R30, RZ, RZ, R6 ;  /* 0x000000ffff1e7224 */ /* 0x001fe200078e0006 */
[----:B------:R-:W-:-:S07]  /*12970*/  MOV R31, R9 ;  /* 0x00000009001f7202 */ /* 0x000fce0000000f00 */
.L_x_274:
[----:B------:R-:W-:Y:S05]  /*12980*/  @!P5 BRA `(.L_x_273) ;  /* 0x0000000000c0d947 */ /* 0x000fea0003800000 */
[----:B0-----:R-:W2:Y:S04]  /*12990*/  @P2 LDG.E R3, desc[UR8][R16.64] ;  /* 0x0000000810032981 */ /* 0x001ea8000c1e1900 */
[----:B--2---:R-:W-:Y:S04]  /*129a0*/  @P2 STG.E desc[UR8][R30.64], R3 ;  /* 0x000000031e002986 */ /* 0x004fe8000c101908 */
[----:B------:R-:W2:Y:S04]  /*129b0*/  @P2 LDG.E R5, desc[UR8][R16.64+0x4] ;  /* 0x0000040810052981 */ /* 0x000ea8000c1e1900 */
        /* <DEDUP_REMOVED lines=24> */
[----:B------:R-:W-:Y:S01]  /*12b40*/  ISETP.NE.AND P6, PT, R8, 0x1, PT ;  /* 0x000000010800780c */ /* 0x000fe20003fc5270 */
[----:B------:R-:W-:Y:S01]  /*12b50*/  IMAD.X R31, RZ, RZ, R5, P5 ;  /* 0x000000ffff1f7224 */ /* 0x000fe200028e0605 */
[----:B--2---:R1:W-:Y:S11]  /*12b60*/  STG.E desc[UR8][R4.64], R3 ;  /* 0x0000000304007986 */ /* 0x0043f6000c101908 */
[----:B------:R-:W-:Y:S05]  /*12b70*/  @!P6 BRA `(.L_x_273) ;  /* 0x000000000044e947 */ /* 0x000fea0003800000 */
[----:B-1----:R-:W2:Y:S01]  /*12b80*/  LDG.E R3, desc[UR8][R6.64+0x4] ;  /* 0x0000040806037981 */ /* 0x002ea2000c1e1900 */
[----:B------:R-:W-:Y:S02]  /*12b90*/  ISETP.NE.AND P5, PT, R8, 0x2, PT ;  /* 0x000000020800780c */ /* 0x000fe40003fa5270 */
[C---:B------:R-:W-:Y:S01]  /*12ba0*/  IADD3 R16, P6, PT, R6.reuse, 0x8, RZ ;  /* 0x0000000806107810 */ /* 0x040fe20007fde0ff */
[----:B--2---:R2:W-:Y:S10]  /*12bb0*/  STG.E desc[UR8][R4.64+0x4], R3 ;  /* 0x0000040304007986 */ /* 0x0045f4000c101908 */
[----:B------:R-:W3:Y:S01]  /*12bc0*/  @P5 LDG.E R9, desc[UR8][R6.64+0x8] ;  /* 0x0000080806095981 */ /* 0x000ee2000c1e1900 */
        /* <DEDUP_REMOVED lines=11> */
[----:B---3--:R2:W-:Y:S06]  /*12c80*/  @P5 STG.E desc[UR8][R4.64+0x8], R9 ;  /* 0x0000080904005986 */ /* 0x0085ec000c101908 */
.L_x_273:
[----:B------:R-:W-:Y:S05]  /*12c90*/  BRA.U UP1, `(.L_x_275) ;  /* 0xfffffff901047547 */ /* 0x000fea000b83ffff */
[----:B------:R-:W-:Y:S05]  /*12ca0*/  @!P4 BRA `(.L_x_276) ;  /* 0x000000000064c947 */ /* 0x000fea0003800000 */
[----:B-12---:R-:W1:Y:S01]  /*12cb0*/  LDC R3, c[0x0][0x3b0] ;  /* 0x0000ec00ff037b82 */ /* 0x006e620000000800 */
[----:B------:R-:W-:-:S05]  /*12cc0*/  UMOV UR6, URZ ;  /* 0x000000ff00067c82 */ /* 0x000fca0008000000 */
.L_x_277:
        /* <DEDUP_REMOVED lines=23> */
.L_x_276:
[----:B------:R-:W-:-:S13]  /*12e40*/  ISETP.NE.AND P5, PT, R12, RZ, PT ;  /* 0x000000ff0c00720c */ /* 0x000fda0003fa5270 */
        /* <DEDUP_REMOVED lines=14> */
[----:B-1----:R-:W-:Y:S01]  /*12f30*/  MOV R30, R4 ;  /* 0x00000004001e7202 */ /* 0x002fe20000000f00 */
[----:B------:R-:W-:-:S07]  /*12f40*/  IMAD.MOV.U32 R31, RZ, RZ, R5 ;  /* 0x000000ffff1f7224 */ /* 0x000fce00078e0005 */
.L_x_279:
        /* <DEDUP_REMOVED lines=14> */
.L_x_280:
        /* <DEDUP_REMOVED lines=16> */
.L_x_278:
[----:B------:R-:W-:Y:S05]  /*13130*/  BRA.U UP0, `(.L_x_281) ;  /* 0xfffffff100cc7547 */ /* 0x000fea000b83ffff */
[----:B-12---:R-:W1:Y:S01]  /*13140*/  LDC R3, c[0x0][0x390] ;  /* 0x0000e400ff037b82 */ /* 0x006e620000000800 */
[----:B------:R-:W-:-:S06]  /*13150*/  UIADD3 UR4, UPT, UPT, UR4, 0x1, URZ ;  /* 0x0000000104047890 */ /* 0x000fcc000fffe0ff */
[----:B-1----:R-:W-:-:S13]  /*13160*/  ISETP.NE.AND P5, PT, R3, UR4, PT ;  /* 0x0000000403007c0c */ /* 0x002fda000bfa5270 */
[----:B------:R-:W-:Y:S05]  /*13170*/  @!P5 EXIT ;  /* 0x000000000000d94d */ /* 0x000fea0003800000 */
[----:B------:R-:W-:Y:S05]  /*13180*/  BRA `(.L_x_282) ;  /* 0xfffffff000b47947 */ /* 0x000fea000383ffff */
.L_x_270:
[C---:B------:R-:W-:Y:S01]  /*13190*/  LOP3.LUT R8, R2.reuse, 0xf, RZ, 0xc0, !PT ;  /* 0x0000000f02087812 */ /* 0x040fe200078ec0ff */
[----:B------:R-:W-:Y:S01]  /*131a0*/  UMOV UR4, URZ ;  /* 0x000000ff00047c82 */ /* 0x000fe20008000000 */
[C---:B------:R-:W-:Y:S02]  /*131b0*/  LOP3.LUT R10, R2.reuse, 0x7, RZ, 0xc0, !PT ;  /* 0x00000007020a7812 */ /* 0x040fe400078ec0ff */
[----:B------:R-:W-:Y:S01]  /*131c0*/  LOP3.LUT R12, R2, 0x3, RZ, 0xc0, !PT ;  /* 0x00000003020c7812 */ /* 0x000fe200078ec0ff */
[----:B------:R-:W-:Y:S01]  /*131d0*/  VIADD R3, R8, 0xffffffff ;  /* 0xffffffff08037836 */ /* 0x000fe20000000000 */
[----:B------:R-:W-:Y:S01]  /*131e0*/  LOP3.LUT R2, R2, 0x7ffffff0, RZ, 0xc0, !PT ;  /* 0x7ffffff002027812 */ /* 0x000fe200078ec0ff */
[----:B------:R-:W-:-:S03]  /*131f0*/  VIADD R4, R10, 0xffffffff ;  /* 0xffffffff0a047836 */ /* 0x000fc60000000000 */
[----:B------:R-:W-:Y:S02]  /*13200*/  ISETP.GE.U32.AND P0, PT, R3, 0x7, PT ;  /* 0x000000070300780c */ /* 0x000fe40003f06070 */
[----:B------:R-:W-:-:S13]  /*13210*/  ISETP.GE.U32.AND P1, PT, R4, 0x3, PT ;  /* 0x000000030400780c */ /* 0x000fda0003f26070 */
.L_x_289:
[----:B------:R-:W-:-:S05]  /*13220*/  UMOV UR5, URZ ;  /* 0x000000ff00057c82 */ /* 0x000fca0008000000 */
.L_x_288:
[----:B-1----:R-:W1:Y:S01]  /*13230*/  LDCU UR6, c[0x0][0x394] ;  /* 0x00007280ff0677ac */ /* 0x002e620008000800 */
[----:B------:R-:W-:-:S04]  /*13240*/  UIADD3 UR5, UPT, UPT, UR5, 0x1, URZ ;  /* 0x0000000105057890 */ /* 0x000fc8000fffe0ff */
[----:B-1----:R-:W-:-:S03]  /*13250*/  UISETP.NE.AND UP0, UPT, UR5, UR6, UPT ;  /* 0x000000060500728c */ /* 0x002fc6000bf05270 */
[----:B--2---:R-:W-:-:S08]  /*13260*/  UMOV UR6, URZ ;  /* 0x000000ff00067c82 */ /* 0x004fd00008000000 */
.L_x_287:
[----:B-1----:R-:W1:Y:S01]  /*13270*/  LDCU UR7, c[0x0][0x398] ;  /* 0x00007300ff0777ac */ /* 0x002e620008000800 */
[----:B------:R-:W-:Y:S02]  /*13280*/  ISETP.GE.U32.AND P2, PT, R0, 0xf, PT ;  /* 0x0000000f0000780c */ /* 0x000fe40003f46070 */
[----:B------:R-:W-:Y:S01]  /*13290*/  ISETP.NE.AND P5, PT, R8, RZ, PT ;  /* 0x000000ff0800720c */ /* 0x000fe20003fa5270 */
[----:B------:R-:W-:-:S04]  /*132a0*/  UIADD3 UR6, UPT, UPT, UR6, 0x1, URZ ;  /* 0x0000000106067890 */ /* 0x000fc8000fffe0ff */
[----:B-1----:R-:W-:-:S06]  /*132b0*/  UISETP.NE.AND UP1, UPT, UR6, UR7, UPT ;  /* 0x000000070600728c */ /* 0x002fcc000bf25270 */
[----:B--2---:R-:W-:Y:S05]  /*132c0*/  @!P2 BRA `(.L_x_283) ;  /* 0x0000000000b0a947 */ /* 0x004fea0003800000 */
[----:B------:R-:W-:-:S05]  /*132d0*/  UMOV UR7, URZ ;  /* 0x000000ff00077c82 */ /* 0x000fca0008000000 */
.L_x_284:
        /* <DEDUP_REMOVED lines=25> */
[----:B----4-:R0:W-:Y:S04]  /*13470*/  STG.E desc[UR8][R30.64+0x30], R3 ;  /* 0x000030031e007986 */ /* 0x0101e8000c101908 */
[----:B-1----:R-:W4:Y:S04]  /*13480*/  LDG.E R5, desc[UR8][R16.64+0x34] ;  /* 0x0000340810057981 */ /* 0x002f28000c1e1900 */
[----:B----4-:R-:W-:Y:S04]  /*13490*/  STG.E desc[UR8][R30.64+0x34], R5 ;  /* 0x000034051e007986 */ /* 0x010fe8000c101908 */
[----:B--2---:R-:W2:Y:S01]  /*134a0*/  LDG.E R7, desc[UR8][R16.64+0x38] ;  /* 0x0000380810077981 */ /* 0x004ea2000c1e1900 */
[----:B------:R-:W-:-:S06]  /*134b0*/  UIADD3 UR7, UPT, UPT, UR7, 0x10, URZ ;  /* 0x0000001007077890 */ /* 0x000fcc000fffe0ff */
[----:B------:R-:W-:Y:S01]  /*134c0*/  ISETP.NE.AND P2, PT, R2, UR7, PT ;  /* 0x0000000702007c0c */ /* 0x000fe2000bf45270 */
[----:B--2---:R-:W-:Y:S04]  /*134d0*/  STG.E desc[UR8][R30.64+0x38], R7 ;  /* 0x000038071e007986 */ /* 0x004fe8000c101908 */
[----:B---3--:R1:W2:Y:S01]  /*134e0*/  LDG.E R9, desc[UR8][R16.64+0x3c] ;  /* 0x00003c0810097981 */ /* 0x0082a2000c1e1900 */
[----:B------:R-:W-:Y:S02]  /*134f0*/  IADD3 R4, P3, PT, R16, 0x40, RZ ;  /* 0x0000004010047810 */ /* 0x000fe40007f7e0ff */
[----:B------:R-:W-:-:S03]  /*13500*/  IADD3 R6, P4, PT, R30, 0x40, RZ ;  /* 0x000000401e067810 */ /* 0x000fc60007f9e0ff */
[----:B0-----:R-:W-:Y:S02]  /*13510*/  IMAD.X R3, RZ, RZ, R17, P3 ;  /* 0x000000ffff037224 */ /* 0x001fe400018e0611 */
[----:B------:R-:W-:Y:S02]  /*13520*/  IMAD.X R11, RZ, RZ, R31, P4 ;  /* 0x000000ffff0b7224 */ /* 0x000fe400020e061f */
[----:B-1----:R-:W-:Y:S02]  /*13530*/  IMAD.MOV.U32 R16, RZ, RZ, R4 ;  /* 0x000000ffff107224 */ /* 0x002fe400078e0004 */
[----:B------:R-:W-:Y:S01]  /*13540*/  IMAD.MOV.U32 R17, RZ, RZ, R3 ;  /* 0x000000ffff117224 */ /* 0x000fe200078e0003 */
[----:B--2---:R0:W-:Y:S02]  /*13550*/  STG.E desc[UR8][R30.64+0x3c], R9 ;  /* 0x00003c091e007986 */ /* 0x0041e4000c101908 */
[----:B0-----:R-:W-:Y:S02]  /*13560*/  IMAD.MOV.U32 R30, RZ, RZ, R6 ;  /* 0x000000ffff1e7224 */ /* 0x001fe400078e0006 */
[----:B------:R-:W-:Y:S01]  /*13570*/  IMAD.MOV.U32 R31, RZ, RZ, R11 ;  /* 0x000000ffff1f7224 */ /* 0x000fe200078e000b */
[----:B------:R-:W-:Y:S06]  /*13580*/  @P2 BRA `(.L_x_284) ;  /* 0xfffffffc00542947 */ /* 0x000fec000383ffff */
.L_x_283:
        /* <DEDUP_REMOVED lines=27> */
.L_x_286:
        /* <DEDUP_REMOVED lines=8> */
[----:B------:R-:W-:-:S02]  /*137c0*/  MOV R6, R16 ;  /* 0x0000001000067202 */ /* 0x000fc40000000f00 */
[----:B------:R-:W-:Y:S01]  /*137d0*/  @P1 IADD3 R6, P2, PT, R16, 0x10, RZ ;  /* 0x0000001010061810 */ /* 0x000fe20007f5e0ff */
[----:B--2---:R-:W-:Y:S04]  /*137e0*/  @P1 STG.E desc[UR8][R30.64+0x8], R7 ;  /* 0x000008071e001986 */ /* 0x004fe8000c101908 */
[----:B------:R1:W2:Y:S01]  /*137f0*/  @P1 LDG.E R9, desc[UR8][R16.64+0xc] ;  /* 0x00000c0810091981 */ /* 0x0002a2000c1e1900 */
[----:B------:R-:W-:Y:S01]  /*13800*/  @P1 IADD3 R4, P3, PT, R30, 0x10, RZ ;  /* 0x000000101e041810 */ /* 0x000fe20007f7e0ff */
[----:B------:R-:W-:Y:S02]  /*13810*/  IMAD.MOV.U32 R15, RZ, RZ, R17 ;  /* 0x000000ffff0f7224 */ /* 0x000fe400078e0011 */
[----:B0-----:R-:W-:Y:S02]  /*13820*/  IMAD.MOV.U32 R5, RZ, RZ, R31 ;  /* 0x000000ffff057224 */ /* 0x001fe400078e001f */
[----:B------:R-:W-:-:S02]  /*13830*/  @P1 IMAD.X R15, RZ, RZ, R17, P2 ;  /* 0x000000ffff0f1224 */ /* 0x000fc400010e0611 */
        /* <DEDUP_REMOVED lines=20> */
[----:B------:R-:W-:-:S02]  /*13980*/  @P6 IADD3 R13, P4, PT, R6, 0xc, RZ ;  /* 0x0000000c060d6810 */ /* 0x000fc40007f9e0ff */
[----:B------:R-:W-:Y:S02]  /*13990*/  @P6 IADD3 R11, P5, PT, R4, 0xc, RZ ;  /* 0x0000000c040b6810 */ /* 0x000fe40007fbe0ff */
[----:B------:R-:W-:Y:S01]  /*139a0*/  IADD3 R16, P2, PT, R6, 0x8, RZ ;  /* 0x0000000806107810 */ /* 0x000fe20007f5e0ff */
[----:B------:R-:W-:Y:S01]  /*139b0*/  @P6 IMAD.X R18, RZ, RZ, R15, P4 ;  /* 0x000000ffff126224 */ /* 0x000fe200020e060f */
[----:B------:R-:W-:Y:S01]  /*139c0*/  IADD3 R30, P3, PT, R4, 0x8, RZ ;  /* 0x00000008041e7810 */ /* 0x000fe20007f7e0ff */
[----:B------:R-:W-:Y:S02]  /*139d0*/  @P6 IMAD.X R14, RZ, RZ, R5, P5 ;  /* 0x000000ffff0e6224 */ /* 0x000fe400028e0605 */
[----:B------:R-:W-:Y:S02]  /*139e0*/  IMAD.X R17, RZ, RZ, R15, P2 ;  /* 0x000000ffff117224 */ /* 0x000fe400010e060f */
[----:B------:R-:W-:Y:S02]  /*139f0*/  IMAD.X R31, RZ, RZ, R5, P3 ;  /* 0x000000ffff1f7224 */ /* 0x000fe400018e0605 */
[----:B------:R-:W-:-:S02]  /*13a00*/  @P6 IMAD.MOV.U32 R16, RZ, RZ, R13 ;  /* 0x000000ffff106224 */ /* 0x000fc400078e000d */
[----:B------:R-:W-:Y:S02]  /*13a10*/  @P6 IMAD.MOV.U32 R17, RZ, RZ, R18 ;  /* 0x000000ffff116224 */ /* 0x000fe400078e0012 */
[----:B------:R-:W-:Y:S02]  /*13a20*/  @P6 IMAD.MOV.U32 R30, RZ, RZ, R11 ;  /* 0x000000ffff1e6224 */ /* 0x000fe400078e000b */
[----:B------:R-:W-:Y:S01]  /*13a30*/  @P6 IMAD.MOV.U32 R31, RZ, RZ, R14 ;  /* 0x000000ffff1f6224 */ /* 0x000fe200078e000e */
[----:B---3--:R2:W-:Y:S06]  /*13a40*/  @P6 STG.E desc[UR8][R4.64+0x8], R9 ;  /* 0x0000080904006986 */ /* 0x0085ec000c101908 */
.L_x_285:
[----:B------:R-:W-:Y:S05]  /*13a50*/  BRA.U UP1, `(.L_x_287) ;  /* 0xfffffff901047547 */ /* 0x000fea000b83ffff */
[----:B------:R-:W-:Y:S05]  /*13a60*/  BRA.U UP0, `(.L_x_288) ;  /* 0xfffffff500f07547 */ /* 0x000fea000b83ffff */
[----:B-12---:R-:W1:Y:S01]  /*13a70*/  LDC R3, c[0x0][0x390] ;  /* 0x0000e400ff037b82 */ /* 0x006e620000000800 */
[----:B------:R-:W-:-:S06]  /*13a80*/  UIADD3 UR4, UPT, UPT, UR4, 0x1, URZ ;  /* 0x0000000104047890 */ /* 0x000fcc000fffe0ff */
[----:B-1----:R-:W-:-:S13]  /*13a90*/  ISETP.NE.AND P2, PT, R3, UR4, PT ;  /* 0x0000000403007c0c */ /* 0x002fda000bf45270 */
[----:B------:R-:W-:Y:S05]  /*13aa0*/  @!P2 EXIT ;  /* 0x000000000000a94d */ /* 0x000fea0003800000 */
[----:B------:R-:W-:Y:S05]  /*13ab0*/  BRA `(.L_x_289) ;  /* 0xfffffff400d87947 */ /* 0x000fea000383ffff */
.L_x_2:
[----:B------:R-:W-:-:S13]  /*13ac0*/  ISETP.GE.AND P0, PT, R25, 0x1, PT ;  /* 0x000000011900780c */ /* 0x000fda0003f06270 */
[----:B------:R-:W-:Y:S05]  /*13ad0*/  @!P0 BRA `(.L_x_290) ;  /* 0x0000000c00ec8947 */ /* 0x000fea0003800000 */
[----:B------:R-:W-:-:S13]  /*13ae0*/  ISETP.GE.AND P0, PT, R27, 0x1, PT ;  /* 0x000000011b00780c */ /* 0x000fda0003f06270 */
[----:B------:R-:W-:Y:S05]  /*13af0*/  @!P0 BRA `(.L_x_291) ;  /* 0x0000000800948947 */ /* 0x000fea0003800000 */
[C---:B------:R-:W-:Y:S01]  /*13b00*/  VIADD R11, R25.reuse, 0xffffffff ;  /* 0xffffffff190b7836 */ /* 0x040fe20000000000 */
[----:B------:R-:W-:Y:S01]  /*13b10*/  LOP3.LUT R10, R25, 0xf, RZ, 0xc0, !PT ;  /* 0x0000000f190a7812 */ /* 0x000fe200078ec0ff */
[----:B------:R-:W-:Y:S01]  /*13b20*/  VIADD R0, R27, 0xffffffff ;  /* 0xffffffff1b007836 */ /* 0x000fe20000000000 */
[----:B------:R-:W-:Y:S01]  /*13b30*/  LOP3.LUT R9, R25, 0x7, RZ, 0xc0, !PT ;  /* 0x0000000719097812 */ /* 0x000fe200078ec0ff */
[----:B------:R-:W-:Y:S01]  /*13b40*/  UMOV UR4, URZ ;  /* 0x000000ff00047c82 */ /* 0x000fe20008000000 */
[----:B------:R-:W-:Y:S02]  /*13b50*/  ISETP.GE.U32.AND P1, PT, R11, 0xf, PT ;  /* 0x0000000f0b00780c */ /* 0x000fe40003f26070 */
[----:B------:R-:W-:Y:S01]  /*13b60*/  LOP3.LUT R8, R27, 0xf, RZ, 0xc0, !PT ;  /* 0x0000000f1b087812 */ /* 0x000fe200078ec0ff */
[----:B------:R-:W-:Y:S01]  /*13b70*/  VIADD R2, R9, 0xffffffff ;  /* 0xffffffff09027836 */ /* 0x000fe20000000000 */
[----:B------:R-:W-:Y:S02]  /*13b80*/  ISETP.GE.U32.AND P0, PT, R0, 0xf, PT ;  /* 0x0000000f0000780c */ /* 0x000fe40003f06070 */
[----:B------:R-:W-:Y:S01]  /*13b90*/  P2R R0, PR, RZ, 0x2 ;  /* 0x00000002ff007803 */ /* 0x000fe20000000000 */
[----:B------:R-:W-:Y:S01]  /*13ba0*/  VIADD R0, R10, 0xffffffff ;  /* 0xffffffff0a007836 */ /* 0x000fe20000000000 */
[C---:B------:R-:W-:Y:S01]  /*13bb0*/  LOP3.LUT R6, R27.reuse, 0x7, RZ, 0xc0, !PT ;  /* 0x000000071b067812 */ /* 0x040fe200078ec0ff */
[----:B------:R-:W-:Y:S01]  /*13bc0*/  VIADD R3, R8, 0xffffffff ;  /* 0xffffffff08037836 */ /* 0x000fe20000000000 */
[----:B------:R-:W-:-:S02]  /*13bd0*/  LOP3.LUT R12, R27, 0x7ffffff0, RZ, 0xc0, !PT ;  /* 0x7ffffff01b0c7812 */ /* 0x000fc400078ec0ff */
[----:B------:R-:W-:Y:S02]  /*13be0*/  IADD3 R4, PT, PT, R6, -0x1, RZ ;  /* 0xffffffff06047810 */ /* 0x000fe40007ffe0ff */
[----:B------:R-:W-:Y:S02]  /*13bf0*/  ISETP.GE.U32.AND P1, PT, R0, 0x7, PT ;  /* 0x000000070000780c */ /* 0x000fe40003f26070 */
[----:B------:R-:W-:Y:S02]  /*13c00*/  LOP3.LUT R0, R25, 0x7ffffff0, RZ, 0xc0, !PT ;  /* 0x7ffffff019007812 */ /* 0x000fe400078ec0ff */
[----:B------:R-:W-:Y:S02]  /*13c10*/  ISETP.GE.U32.AND P2, PT, R2, 0x3, PT ;  /* 0x000000030200780c */ /* 0x000fe40003f46070 */
[----:B------:R-:W-:Y:S02]  /*13c20*/  ISETP.GE.U32.AND P3, PT, R3, 0x7, PT ;  /* 0x000000070300780c */ /* 0x000fe40003f66070 */
[----:B------:R-:W-:-:S02]  /*13c30*/  ISETP.GE.U32.AND P4, PT, R4, 0x3, PT ;  /* 0x000000030400780c */ /* 0x000fc40003f86070 */
[----:B------:R-:W-:Y:S02]  /*13c40*/  LOP3.LUT R25, R25, 0x3, RZ, 0xc0, !PT ;  /* 0x0000000319197812 */ /* 0x000fe400078ec0ff */
[----:B------:R-:W-:-:S09]  /*13c50*/  LOP3.LUT R27, R27, 0x3, RZ, 0xc0, !PT ;  /* 0x000000031b1b7812 */ /* 0x000fd200078ec0ff */
.L_x_303:
[----:B------:R-:W-:-:S05]  /*13c60*/  UMOV UR5, URZ ;  /* 0x000000ff00057c82 */ /* 0x000fca0008000000 */
.L_x_302:
[----:B0-----:R-:W0:Y:S01]  /*13c70*/  LDCU UR6, c[0x0][0x394] ;  /* 0x00007280ff0677ac */ /* 0x001e220008000800 */
[----:B------:R-:W-:Y:S01]  /*13c80*/  ISETP.GE.U32.AND P5, PT, R11, 0xf, PT ;  /* 0x0000000f0b00780c */ /* 0x000fe20003fa6070 */
[----:B------:R-:W-:Y:S01]  /*13c90*/  IMAD.MOV.U32 R5, RZ, RZ, RZ ;  /* 0x000000ffff057224 */ /* 0x000fe200078e00ff */
[----:B------:R-:W-:-:S04]  /*13ca0*/  UIADD3 UR5, UPT, UPT, UR5, 0x1, URZ ;  /* 0x0000000105057890 */ /* 0x000fc8000fffe0ff */
[----:B0-----:R-:W-:-:S07]  /*13cb0*/  UISETP.NE.AND UP0, UPT, UR5, UR6, UPT ;  /* 0x000000060500728c */ /* 0x001fce000bf05270 */
[----:B-1234-:R-:W-:Y:S05]  /*13cc0*/  @!P5 BRA `(.L_x_292) ;  /* 0x00000000005cd947 */ /* 0x01efea0003800000 */
[----:B------:R-:W0:Y:S01]  /*13cd0*/  LDC R7, c[0x0][0x3b0] ;  /* 0x0000ec00ff077b82 */ /* 0x000e220000000800 */
[----:B------:R-:W-:-:S07]  /*13ce0*/  IMAD.MOV.U32 R5, RZ, RZ, RZ ;  /* 0x000000ffff057224 */ /* 0x000fce00078e00ff */
.L_x_293:
[----:B-1----:R-:W-:-:S04]  /*13cf0*/  IMAD.WIDE.U32 R2, R5, 0x4, R30 ;  /* 0x0000000405027825 */ /* 0x002fc800078e001e */
[----:B------:R-:W-:Y:S01]  /*13d00*/  VIADD R5, R5, 0x10 ;  /* 0x0000001005057836 */ /* 0x000fe20000000000 */
[----:B0-----:R1:W-:Y:S04]  /*13d10*/  STG.E desc[UR8][R2.64], R7 ;  /* 0x0000000702007986 */ /* 0x0013e8000c101908 */
        /* <DEDUP_REMOVED lines=18> */
.L_x_292:
[----:B------:R-:W-:-:S13]  /*13e40*/  ISETP.NE.AND P5, PT, R10, RZ, PT ;  /* 0x000000ff0a00720c */ /* 0x000fda0003fa5270 */
[----:B------:R-:W-:Y:S05]  /*13e50*/  @!P5 BRA `(.L_x_294) ;  /* 0x000000000080d947 */ /* 0x000fea0003800000 */
[----:B------:R-:W-:Y:S01]  /*13e60*/  ISETP.NE.AND P5, PT, R9, RZ, PT ;  /* 0x000000ff0900720c */ /* 0x000fe20003fa5270 */
[----:B------:R-:W-:-:S12]  /*13e70*/  @!P1 BRA `(.L_x_295) ;  /* 0x00000000002c9947 */ /* 0x000fd80003800000 */
[----:B-1----:R-:W0:Y:S01]  /*13e80*/  LDC R7, c[0x0][0x3b0] ;  /* 0x0000ec00ff077b82 */ /* 0x002e220000000800 */
[----:B------:R-:W-:-:S04]  /*13e90*/  IMAD.WIDE.U32 R2, R5, 0x4, R30 ;  /* 0x0000000405027825 */ /* 0x000fc800078e001e */
[----:B------:R-:W-:Y:S01]  /*13ea0*/  VIADD R5, R5, 0x8 ;  /* 0x0000000805057836 */ /* 0x000fe20000000000 */
[----:B0-----:R0:W-:Y:S04]  /*13eb0*/  STG.E desc[UR8][R2.64], R7 ;  /* 0x0000000702007986 */ /* 0x0011e8000c101908 */
[----:B------:R0:W-:Y:S04]  /*13ec0*/  STG.E desc[UR8][R2.64+0x4], R7 ;  /* 0x0000040702007986 */ /* 0x0001e8000c101908 */
[----:B------:R0:W-:Y:S04]  /*13ed0*/  STG.E desc[UR8][R2.64+0x8], R7 ;  /* 0x0000080702007986 */ /* 0x0001e8000c101908 */
[----:B------:R0:W-:Y:S04]  /*13ee0*/  STG.E desc[UR8][R2.64+0xc], R7 ;  /* 0x00000c0702007986 */ /* 0x0001e8000c101908 */
[----:B------:R0:W-:Y:S04]  /*13ef0*/  STG.E desc[UR8][R2.64+0x10], R7 ;  /* 0x0000100702007986 */ /* 0x0001e8000c101908 */
[----:B------:R0:W-:Y:S04]  /*13f00*/  STG.E desc[UR8][R2.64+0x14], R7 ;  /* 0x0000140702007986 */ /* 0x0001e8000c101908 */
[----:B------:R0:W-:Y:S04]  /*13f10*/  STG.E desc[UR8][R2.64+0x18], R7 ;  /* 0x0000180702007986 */ /* 0x0001e8000c101908 */
[----:B------:R0:W-:Y:S02]  /*13f20*/  STG.E desc[UR8][R2.64+0x1c], R7 ;  /* 0x00001c0702007986 */ /* 0x0001e4000c101908 */
.L_x_295:
[----:B------:R-:W-:Y:S05]  /*13f30*/  @!P5 BRA `(.L_x_294) ;  /* 0x000000000048d947 */ /* 0x000fea0003800000 */
[----:B------:R-:W-:Y:S01]  /*13f40*/  ISETP.NE.AND P5, PT, R25, RZ, PT ;  /* 0x000000ff1900720c */ /* 0x000fe20003fa5270 */
[----:B------:R-:W-:-:S12]  /*13f50*/  @!P2 BRA `(.L_x_296) ;  /* 0x00000000001ca947 */ /* 0x000fd80003800000 */
[----:B01----:R-:W0:Y:S01]  /*13f60*/  LDC R7, c[0x0][0x3b0] ;  /* 0x0000ec00ff077b82 */ /* 0x003e220000000800 */
[----:B------:R-:W-:-:S04]  /*13f70*/  IMAD.WIDE.U32 R2, R5, 0x4, R30 ;  /* 0x0000000405027825 */ /* 0x000fc800078e001e */
[----:B------:R-:W-:Y:S01]  /*13f80*/  VIADD R5, R5, 0x4 ;  /* 0x0000000405057836 */ /* 0x000fe20000000000 */
[----:B0-----:R2:W-:Y:S04]  /*13f90*/  STG.E desc[UR8][R2.64], R7 ;  /* 0x0000000702007986 */ /* 0x0015e8000c101908 */
[----:B------:R2:W-:Y:S04]  /*13fa0*/  STG.E desc[UR8][R2.64+0x4], R7 ;  /* 0x0000040702007986 */ /* 0x0005e8000c101908 */
[----:B------:R2:W-:Y:S04]  /*13fb0*/  STG.E desc[UR8][R2.64+0x8], R7 ;  /* 0x0000080702007986 */ /* 0x0005e8000c101908 */
[----:B------:R2:W-:Y:S02]  /*13fc0*/  STG.E desc[UR8][R2.64+0xc], R7 ;  /* 0x00000c0702007986 */ /* 0x0005e4000c101908 */
.L_x_296:
[----:B------:R-:W-:Y:S05]  /*13fd0*/  @!P5 BRA `(.L_x_294) ;  /* 0x000000000020d947 */ /* 0x000fea0003800000 */
[----:B012---:R-:W0:Y:S01]  /*13fe0*/  LDC R7, c[0x0][0x3b0] ;  /* 0x0000ec00ff077b82 */ /* 0x007e220000000800 */
[----:B------:R-:W-:Y:S01]  /*13ff0*/  ISETP.NE.AND P5, PT, R25, 0x1, PT ;  /* 0x000000011900780c */ /* 0x000fe20003fa5270 */
[----:B------:R-:W-:-:S05]  /*14000*/  IMAD.WIDE.U32 R2, R5, 0x4, R30 ;  /* 0x0000000405027825 */ /* 0x000fca00078e001e */
[----:B0-----:R3:W-:Y:S07]  /*14010*/  STG.E desc[UR8][R2.64], R7 ;  /* 0x0000000702007986 */ /* 0x0017ee000c101908 */
[----:B------:R-:W-:Y:S05]  /*14020*/  @!P5 BRA `(.L_x_294) ;  /* 0x00000000000cd947 */ /* 0x000fea0003800000 */
[----:B------:R-:W-:Y:S01]  /*14030*/  ISETP.NE.AND P5, PT, R25, 0x2, PT ;  /* 0x000000021900780c */ /* 0x000fe20003fa5270 */
[----:B------:R4:W-:-:S12]  /*14040*/  STG.E desc[UR8][R2.64+0x4], R7 ;  /* 0x0000040702007986 */ /* 0x0009d8000c101908 */
[----:B------:R4:W-:Y:S02]  /*14050*/  @P5 STG.E desc[UR8][R2.64+0x8], R7 ;  /* 0x0000080702005986 */ /* 0x0009e4000c101908 */
.L_x_294:
[----:B------:R-:W-:Y:S05]  /*14060*/  @!P0 BRA `(.L_x_297) ;  /* 0x0000000000648947 */ /* 0x000fea0003800000 */
[----:B01234-:R-:W0:Y:S01]  /*14070*/  LDC R3, c[0x0][0x3b0] ;  /* 0x0000ec00ff037b82 */ /* 0x01fe220000000800 */
[----:B------:R-:W-:-:S05]  /*14080*/  UMOV UR6, URZ ;  /* 0x000000ff00067c82 */ /* 0x000fca0008000000 */
.L_x_298:
[----:B------:R-:W-:Y:S01]  /*14090*/  UIADD3 UR6, UPT, UPT, UR6, 0x10, URZ ;  /* 0x0000001006067890 */ /* 0x000fe2000fffe0ff */
[----:B------:R-:W-:Y:S01]  /*140a0*/  IADD3 R2, P5, PT, R30, 0x40, RZ ;  /* 0x000000401e027810 */ /* 0x000fe20007fbe0ff */
[----:B0-----:R-:W-:Y:S04]  /*140b0*/  STG.E desc[UR8][R30.64], R3 ;  /* 0x000000031e007986 */ /* 0x001fe8000c101908 */
        /* <DEDUP_REMOVED lines=20> */
.L_x_297:
[----:B------:R-:W-:-:S13]  /*14200*/  ISETP.NE.AND P5, PT, R8, RZ, PT ;  /* 0x000000ff0800720c */ /* 0x000fda0003fa5270 */
[----:B------:R-:W-:Y:S05]  /*14210*/  @!P5 BRA `(.L_x_299) ;  /* 0x0000000000b4d947 */ /* 0x000fea0003800000 */
[----:B------:R-:W-:Y:S05]  /*14220*/  @!P3 BRA `(.L_x_300) ;  /* 0x000000000034b947 */ /* 0x000fea0003800000 */
[----:B01234-:R-:W0:Y:S01]  /*14230*/  LDC R3, c[0x0][0x3b0] ;  /* 0x0000ec00ff037b82 */ /* 0x01fe220000000800 */
        /* <DEDUP_REMOVED lines=12> */
.L_x_300:
[----:B------:R-:W-:-:S13]  /*14300*/  ISETP.NE.AND P5, PT, R6, RZ, PT ;  /* 0x000000ff0600720c */ /* 0x000fda0003fa5270 */
[----:B------:R-:W-:Y:S05]  /*14310*/  @!P5 BRA `(.L_x_299) ;  /* 0x000000000074d947 */ /* 0x000fea0003800000 */
[----:B01234-:R-:W-:Y:S02]  /*14320*/  IMAD.MOV.U32 R2, RZ, RZ, R30 ;  /* 0x000000ffff027224 */ /* 0x01ffe400078e001e */
[----:B------:R-:W-:Y:S01]  /*14330*/  IMAD.MOV.U32 R3, RZ, RZ, R31 ;  /* 0x000000ffff037224 */ /* 0x000fe200078e001f */
[----:B------:R-:W-:Y:S06]  /*14340*/  @!P4 BRA `(.L_x_301) ;  /* 0x000000000024c947 */ /* 0x000fec0003800000 */
        /* <DEDUP_REMOVED lines=9> */
.L_x_301:
        /* <DEDUP_REMOVED lines=17> */
.L_x_299:
[----:B------:R-:W-:Y:S05]  /*144f0*/  BRA.U UP0, `(.L_x_302) ;  /* 0xfffffff500dc7547 */ /* 0x000fea000b83ffff */
[----:B01234-:R-:W0:Y:S01]  /*14500*/  LDC R2, c[0x0][0x390] ;  /* 0x0000e400ff027b82 */ /* 0x01fe220000000800 */
[----:B------:R-:W-:-:S06]  /*14510*/  UIADD3 UR4, UPT, UPT, UR4, 0x1, URZ ;  /* 0x0000000104047890 */ /* 0x000fcc000fffe0ff */
[----:B0-----:R-:W-:-:S13]  /*14520*/  ISETP.NE.AND P5, PT, R2, UR4, PT ;  /* 0x0000000402007c0c */ /* 0x001fda000bfa5270 */
[----:B------:R-:W-:Y:S05]  /*14530*/  @!P5 EXIT ;  /* 0x000000000000d94d */ /* 0x000fea0003800000 */
[----:B------:R-:W-:Y:S05]  /*14540*/  BRA `(.L_x_303) ;  /* 0xfffffff400c47947 */ /* 0x000fea000383ffff */
.L_x_291:
[C---:B------:R-:W-:Y:S01]  /*14550*/  LOP3.LUT R6, R25.reuse, 0xf, RZ, 0xc0, !PT ;  /* 0x0000000f19067812 */ /* 0x040fe200078ec0ff */
[C---:B------:R-:W-:Y:S01]  /*14560*/  VIADD R0, R25.reuse, 0xffffffff ;  /* 0xffffffff19007836 */ /* 0x040fe20000000000 */
[C---:B------:R-:W-:Y:S01]  /*14570*/  LOP3.LUT R8, R25.reuse, 0x7, RZ, 0xc0, !PT ;  /* 0x0000000719087812 */ /* 0x040fe200078ec0ff */
[----:B------:R-:W-:Y:S02]  /*14580*/  UMOV UR4, URZ ;  /* 0x000000ff00047c82 */ /* 0x000fe40008000000 */
[----:B------:R-:W-:Y:S01]  /*14590*/  VIADD R2, R6, 0xffffffff ;  /* 0xffffffff06027836 */ /* 0x000fe20000000000 */
[----:B------:R-:W-:Y:S01]  /*145a0*/  ISETP.GE.U32.AND P2, PT, R0, 0xf, PT ;  /* 0x0000000f0000780c */ /* 0x000fe20003f46070 */
[----:B------:R-:W-:Y:S01]  /*145b0*/  VIADD R3, R8, 0xffffffff ;  /* 0xffffffff08037836 */ /* 0x000fe20000000000 */
[----:B------:R-:W-:Y:S02]  /*145c0*/  LOP3.LUT R0, R25, 0x7ffffff0, RZ, 0xc0, !PT ;  /* 0x7ffffff019007812 */ /* 0x000fe400078ec0ff */
[----:B------:R-:W-:-:S02]  /*145d0*/  ISETP.GE.U32.AND P1, PT, R2, 0x7, PT ;  /* 0x000000070200780c */ /* 0x000fc40003f26070 */
[----:B------:R-:W-:Y:S02]  /*145e0*/  ISETP.GE.U32.AND P0, PT, R3, 0x3, PT ;  /* 0x000000030300780c */ /* 0x000fe40003f06070 */
[----:B------:R-:W-:-:S11]  /*145f0*/  LOP3.LUT R25, R25, 0x3, RZ, 0xc0, !PT ;  /* 0x0000000319197812 */ /* 0x000fd600078ec0ff */
.L_x_310:
[----:B------:R-:W-:-:S05]  /*14600*/  UMOV UR5, URZ ;  /* 0x000000ff00057c82 */ /* 0x000fca0008000000 */
.L_x_309:
[----:B0-----:R-:W0:Y:S01]  /*14610*/  LDCU UR6, c[0x0][0x394] ;  /* 0x00007280ff0677ac */ /* 0x001e220008000800 */
[----:B------:R-:W-:Y:S01]  /*14620*/  HFMA2 R5, -RZ, RZ, 0, 0 ;  /* 0x00000000ff057431 */ /* 0x000fe200000001ff */
[----:B------:R-:W-:-:S04]  /*14630*/  UIADD3 UR5, UPT, UPT, UR5, 0x1, URZ ;  /* 0x0000000105057890 */ /* 0x000fc8000fffe0ff */
[----:B0-----:R-:W-:Y:S01]  /*14640*/  UISETP.NE.AND UP0, UPT, UR5, UR6, UPT ;  /* 0x000000060500728c */ /* 0x001fe2000bf05270 */
[----:B-1234-:R-:W-:Y:S10]  /*14650*/  @!P2 BRA `(.L_x_304) ;  /* 0x000000000060a947 */ /* 0x01eff40003800000 */
[----:B------:R-:W0:Y:S01]  /*14660*/  LDC R9, c[0x0][0x3b0] ;  /* 0x0000ec00ff097b82 */ /* 0x000e220000000800 */
[----:B------:R-:W-:-:S07]  /*14670*/  IMAD.MOV.U32 R7, RZ, RZ, RZ ;  /* 0x000000ffff077224 */ /* 0x000fce00078e00ff */
[----:B------:R-:W1:Y:S02]  /*14680*/  LDC.64 R4, c[0x0][0x388] ;  /* 0x0000e200ff047b82 */ /* 0x000e640000000a00 */
.L_x_305:
[----:B-12---:R-:W-:-:S04]  /*14690*/  IMAD.WIDE.U32 R2, R7, 0x4, R4 ;  /* 0x0000000407027825 */ /* 0x006fc800078e0004 */
        /* <DEDUP_REMOVED lines=20> */
.L_x_304:
[----:B------:R-:W-:-:S13]  /*147e0*/  ISETP.NE.AND P3, PT, R6, RZ, PT ;  /* 0x000000ff0600720c */ /* 0x000fda0003f65270 */
[----:B------:R-:W-:Y:S05]  /*147f0*/  @!P3 BRA `(.L_x_306) ;  /* 0x00000000008cb947 */ /* 0x000fea0003800000 */
[----:B------:R-:W-:Y:S01]  /*14800*/  ISETP.NE.AND P3, PT, R8, RZ, PT ;  /* 0x000000ff0800720c */ /* 0x000fe20003f65270 */
[----:B------:R-:W-:-:S12]  /*14810*/  @!P1 BRA `(.L_x_307) ;  /* 0x0000000000309947 */ /* 0x000fd80003800000 */
[----:B--2---:R-:W0:Y:S08]  /*14820*/  LDC.64 R2, c[0x0][0x388] ;  /* 0x0000e200ff027b82 */ /* 0x004e300000000a00 */
[----:B------:R-:W1:Y:S01]  /*14830*/  LDC R7, c[0x0][0x3b0] ;  /* 0x0000ec00ff077b82 */ /* 0x000e620000000800 */
[----:B0-----:R-:W-:-:S04]  /*14840*/  IMAD.WIDE.U32 R2, R5, 0x4, R2 ;  /* 0x0000000405027825 */ /* 0x001fc800078e0002 */
        /* <DEDUP_REMOVED lines=9> */
.L_x_307:
[----:B------:R-:W-:Y:S05]  /*148e0*/  @!P3 BRA `(.L_x_306) ;  /* 0x000000000050b947 */ /* 0x000fea0003800000 */
[----:B------:R-:W-:Y:S01]  /*148f0*/  ISETP.NE.AND P3, PT, R25, RZ, PT ;  /* 0x000000ff1900720c */ /* 0x000fe20003f65270 */
[----:B------:R-:W-:-:S12]  /*14900*/  @!P0 BRA `(.L_x_308) ;  /* 0x0000000000208947 */ /* 0x000fd80003800000 */
[----:B0-2---:R-:W0:Y:S08]  /*14910*/  LDC.64 R2, c[0x0][0x388] ;  /* 0x0000e200ff027b82 */ /* 0x005e300000000a00 */
[----:B------:R-:W1:Y:S01]  /*14920*/  LDC R7, c[0x0][0x3b0] ;  /* 0x0000ec00ff077b82 */ /* 0x000e620000000800 */
[----:B0-----:R-:W-:-:S04]  /*14930*/  IMAD.WIDE.U32 R2, R5, 0x4, R2 ;  /* 0x0000000405027825 */ /* 0x001fc800078e0002 */
[----:B------:R-:W-:Y:S01]  /*14940*/  VIADD R5, R5, 0x4 ;  /* 0x0000000405057836 */ /* 0x000fe20000000000 */
[----:B-1----:R1:W-:Y:S04]  /*14950*/  STG.E desc[UR8][R2.64], R7 ;  /* 0x0000000702007986 */ /* 0x0023e8000c101908 */
[----:B------:R1:W-:Y:S04]  /*14960*/  STG.E desc[UR8][R2.64+0x4], R7 ;  /* 0x0000040702007986 */ /* 0x0003e8000c101908 */
[----:B------:R1:W-:Y:S04]  /*14970*/  STG.E desc[UR8][R2.64+0x8], R7 ;  /* 0x0000080702007986 */ /* 0x0003e8000c101908 */
[----:B------:R1:W-:Y:S02]  /*14980*/  STG.E desc[UR8][R2.64+0xc], R7 ;  /* 0x00000c0702007986 */ /* 0x0003e4000c101908 */
.L_x_308:
[----:B------:R-:W-:Y:S05]  /*14990*/  @!P3 BRA `(.L_x_306) ;  /* 0x000000000024b947 */ /* 0x000fea0003800000 */
[----:B012---:R-:W0:Y:S01]  /*149a0*/  LDC.64 R2, c[0x0][0x388] ;  /* 0x0000e200ff027b82 */ /* 0x007e220000000a00 */
[----:B------:R-:W-:-:S07]  /*149b0*/  ISETP.NE.AND P3, PT, R25, 0x1, PT ;  /* 0x000000011900780c */ /* 0x000fce0003f65270 */
[----:B------:R-:W1:Y:S01]  /*149c0*/  LDC R7, c[0x0][0x3b0] ;  /* 0x0000ec00ff077b82 */ /* 0x000e620000000800 */
[----:B0-----:R-:W-:-:S05]  /*149d0*/  IMAD.WIDE.U32 R2, R5, 0x4, R2 ;  /* 0x0000000405027825 */ /* 0x001fca00078e0002 */
[----:B-1----:R3:W-:Y:S01]  /*149e0*/  STG.E desc[UR8][R2.64], R7 ;  /* 0x0000000702007986 */ /* 0x0027e2000c101908 */
[----:B------:R-:W-:Y:S05]  /*149f0*/  @!P3 BRA `(.L_x_306) ;  /* 0x00000000000cb947 */ /* 0x000fea0003800000 */
[----:B------:R-:W-:Y:S01]  /*14a00*/  ISETP.NE.AND P3, PT, R25, 0x2, PT ;  /* 0x000000021900780c */ /* 0x000fe20003f65270 */
[----:B------:R4:W-:-:S12]  /*14a10*/  STG.E desc[UR8][R2.64+0x4], R7 ;  /* 0x0000040702007986 */ /* 0x0009d8000c101908 */
[----:B------:R4:W-:Y:S02]  /*14a20*/  @P3 STG.E desc[UR8][R2.64+0x8], R7 ;  /* 0x0000080702003986 */ /* 0x0009e4000c101908 */
.L_x_306:
[----:B------:R-:W-:Y:S05]  /*14a30*/  BRA.U UP0, `(.L_x_309) ;  /* 0xfffffff900f47547 */ /* 0x000fea000b83ffff */
[----:B01234-:R-:W0:Y:S01]  /*14a40*/  LDC R2, c[0x0][0x390] ;  /* 0x0000e400ff027b82 */ /* 0x01fe220000000800 */
[----:B------:R-:W-:-:S06]  /*14a50*/  UIADD3 UR4, UPT, UPT, UR4, 0x1, URZ ;  /* 0x0000000104047890 */ /* 0x000fcc000fffe0ff */
[----:B0-----:R-:W-:-:S13]  /*14a60*/  ISETP.NE.AND P3, PT, R2, UR4, PT ;  /* 0x0000000402007c0c */ /* 0x001fda000bf65270 */
[----:B------:R-:W-:Y:S05]  /*14a70*/  @!P3 EXIT ;  /* 0x000000000000b94d */ /* 0x000fea0003800000 */
[----:B------:R-:W-:Y:S05]  /*14a80*/  BRA `(.L_x_310) ;  /* 0xfffffff800dc7947 */ /* 0x000fea000383ffff */
.L_x_290:
[----:B------:R-:W-:-:S13]  /*14a90*/  ISETP.GE.AND P0, PT, R27, 0x1, PT ;  /* 0x000000011b00780c */ /* 0x000fda0003f06270 */
[----:B------:R-:W-:Y:S05]  /*14aa0*/  @!P0 EXIT ;  /* 0x000000000000894d */ /* 0x000fea0003800000 */
[C---:B------:R-:W-:Y:S01]  /*14ab0*/  LOP3.LUT R4, R27.reuse, 0xf, RZ, 0xc0, !PT ;  /* 0x0000000f1b047812 */ /* 0x040fe200078ec0ff */
[C---:B------:R-:W-:Y:S01]  /*14ac0*/  VIADD R0, R27.reuse, 0xffffffff ;  /* 0xffffffff1b007836 */ /* 0x040fe20000000000 */
[C---:B------:R-:W-:Y:S01]  /*14ad0*/  LOP3.LUT R6, R27.reuse, 0x7, RZ, 0xc0, !PT ;  /* 0x000000071b067812 */ /* 0x040fe200078ec0ff */
[----:B------:R-:W-:Y:S01]  /*14ae0*/  UMOV UR4, URZ ;  /* 0x000000ff00047c82 */ /* 0x000fe20008000000 */
[C---:B------:R-:W-:Y:S01]  /*14af0*/  LOP3.LUT R8, R27.reuse, 0x7ffffff0, RZ, 0xc0, !PT ;  /* 0x7ffffff01b087812 */ /* 0x040fe200078ec0ff */
[----:B------:R-:W-:Y:S01]  /*14b00*/  VIADD R2, R4, 0xffffffff ;  /* 0xffffffff04027836 */ /* 0x000fe20000000000 */
[----:B------:R-:W-:Y:S01]  /*14b10*/  ISETP.GE.U32.AND P0, PT, R0, 0xf, PT ;  /* 0x0000000f0000780c */ /* 0x000fe20003f06070 */
[----:B------:R-:W-:Y:S01]  /*14b20*/  VIADD R3, R6, 0xffffffff ;  /* 0xffffffff06037836 */ /* 0x000fe20000000000 */
[----:B------:R-:W-:Y:S02]  /*14b30*/  LOP3.LUT R27, R27, 0x3, RZ, 0xc0, !PT ;  /* 0x000000031b1b7812 */ /* 0x000fe400078ec0ff */
[----:B------:R-:W-:-:S02]  /*14b40*/  ISETP.GE.U32.AND P1, PT, R2, 0x7, PT ;  /* 0x000000070200780c */ /* 0x000fc40003f26070 */
[----:B------:R-:W-:-:S13]  /*14b50*/  ISETP.GE.U32.AND P2, PT, R3, 0x3, PT ;  /* 0x000000030300780c */ /* 0x000fda0003f46070 */
.L_x_317:
[----:B0-----:R-:W0:Y:S01]  /*14b60*/  LDCU UR5, c[0x0][0x390] ;  /* 0x00007200ff0577ac */ /* 0x001e220008000800 */
[----:B------:R-:W-:-:S04]  /*14b70*/  UIADD3 UR4, UPT, UPT, UR4, 0x1, URZ ;  /* 0x0000000104047890 */ /* 0x000fc8000fffe0ff */
[----:B0-----:R-:W-:-:S03]  /*14b80*/  UISETP.NE.AND UP0, UPT, UR4, UR5, UPT ;  /* 0x000000050400728c */ /* 0x001fc6000bf05270 */
[----:B-1----:R-:W-:-:S08]  /*14b90*/  UMOV UR5, URZ ;  /* 0x000000ff00057c82 */ /* 0x002fd00008000000 */
.L_x_316:
[----:B0-----:R-:W0:Y:S01]  /*14ba0*/  LDCU UR6, c[0x0][0x394] ;  /* 0x00007280ff0677ac */ /* 0x001e220008000800 */
[----:B------:R-:W-:Y:S01]  /*14bb0*/  ISETP.NE.AND P5, PT, R4, RZ, PT ;  /* 0x000000ff0400720c */ /* 0x000fe20003fa5270 */
[----:B------:R-:W-:-:S04]  /*14bc0*/  UIADD3 UR5, UPT, UPT, UR5, 0x1, URZ ;  /* 0x0000000105057890 */ /* 0x000fc8000fffe0ff */
[----:B0-----:R-:W-:Y:S01]  /*14bd0*/  UISETP.NE.AND UP1, UPT, UR5, UR6, UPT ;  /* 0x000000060500728c */ /* 0x001fe2000bf25270 */
[----:B-1----:R-:W-:Y:S10]  /*14be0*/  @!P0 BRA `(.L_x_311) ;  /* 0x0000000000648947 */ /* 0x002ff40003800000 */
[----:B------:R-:W0:Y:S01]  /*14bf0*/  LDC R3, c[0x0][0x3b0] ;  /* 0x0000ec00ff037b82 */ /* 0x000e220000000800 */
[----:B------:R-:W-:-:S05]  /*14c00*/  UMOV UR6, URZ ;  /* 0x000000ff00067c82 */ /* 0x000fca0008000000 */
.L_x_312:
[----:B------:R-:W-:Y:S01]  /*14c10*/  UIADD3 UR6, UPT, UPT, UR6, 0x10, URZ ;  /* 0x0000001006067890 */ /* 0x000fe2000fffe0ff */
[----:B------:R-:W-:Y:S01]  /*14c20*/  IADD3 R0, P4, PT, R30, 0x40, RZ ;  /* 0x000000401e007810 */ /* 0x000fe20007f9e0ff */
[----:B0-----:R-:W-:Y:S04]  /*14c30*/  STG.E desc[UR8][R30.64], R3 ;  /* 0x000000031e007986 */ /* 0x001fe8000c101908 */
        /* <DEDUP_REMOVED lines=20> */
.L_x_311:
[----:B------:R-:W-:Y:S05]  /*14d80*/  @!P5 BRA `(.L_x_313) ;  /* 0x0000000000b4d947 */ /* 0x000fea0003800000 */
[----:B------:R-:W-:Y:S01]  /*14d90*/  ISETP.NE.AND P4, PT, R6, RZ, PT ;  /* 0x000000ff0600720c */ /* 0x000fe20003f85270 */
[----:B------:R-:W-:-:S12]  /*14da0*/  @!P1 BRA `(.L_x_314) ;  /* 0x0000000000349947 */ /* 0x000fd80003800000 */
[----:B------:R-:W0:Y:S01]  /*14db0*/  LDC R3, c[0x0][0x3b0] ;  /* 0x0000ec00ff037b82 */ /* 0x000e220000000800 */
        /* <DEDUP_REMOVED lines=12> */
.L_x_314:
[----:B------:R-:W-:Y:S05]  /*14e80*/  @!P4 BRA `(.L_x_313) ;  /* 0x000000000074c947 */ /* 0x000fea0003800000 */
[----:B------:R-:W-:Y:S01]  /*14e90*/  ISETP.NE.AND P4, PT, R27, RZ, PT ;  /* 0x000000ff1b00720c */ /* 0x000fe20003f85270 */
[----:B------:R-:W-:Y:S02]  /*14ea0*/  IMAD.MOV.U32 R2, RZ, RZ, R30 ;  /* 0x000000ffff027224 */ /* 0x000fe400078e001e */
[----:B------:R-:W-:Y:S01]  /*14eb0*/  IMAD.MOV.U32 R3, RZ, RZ, R31 ;  /* 0x000000ffff037224 */ /* 0x000fe200078e001f */
[----:B------:R-:W-:Y:S09]  /*14ec0*/  @!P2 BRA `(.L_x_315) ;  /* 0x000000000024a947 */ /* 0x000ff20003800000 */
        /* <DEDUP_REMOVED lines=9> */
.L_x_315:
[----:B------:R-:W-:Y:S05]  /*14f60*/  @!P4 BRA `(.L_x_313) ;  /* 0x00000000003cc947 */ /* 0x000fea0003800000 */
[----:B------:R-:W0:Y:S01]  /*14f70*/  LDC R7, c[0x0][0x3b0] ;  /* 0x0000ec00ff077b82 */ /* 0x000e220000000800 */
[----:B------:R-:W-:Y:S02]  /*14f80*/  ISETP.NE.AND P4, PT, R27, 0x1, PT ;  /* 0x000000011b00780c */ /* 0x000fe40003f85270 */
[----:B------:R-:W-:-:S05]  /*14f90*/  IADD3 R30, P3, PT, R2, 0x4, RZ ;  /* 0x00000004021e7810 */ /* 0x000fca0007f7e0ff */
[----:B------:R-:W-:Y:S01]  /*14fa0*/  IMAD.X R31, RZ, RZ, R3, P3 ;  /* 0x000000ffff1f7224 */ /* 0x000fe200018e0603 */
[----:B0-----:R0:W-:Y:S05]  /*14fb0*/  STG.E desc[UR8][R2.64], R7 ;  /* 0x0000000702007986 */ /* 0x0011ea000c101908 */
        /* <DEDUP_REMOVED lines=10> */
.L_x_313:
[----:B------:R-:W-:Y:S05]  /*15060*/  BRA.U UP1, `(.L_x_316) ;  /* 0xfffffff901cc7547 */ /* 0x000fea000b83ffff */
[----:B------:R-:W-:Y:S05]  /*15070*/  BRA.U UP0, `(.L_x_317) ;  /* 0xfffffff900b87547 */ /* 0x000fea000b83ffff */
[----:B------:R-:W-:Y:S05]  /*15080*/  EXIT ;  /* 0x000000000000794d */ /* 0x000fea0003800000 */
.L_x_318:
        /* <DEDUP_REMOVED lines=15> */
.L_x_412:


//--------------------- .text._max_pool2d         --------------------------
	.section	.text._max_pool2d,"ax",@progbits
	.align	128
        .global         _max_pool2d
        .type           _max_pool2d,@function
        .size           _max_pool2d,(.L_x_413 - _max_pool2d)
        .other          _max_pool2d,@"STO_CUDA_ENTRY STV_DEFAULT"
_max_pool2d:
.text._max_pool2d:
[----:B------:R-:W-:Y:S01]  /*0000*/  LDC R1, c[0x0][0x37c] ;  /* 0x0000df00ff017b82 */ /* 0x000fe20000000800 */
[----:B------:R-:W0:Y:S07]  /*0010*/  S2R R0, SR_CTAID.X ;  /* 0x0000000000007919 */ /* 0x000e2e0000002500 */
[----:B------:R-:W1:Y:S01]  /*0020*/  LDC.64 R2, c[0x0][0x3a0] ;  /* 0x0000e800ff027b82 */ /* 0x000e620000000a00 */
[----:B------:R-:W0:Y:S01]  /*0030*/  LDCU UR4, c[0x0][0x360] ;  /* 0x00006c00ff0477ac */ /* 0x000e220008000800 */
[----:B------:R-:W0:Y:S01]  /*0040*/  S2R R5, SR_TID.X ;  /* 0x0000000000057919 */ /* 0x000e220000002100 */
[----:B-1----:R-:W-:-:S02]  /*0050*/  IMAD R9, R3, R2, RZ ;  /* 0x0000000203097224 */ /* 0x002fc400078e02ff */
[----:B0-----:R-:W-:-:S05]  /*0060*/  IMAD R0, R0, UR4, R5 ;  /* 0x0000000400007c24 */ /* 0x001fca000f8e0205 */
[----:B------:R-:W-:-:S13]  /*0070*/  ISETP.GE.AND P0, PT, R0, R9, PT ;  /* 0x000000090000720c */ /* 0x000fda0003f06270 */
[----:B------:R-:W-:Y:S05]  /*0080*/  @P0 EXIT ;  /* 0x000000000000094d */ /* 0x000fea0003800000 */
[----:B------:R-:W-:Y:S01]  /*0090*/  IABS R7, R3 ;  /* 0x0000000300077213 */ /* 0x000fe20000000000 */
[----:B------:R-:W0:Y:S01]  /*00a0*/  S2UR UR4, SR_CTAID.Y ;  /* 0x00000000000479c3 */ /* 0x000e220000002600 */
[----:B------:R-:W-:Y:S01]  /*00b0*/  IABS R8, R0 ;  /* 0x0000000000087213 */ /* 0x000fe20000000000 */
[----:B------:R-:W1:Y:S01]  /*00c0*/  LDCU.64 UR8, c[0x0][0x390] ;  /* 0x00007200ff0877ac */ /* 0x000e620008000a00 */
[----:B------:R-:W2:Y:S01]  /*00d0*/  I2F.RP R2, R7 ;  /* 0x0000000700027306 */ /* 0x000ea20000209400 */
[----:B------:R-:W3:Y:S04]  /*00e0*/  LDCU.64 UR6, c[0x0][0x358] ;  /* 0x00006b00ff0677ac */ /* 0x000ee80008000a00 */
[----:B------:R-:W0:Y:S03]  /*00f0*/  LDC.64 R12, c[0x0][0x388] ;  /* 0x0000e200ff0c7b82 */ /* 0x000e260000000a00 */
[----:B--2---:R-:W2:Y:S02]  /*0100*/  MUFU.RCP R2, R2 ;  /* 0x0000000200027308 */ /* 0x004ea40000001000 */
[----:B--2---:R-:W-:-:S06]  /*0110*/  VIADD R4, R2, 0xffffffe ;  /* 0x0ffffffe02047836 */ /* 0x004fcc0000000000 */
[----:B------:R2:W4:Y:S02]  /*0120*/  F2I.FTZ.U32.TRUNC.NTZ R5, R4 ;  /* 0x0000000400057305 */ /* 0x000524000021f000 */
[----:B--2---:R-:W-:Y:S02]  /*0130*/  IMAD.MOV.U32 R4, RZ, RZ, RZ ;  /* 0x000000ffff047224 */ /* 0x004fe400078e00ff */
[----:B----4-:R-:W-:-:S04]  /*0140*/  IMAD.MOV R6, RZ, RZ, -R5 ;  /* 0x000000ffff067224 */ /* 0x010fc800078e0a05 */
[----:B------:R-:W-:-:S04]  /*0150*/  IMAD R11, R6, R7, RZ ;  /* 0x00000007060b7224 */ /* 0x000fc800078e02ff */
[----:B------:R-:W-:-:S06]  /*0160*/  IMAD.HI.U32 R5, R5, R11, R4 ;  /* 0x0000000b05057227 */ /* 0x000fcc00078e0004 */
[----:B------:R-:W-:Y:S02]  /*0170*/  IMAD.HI.U32 R6, R5, R8, RZ ;  /* 0x0000000805067227 */ /* 0x000fe400078e00ff */
[----:B------:R-:W2:Y:S02]  /*0180*/  LDC.64 R4, c[0x0][0x380] ;  /* 0x0000e000ff047b82 */ /* 0x000ea40000000a00 */
[----:B------:R-:W-:-:S04]  /*0190*/  IMAD.MOV R2, RZ, RZ, -R6 ;  /* 0x000000ffff027224 */ /* 0x000fc800078e0a06 */
[----:B------:R-:W-:-:S05]  /*01a0*/  IMAD R2, R7, R2, R8 ;  /* 0x0000000207027224 */ /* 0x000fca00078e0208 */
[----:B------:R-:W-:-:S13]  /*01b0*/  ISETP.GT.U32.AND P1, PT, R7, R2, PT ;  /* 0x000000020700720c */ /* 0x000fda0003f24070 */
[----:B------:R-:W-:Y:S02]  /*01c0*/  @!P1 IMAD.IADD R2, R2, 0x1, -R7 ;  /* 0x0000000102029824 */ /* 0x000fe400078e0a07 */
[----:B------:R-:W-:Y:S01]  /*01d0*/  @!P1 VIADD R6, R6, 0x1 ;  /* 0x0000000106069836 */ /* 0x000fe20000000000 */
[----:B------:R-:W-:Y:S02]  /*01e0*/  ISETP.NE.AND P1, PT, R3, RZ, PT ;  /* 0x000000ff0300720c */ /* 0x000fe40003f25270 */
[----:B------:R-:W-:Y:S02]  /*01f0*/  ISETP.GE.U32.AND P0, PT, R2, R7, PT ;  /* 0x000000070200720c */ /* 0x000fe40003f06070 */
[----:B------:R-:W-:-:S04]  /*0200*/  LOP3.LUT R2, R0, R3, RZ, 0x3c, !PT ;  /* 0x0000000300027212 */ /* 0x000fc800078e3cff */
[----:B------:R-:W-:Y:S01]  /*0210*/  ISETP.GE.AND P2, PT, R2, RZ, PT ;  /* 0x000000ff0200720c */ /* 0x000fe20003f46270 */
[----:B0-----:R-:W-:-:S06]  /*0220*/  IMAD R2, R12, UR4, RZ ;  /* 0x000000040c027c24 */ /* 0x001fcc000f8e02ff */
[----:B------:R-:W-:-:S06]  /*0230*/  @P0 VIADD R6, R6, 0x1 ;  /* 0x0000000106060836 */ /* 0x000fcc0000000000 */
[----:B------:R-:W-:Y:S01]  /*0240*/  @!P2 IMAD.MOV R6, RZ, RZ, -R6 ;  /* 0x000000ffff06a224 */ /* 0x000fe200078e0a06 */
[----:B------:R-:W-:-:S05]  /*0250*/  @!P1 LOP3.LUT R6, RZ, R3, RZ, 0x33, !PT ;  /* 0x00000003ff069212 */ /* 0x000fca00078e33ff */
[----:B------:R-:W-:-:S04]  /*0260*/  IMAD.MOV R10, RZ, RZ, -R6 ;  /* 0x000000ffff0a7224 */ /* 0x000fc800078e0a06 */
[----:B------:R-:W-:Y:S02]  /*0270*/  IMAD R10, R3, R10, R0 ;  /* 0x0000000a030a7224 */ /* 0x000fe400078e0200 */
[-C--:B------:R-:W-:Y:S02]  /*0280*/  IMAD R3, R2, R13.reuse, RZ ;  /* 0x0000000d02037224 */ /* 0x080fe400078e02ff */
[----:B------:R-:W-:Y:S02]  /*0290*/  IMAD R2, R6, R13, R10 ;  /* 0x0000000d06027224 */ /* 0x000fe400078e020a */
[----:B--2---:R-:W-:-:S04]  /*02a0*/  IMAD.WIDE R4, R3, 0x4, R4 ;  /* 0x0000000403047825 */ /* 0x004fc800078e0204 */
[----:B-1----:R-:W-:-:S04]  /*02b0*/  IMAD R3, R2, UR9, RZ ;  /* 0x0000000902037c24 */ /* 0x002fc8000f8e02ff */
[----:B------:R-:W-:-:S05]  /*02c0*/  IMAD.WIDE R2, R3, 0x4, R4 ;  /* 0x0000000403027825 */ /* 0x000fca00078e0204 */
[----:B---3--:R0:W5:Y:S01]  /*02d0*/  LDG.E R8, desc[UR6][R2.64] ;  /* 0x0000000602087981 */ /* 0x008162000c1e1900 */
[----:B------:R-:W-:Y:S01]  /*02e0*/  UISETP.GE.AND UP0, UPT, UR8, 0x1, UPT ;  /* 0x000000010800788c */ /* 0x000fe2000bf06270 */
[----:B------:R-:W-:Y:S02]  /*02f0*/  IMAD R9, R9, UR4, RZ ;  /* 0x0000000409097c24 */ /* 0x000fe4000f8e02ff */
[----:B------:R-:W-:Y:S02]  /*0300*/  IMAD R12, R6, UR9, RZ ;  /* 0x00000009060c7c24 */ /* 0x000fe4000f8e02ff */
[----:B------:R-:W-:-:S04]  /*0310*/  IMAD R10, R10, UR9, RZ ;  /* 0x000000090a0a7c24 */ /* 0x000fc8000f8e02ff */
[----:B0-----:R-:W-:Y:S05]  /*0320*/  BRA.U !UP0, `(.L_x_319) ;  /* 0x0000000508c47547 */ /* 0x001fea000b800000 */
[----:B------:R-:W-:Y:S01]  /*0330*/  IADD3 R3, PT, PT, R10, 0x1, RZ ;  /* 0x000000010a037810 */ /* 0x000fe20007ffe0ff */
[----:B------:R-:W-:Y:S01]  /*0340*/  BSSY.RECONVERGENT B0, `(.L_x_319) ;  /* 0x000006f000007945 */ /* 0x000fe20003800200 */
[----:B------:R-:W-:Y:S02]  /*0350*/  VIADD R11, R12, UR8 ;  /* 0x000000080c0b7c36 */ /* 0x000fe40008000000 */
[----:B------:R-:W-:-:S05]  /*0360*/  VIADDMNMX R3, R10, UR8, R3, !PT ;  /* 0x000000080a037c46 */ /* 0x000fca000f800103 */
[----:B------:R-:W-:Y:S02]  /*0370*/  IMAD.IADD R13, R3, 0x1, -R10 ;  /* 0x00000001030d7824 */ /* 0x000fe400078e0a0a */
[----:B------:R-:W-:-:S03]  /*0380*/  IMAD.IADD R3, R10, 0x1, -R3 ;  /* 0x000000010a037824 */ /* 0x000fc600078e0a03 */
[C---:B------:R-:W-:Y:S02]  /*0390*/  LOP3.LUT R21, R13.reuse, 0xf, RZ, 0xc0, !PT ;  /* 0x0000000f0d157812 */ /* 0x040fe400078ec0ff */
[C---:B------:R-:W-:Y:S02]  /*03a0*/  LOP3.LUT R20, R13.reuse, 0x7, RZ, 0xc0, !PT ;  /* 0x000000070d147812 */ /* 0x040fe400078ec0ff */
[----:B------:R-:W-:Y:S01]  /*03b0*/  LOP3.LUT R14, R13, 0xfffffff0, RZ, 0xc0, !PT ;  /* 0xfffffff00d0e7812 */ /* 0x000fe200078ec0ff */
[----:B------:R-:W-:Y:S01]  /*03c0*/  VIADD R2, R21, 0xffffffff ;  /* 0xffffffff15027836 */ /* 0x000fe20000000000 */
[----:B------:R-:W-:Y:S01]  /*03d0*/  ISETP.GT.U32.AND P3, PT, R3, -0x10, PT ;  /* 0xfffffff00300780c */ /* 0x000fe20003f64070 */
[----:B------:R-:W-:Y:S01]  /*03e0*/  VIADD R6, R20, 0xffffffff ;  /* 0xffffffff14067836 */ /* 0x000fe20000000000 */
[----:B------:R-:W-:Y:S02]  /*03f0*/  LOP3.LUT R13, R13, 0x3, RZ, 0xc0, !PT ;  /* 0x000000030d0d7812 */ /* 0x000fe400078ec0ff */
[----:B------:R-:W-:-:S02]  /*0400*/  ISETP.GE.U32.AND P2, PT, R2, 0x7, PT ;  /* 0x000000070200780c */ /* 0x000fc40003f46070 */
[----:B------:R-:W-:Y:S02]  /*0410*/  IADD3 R2, P0, PT, R4, 0x20, RZ ;  /* 0x0000002004027810 */ /* 0x000fe40007f1e0ff */
[----:B------:R-:W-:Y:S02]  /*0420*/  ISETP.GE.U32.AND P1, PT, R6, 0x3, PT ;  /* 0x000000030600780c */ /* 0x000fe40003f26070 */
[----:B------:R-:W-:Y:S01]  /*0430*/  IADD3 R14, PT, PT, -R14, RZ, RZ ;  /* 0x000000ff0e0e7210 */ /* 0x000fe20007ffe1ff */
[----:B------:R-:W-:-:S10]  /*0440*/  IMAD.X R3, RZ, RZ, R5, P0 ;  /* 0x000000ffff037224 */ /* 0x000fd400000e0605 */
.L_x_329:
[----:B------:R-:W-:Y:S01]  /*0450*/  IMAD.MOV.U32 R15, RZ, RZ, R12 ;  /* 0x000000ffff0f7224 */ /* 0x000fe200078e000c */
[----:B------:R-:W-:Y:S01]  /*0460*/  BSSY.RECONVERGENT B1, `(.L_x_320) ;  /* 0x0000028000017945 */ /* 0x000fe20003800200 */
[----:B------:R-:W-:Y:S01]  /*0470*/  VIADD R12, R12, 0x1 ;  /* 0x000000010c0c7836 */ /* 0x000fe20000000000 */
[----:B------:R-:W-:Y:S01]  /*0480*/  ISETP.NE.AND P5, PT, R21, RZ, PT ;  /* 0x000000ff1500720c */ /* 0x000fe20003fa5270 */
[----:B------:R-:W-:-:S03]  /*0490*/  IMAD.MOV.U32 R16, RZ, RZ, R10 ;  /* 0x000000ffff107224 */ /* 0x000fc600078e000a */
[----:B------:R-:W-:Y:S01]  /*04a0*/  ISETP.GE.AND P0, PT, R12, R11, PT ;  /* 0x0000000b0c00720c */ /* 0x000fe20003f06270 */
[----:B------:R-:W-:-:S12]  /*04b0*/  @P3 BRA `(.L_x_321) ;  /* 0x0000000000883947 */ /* 0x000fd80003800000 */
[----:B------:R-:W0:Y:S01]  /*04c0*/  LDCU UR4, c[0x0][0x38c] ;  /* 0x00007180ff0477ac */ /* 0x000e220008000800 */
[----:B------:R-:W-:Y:S02]  /*04d0*/  IMAD.MOV.U32 R18, RZ, RZ, R14 ;  /* 0x000000ffff127224 */ /* 0x000fe400078e000e */
[--C-:B------:R-:W-:Y:S02]  /*04e0*/  IMAD.MOV.U32 R16, RZ, RZ, R10.reuse ;  /* 0x000000ffff107224 */ /* 0x100fe400078e000a */
[----:B0-----:R-:W-:-:S07]  /*04f0*/  IMAD R17, R15, UR4, R10 ;  /* 0x000000040f117c24 */ /* 0x001fce000f8e020a */
.L_x_322:
[----:B------:R-:W-:-:S05]  /*0500*/  IMAD.WIDE R6, R17, 0x4, R2 ;  /* 0x0000000411067825 */ /* 0x000fca00078e0202 */
[----:B------:R-:W2:Y:S04]  /*0510*/  LDG.E R19, desc[UR6][R6.64+-0x20] ;  /* 0xffffe00606137981 */ /* 0x000ea8000c1e1900 */
[----:B------:R-:W2:Y:S04]  /*0520*/  LDG.E R22, desc[UR6][R6.64+-0x1c] ;  /* 0xffffe40606167981 */ /* 0x000ea8000c1e1900 */
[----:B------:R-:W3:Y:S04]  /*0530*/  LDG.E R24, desc[UR6][R6.64+-0x18] ;  /* 0xffffe80606187981 */ /* 0x000ee8000c1e1900 */
[----:B------:R-:W3:Y:S04]  /*0540*/  LDG.E R23, desc[UR6][R6.64+-0x14] ;  /* 0xffffec0606177981 */ /* 0x000ee8000c1e1900 */
[----:B------:R-:W4:Y:S04]  /*0550*/  LDG.E R25, desc[UR6][R6.64+-0xc] ;  /* 0xfffff40606197981 */ /* 0x000f28000c1e1900 */
[----:B------:R-:W4:Y:S04]  /*0560*/  LDG.E R27, desc[UR6][R6.64+-0x8] ;  /* 0xfffff806061b7981 */ /* 0x000f28000c1e1900 */
[----:B------:R-:W4:Y:S01]  /*0570*/  LDG.E R26, desc[UR6][R6.64+0x1c] ;  /* 0x00001c06061a7981 */ /* 0x000f22000c1e1900 */
[----:B--2--5:R-:W-:-:S03]  /*0580*/  FMNMX3 R19, R8, R19, R22, !PT ;  /* 0x0000001308137276 */ /* 0x024fc60007800016 */
[----:B------:R-:W4:Y:S04]  /*0590*/  LDG.E R22, desc[UR6][R6.64+-0x10] ;  /* 0xfffff00606167981 */ /* 0x000f28000c1e1900 */
[----:B------:R-:W2:Y:S01]  /*05a0*/  LDG.E R8, desc[UR6][R6.64] ;  /* 0x0000000606087981 */ /* 0x000ea2000c1e1900 */
[----:B---3--:R-:W-:-:S03]  /*05b0*/  FMNMX3 R23, R19, R24, R23, !PT ;  /* 0x0000001813177276 */ /* 0x008fc60007800017 */
[----:B------:R-:W3:Y:S04]  /*05c0*/  LDG.E R24, desc[UR6][R6.64+-0x4] ;  /* 0xfffffc0606187981 */ /* 0x000ee8000c1e1900 */
[----:B------:R-:W2:Y:S01]  /*05d0*/  LDG.E R19, desc[UR6][R6.64+0x4] ;  /* 0x0000040606137981 */ /* 0x000ea2000c1e1900 */
[----:B----4-:R-:W-:-:S03]  /*05e0*/  FMNMX3 R22, R23, R22, R25, !PT ;  /* 0x0000001617167276 */ /* 0x010fc60007800019 */
[----:B------:R-:W4:Y:S04]  /*05f0*/  LDG.E R23, desc[UR6][R6.64+0x8] ;  /* 0x0000080606177981 */ /* 0x000f28000c1e1900 */
[----:B------:R-:W4:Y:S01]  /*0600*/  LDG.E R25, desc[UR6][R6.64+0x18] ;  /* 0x0000180606197981 */ /* 0x000f22000c1e1900 */
[----:B---3--:R-:W-:-:S03]  /*0610*/  FMNMX3 R22, R22, R27, R24, !PT ;  /* 0x0000001b16167276 */ /* 0x008fc60007800018 */
[----:B------:R-:W4:Y:S01]  /*0620*/  LDG.E R24, desc[UR6][R6.64+0xc] ;  /* 0x00000c0606187981 */ /* 0x000f22000c1e1900 */
[----:B--2---:R-:W-:-:S03]  /*0630*/  FMNMX3 R8, R22, R8, R19, !PT ;  /* 0x0000000816087276 */ /* 0x004fc60007800013 */
[----:B------:R-:W2:Y:S04]  /*0640*/  LDG.E R19, desc[UR6][R6.64+0x10] ;  /* 0x0000100606137981 */ /* 0x000ea8000c1e1900 */
[----:B------:R-:W2:Y:S01]  /*0650*/  LDG.E R22, desc[UR6][R6.64+0x14] ;  /* 0x0000140606167981 */ /* 0x000ea2000c1e1900 */
[----:B------:R-:W-:-:S04]  /*0660*/  IADD3 R18, PT, PT, R18, 0x10, RZ ;  /* 0x0000001012127810 */ /* 0x000fc80007ffe0ff */
[----:B------:R-:W-:Y:S01]  /*0670*/  ISETP.NE.AND P4, PT, R18, RZ, PT ;  /* 0x000000ff1200720c */ /* 0x000fe20003f85270 */
[----:B------:R-:W-:Y:S02]  /*0680*/  VIADD R16, R16, 0x10 ;  /* 0x0000001010107836 */ /* 0x000fe40000000000 */
[----:B------:R-:W-:Y:S01]  /*0690*/  VIADD R17, R17, 0x10 ;  /* 0x0000001011117836 */ /* 0x000fe20000000000 */
[----:B----4-:R-:W-:-:S04]  /*06a0*/  FMNMX3 R8, R8, R23, R24, !PT ;  /* 0x0000001708087276 */ /* 0x010fc80007800018 */
[----:B--2---:R-:W-:-:S04]  /*06b0*/  FMNMX3 R8, R8, R19, R22, !PT ;  /* 0x0000001308087276 */ /* 0x004fc80007800016 */
[----:B------:R-:W-:Y:S01]  /*06c0*/  FMNMX3 R8, R8, R25, R26, !PT ;  /* 0x0000001908087276 */ /* 0x000fe2000780001a */
[----:B------:R-:W-:Y:S06]  /*06d0*/  @P4 BRA `(.L_x_322) ;  /* 0xfffffffc00884947 */ /* 0x000fec000383ffff */
.L_x_321:
[----:B------:R-:W-:Y:S05]  /*06e0*/  BSYNC.RECONVERGENT B1 ;  /* 0x0000000000017941 */ /* 0x000fea0003800200 */
.L_x_320:
[----:B------:R-:W-:Y:S04]  /*06f0*/  BSSY.RECONVERGENT B1, `(.L_x_323) ;  /* 0x0000032000017945 */ /* 0x000fe80003800200 */
[----:B------:R-:W-:Y:S05]  /*0700*/  @!P5 BRA `(.L_x_324) ;  /* 0x0000000000c0d947 */ /* 0x000fea0003800000 */
[----:B------:R-:W-:Y:S01]  /*0710*/  BSSY.RECONVERGENT B2, `(.L_x_325) ;  /* 0x0000013000027945 */ /* 0x000fe20003800200 */
[----:B------:R-:W-:-:S03]  /*0720*/  ISETP.NE.AND P4, PT, R20, RZ, PT ;  /* 0x000000ff1400720c */ /* 0x000fc60003f85270 */
[----:B------:R-:W-:Y:S10]  /*0730*/  @!P2 BRA `(.L_x_326) ;  /* 0x000000000040a947 */ /* 0x000ff40003800000 */
[----:B------:R-:W0:Y:S02]  /*0740*/  LDCU UR4, c[0x0][0x38c] ;  /* 0x00007180ff0477ac */ /* 0x000e240008000800 */
[----:B0-----:R-:W-:-:S04]  /*0750*/  IMAD R7, R15, UR4, R16 ;  /* 0x000000040f077c24 */ /* 0x001fc8000f8e0210 */
[----:B------:R-:W-:-:S05]  /*0760*/  IMAD.WIDE R6, R7, 0x4, R4 ;  /* 0x0000000407067825 */ /* 0x000fca00078e0204 */
[----:B------:R-:W2:Y:S04]  /*0770*/  LDG.E R17, desc[UR6][R6.64] ;  /* 0x0000000606117981 */ /* 0x000ea8000c1e1900 */
[----:B------:R-:W2:Y:S04]  /*0780*/  LDG.E R18, desc[UR6][R6.64+0x4] ;  /* 0x0000040606127981 */ /* 0x000ea8000c1e1900 */
[----:B------:R-:W3:Y:S04]  /*0790*/  LDG.E R22, desc[UR6][R6.64+0x8] ;  /* 0x0000080606167981 */ /* 0x000ee8000c1e1900 */
[----:B------:R-:W3:Y:S04]  /*07a0*/  LDG.E R19, desc[UR6][R6.64+0xc] ;  /* 0x00000c0606137981 */ /* 0x000ee8000c1e1900 */
[----:B------:R-:W4:Y:S04]  /*07b0*/  LDG.E R24, desc[UR6][R6.64+0x10] ;  /* 0x0000100606187981 */ /* 0x000f28000c1e1900 */
[----:B------:R-:W4:Y:S04]  /*07c0*/  LDG.E R23, desc[UR6][R6.64+0x14] ;  /* 0x0000140606177981 */ /* 0x000f28000c1e1900 */
[----:B------:R-:W4:Y:S04]  /*07d0*/  LDG.E R26, desc[UR6][R6.64+0x18] ;  /* 0x00001806061a7981 */ /* 0x000f28000c1e1900 */
[----:B------:R-:W4:Y:S01]  /*07e0*/  LDG.E R25, desc[UR6][R6.64+0x1c] ;  /* 0x00001c0606197981 */ /* 0x000f22000c1e1900 */
[----:B------:R-:W-:Y:S01]  /*07f0*/  VIADD R16, R16, 0x8 ;  /* 0x0000000810107836 */ /* 0x000fe20000000000 */
[----:B--2--5:R-:W-:-:S04]  /*0800*/  FMNMX3 R17, R8, R17, R18, !PT ;  /* 0x0000001108117276 */ /* 0x024fc80007800012 */
[----:B---3--:R-:W-:-:S04]  /*0810*/  FMNMX3 R17, R17, R22, R19, !PT ;  /* 0x0000001611117276 */ /* 0x008fc80007800013 */
[----:B----4-:R-:W-:-:S04]  /*0820*/  FMNMX3 R17, R17, R24, R23, !PT ;  /* 0x0000001811117276 */ /* 0x010fc80007800017 */
[----:B------:R-:W-:-:S07]  /*0830*/  FMNMX3 R8, R17, R26, R25, !PT ;  /* 0x0000001a11087276 */ /* 0x000fce0007800019 */
.L_x_326:
[----:B------:R-:W-:Y:S05]  /*0840*/  BSYNC.RECONVERGENT B2 ;  /* 0x0000000000027941 */ /* 0x000fea0003800200 */
.L_x_325:
        /* <DEDUP_REMOVED lines=10> */
[----:B------:R-:W3:Y:S01]  /*08f0*/  LDG.E R22, desc[UR6][R6.64+0xc] ;  /* 0x00000c0606167981 */ /* 0x000ee2000c1e1900 */
[----:B------:R-:W-:Y:S01]  /*0900*/  VIADD R16, R16, 0x4 ;  /* 0x0000000410107836 */ /* 0x000fe20000000000 */
[----:B--2--5:R-:W-:-:S04]  /*0910*/  FMNMX3 R8, R8, R17, R18, !PT ;  /* 0x0000001108087276 */ /* 0x024fc80007800012 */
[----:B---3--:R-:W-:-:S07]  /*0920*/  FMNMX3 R8, R8, R19, R22, !PT ;  /* 0x0000001308087276 */ /* 0x008fce0007800016 */
.L_x_328:
[----:B------:R-:W-:Y:S05]  /*0930*/  BSYNC.RECONVERGENT B2 ;  /* 0x0000000000027941 */ /* 0x000fea0003800200 */
.L_x_327:
[----:B------:R-:W-:Y:S05]  /*0940*/  @!P4 BRA `(.L_x_324) ;  /* 0x000000000030c947 */ /* 0x000fea0003800000 */
[----:B------:R-:W0:Y:S02]  /*0950*/  LDCU UR4, c[0x0][0x38c] ;  /* 0x00007180ff0477ac */ /* 0x000e240008000800 */
[----:B0-----:R-:W-:-:S04]  /*0960*/  IMAD R7, R15, UR4, R16 ;  /* 0x000000040f077c24 */ /* 0x001fc8000f8e0210 */
[----:B------:R-:W-:-:S05]  /*0970*/  IMAD.WIDE R6, R7, 0x4, R4 ;  /* 0x0000000407067825 */ /* 0x000fca00078e0204 */
[----:B------:R-:W2:Y:S01]  /*0980*/  LDG.E R15, desc[UR6][R6.64] ;  /* 0x00000006060f7981 */ /* 0x000ea2000c1e1900 */
[----:B------:R-:W-:Y:S02]  /*0990*/  ISETP.NE.AND P4, PT, R13, 0x1, PT ;  /* 0x000000010d00780c */ /* 0x000fe40003f85270 */
[----:B--2--5:R-:W-:-:S11]  /*09a0*/  FMNMX R8, R8, R15, !PT ;  /* 0x0000000f08087209 */ /* 0x024fd60007800000 */
[----:B------:R-:W-:Y:S05]  /*09b0*/  @!P4 BRA `(.L_x_324) ;  /* 0x000000000014c947 */ /* 0x000fea0003800000 */
[----:B------:R-:W-:Y:S01]  /*09c0*/  ISETP.NE.AND P4, PT, R13, 0x2, PT ;  /* 0x000000020d00780c */ /* 0x000fe20003f85270 */
[----:B------:R-:W2:-:S12]  /*09d0*/  LDG.E R15, desc[UR6][R6.64+0x4] ;  /* 0x00000406060f7981 */ /* 0x000e98000c1e1900 */
[----:B------:R-:W3:Y:S01]  /*09e0*/  @P4 LDG.E R17, desc[UR6][R6.64+0x8] ;  /* 0x0000080606114981 */ /* 0x000ee2000c1e1900 */
[----:B--2---:R-:W-:-:S04]  /*09f0*/  FMNMX R8, R8, R15, !PT ;  /* 0x0000000f08087209 */ /* 0x004fc80007800000 */
[----:B---3--:R-:W-:-:S07]  /*0a00*/  @P4 FMNMX R8, R8, R17, !PT ;  /* 0x0000001108084209 */ /* 0x008fce0007800000 */
.L_x_324:
[----:B------:R-:W-:Y:S05]  /*0a10*/  BSYNC.RECONVERGENT B1 ;  /* 0x0000000000017941 */ /* 0x000fea0003800200 */
.L_x_323:
[----:B------:R-:W-:Y:S05]  /*0a20*/  @!P0 BRA `(.L_x_329) ;  /* 0xfffffff800888947 */ /* 0x000fea000383ffff */
[----:B------:R-:W-:Y:S05]  /*0a30*/  BSYNC.RECONVERGENT B0 ;  /* 0x0000000000007941 */ /* 0x000fea0003800200 */
.L_x_319:
[----:B------:R-:W0:Y:S01]  /*0a40*/  LDCU.64 UR4, c[0x0][0x398] ;  /* 0x00007300ff0477ac */ /* 0x000e220008000a00 */
[----:B------:R-:W-:Y:S02]  /*0a50*/  SHF.R.S32.HI R3, RZ, 0x1f, R9 ;  /* 0x0000001fff037819 */ /* 0x000fe40000011409 */
[----:B------:R-:W-:-:S04]  /*0a60*/  IADD3 R9, P0, PT, R0, R9, RZ ;  /* 0x0000000900097210 */ /* 0x000fc80007f1e0ff */
[----:B------:R-:W-:Y:S02]  /*0a70*/  LEA.HI.X.SX32 R0, R0, R3, 0x1, P0 ;  /* 0x0000000300007211 */ /* 0x000fe400000f0eff */
[----:B0-----:R-:W-:-:S04]  /*0a80*/  LEA R2, P0, R9, UR4, 0x2 ;  /* 0x0000000409027c11 */ /* 0x001fc8000f8010ff */
[----:B------:R-:W-:-:S05]  /*0a90*/  LEA.HI.X R3, R9, UR5, R0, 0x2, P0 ;  /* 0x0000000509037c11 */ /* 0x000fca00080f1400 */
[----:B-----5:R-:W-:Y:S01]  /*0aa0*/  STG.E desc[UR6][R2.64], R8 ;  /* 0x0000000802007986 */ /* 0x020fe2000c101906 */
[----:B------:R-:W-:Y:S05]  /*0ab0*/  EXIT ;  /* 0x000000000000794d */ /* 0x000fea0003800000 */
.L_x_330:
        /* <DEDUP_REMOVED lines=12> */
.L_x_413:


//--------------------- .text._conv2d             --------------------------
	.section	.text._conv2d,"ax",@progbits
	.align	128
        .global         _conv2d
        .type           _conv2d,@function
        .size           _conv2d,(.L_x_414 - _conv2d)
        .other          _conv2d,@"STO_CUDA_ENTRY STV_DEFAULT"
_conv2d:
.text._conv2d:
[----:B------:R-:W-:Y:S08]  /*0000*/  LDC R1, c[0x0][0x37c] ;  /* 0x0000df00ff017b82 */ /* 0x000ff00000000800 */
[----:B------:R-:W0:Y:S02]  /*0010*/  LDC R0, c[0x0][0x3bc] ;  /* 0x0000ef00ff007b82 */ /* 0x000e240000000800 */
[----:B0-----:R-:W-:-:S13]  /*0020*/  ISETP.GE.AND P0, PT, R0, 0x1, PT ;  /* 0x000000010000780c */ /* 0x001fda0003f06270 */
[----:B------:R-:W-:Y:S05]  /*0030*/  @!P0 EXIT ;  /* 0x000000000000894d */ /* 0x000fea0003800000 */
[----:B------:R-:W0:Y:S01]  /*0040*/  LDC R6, c[0x0][0x3c0] ;  /* 0x0000f000ff067b82 */ /* 0x000e220000000800 */
[----:B------:R-:W1:Y:S01]  /*0050*/  S2R R3, SR_TID.X ;  /* 0x0000000000037919 */ /* 0x000e620000002100 */
[----:B0-----:R-:W-:-:S13]  /*0060*/  ISETP.GE.AND P0, PT, R6, 0x1, PT ;  /* 0x000000010600780c */ /* 0x001fda0003f06270 */
[----:B-1----:R-:W-:Y:S05]  /*0070*/  @!P0 EXIT ;  /* 0x000000000000894d */ /* 0x002fea0003800000 */
[----:B------:R-:W0:Y:S01]  /*0080*/  LDC R5, c[0x0][0x3b0] ;  /* 0x0000ec00ff057b82 */ /* 0x000e220000000800 */
[----:B------:R-:W1:Y:S07]  /*0090*/  LDCU.64 UR28, c[0x0][0x358] ;  /* 0x00006b00ff1c77ac */ /* 0x000e6e0008000a00 */
[----:B------:R-:W2:Y:S08]  /*00a0*/  S2UR UR9, SR_CTAID.X ;  /* 0x00000000000979c3 */ /* 0x000eb00000002500 */
[----:B------:R-:W2:Y:S08]  /*00b0*/  LDC R0, c[0x0][0x3b8] ;  /* 0x0000ee00ff007b82 */ /* 0x000eb00000000800 */
[----:B------:R-:W3:Y:S01]  /*00c0*/  LDC.64 R10, c[0x0][0x3a8] ;  /* 0x0000ea00ff0a7b82 */ /* 0x000ee20000000a00 */
[----:B0-----:R-:W-:Y:S01]  /*00d0*/  ISETP.GE.AND P0, PT, R5, 0x1, PT ;  /* 0x000000010500780c */ /* 0x001fe20003f06270 */
[----:B--2---:R-:W-:-:S02]  /*00e0*/  IMAD R0, R0, UR9, R3 ;  /* 0x0000000900007c24 */ /* 0x004fc4000f8e0203 */
[----:B---3--:R-:W-:-:S10]  /*00f0*/  IMAD.WIDE.U32 R10, R3, 0x4, R10 ;  /* 0x00000004030a7825 */ /* 0x008fd400078e000a */
[----:B-1----:R-:W-:Y:S05]  /*0100*/  @!P0 BRA `(.L_x_331) ;  /* 0x00000034001c8947 */ /* 0x002fea0003800000 */
[----:B------:R-:W0:Y:S02]  /*0110*/  LDCU UR6, c[0x0][0x3b4] ;  /* 0x00007680ff0677ac */ /* 0x000e240008000800 */
[----:B0-----:R-:W-:-:S09]  /*0120*/  UISETP.GE.AND UP0, UPT, UR6, 0x1, UPT ;  /* 0x000000010600788c */ /* 0x001fd2000bf06270 */
[----:B------:R-:W-:Y:S05]  /*0130*/  BRA.U !UP0, `(.L_x_332) ;  /* 0x0000002908f07547 */ /* 0x000fea000b800000 */
[----:B------:R-:W0:Y:S02]  /*0140*/  LDCU UR10, c[0x0][0x390] ;  /* 0x00007200ff0a77ac */ /* 0x000e240008000800 */
[----:B0-----:R-:W-:-:S09]  /*0150*/  UISETP.GE.AND UP0, UPT, UR10, 0x1, UPT ;  /* 0x000000010a00788c */ /* 0x001fd2000bf06270 */
[----:B------:R-:W-:Y:S05]  /*0160*/  BRA.U !UP0, `(.L_x_333) ;  /* 0x0000002108c47547 */ /* 0x000fea000b800000 */
[----:B------:R-:W0:Y:S01]  /*0170*/  LDCU.64 UR4, c[0x0][0x3a8] ;  /* 0x00007500ff0477ac */ /* 0x000e220008000a00 */
[----:B------:R-:W-:Y:S01]  /*0180*/  IMAD R2, R3, UR10, RZ ;  /* 0x0000000a03027c24 */ /* 0x000fe2000f8e02ff */
[----:B------:R-:W-:Y:S02]  /*0190*/  UIMAD UR9, UR9, UR10, URZ ;  /* 0x0000000a090972a4 */ /* 0x000fe4000f8e02ff */
[----:B0-----:R-:W-:-:S04]  /*01a0*/  UISETP.NE.U32.AND UP0, UPT, UR4, URZ, UPT ;  /* 0x000000ff0400728c */ /* 0x001fc8000bf05070 */
[----:B------:R-:W-:-:S09]  /*01b0*/  UISETP.NE.AND.EX UP0, UPT, UR5, URZ, UPT, UP0 ;  /* 0x000000ff0500728c */ /* 0x000fd2000bf05300 */
[----:B------:R-:W-:Y:S05]  /*01c0*/  BRA.U UP0, `(.L_x_334) ;  /* 0x0000001500287547 */ /* 0x000fea000b800000 */
[----:B------:R-:W0:Y:S01]  /*01d0*/  LDCU UR11, c[0x0][0x398] ;  /* 0x00007300ff0b77ac */ /* 0x000e220008000800 */
[-C--:B------:R-:W-:Y:S01]  /*01e0*/  IMAD R3, R3, R5.reuse, RZ ;  /* 0x0000000503037224 */ /* 0x080fe200078e02ff */
[C---:B------:R-:W-:Y:S01]  /*01f0*/  IADD3 R6, PT, PT, R2.reuse, 0x5, RZ ;  /* 0x0000000502067810 */ /* 0x040fe20007ffe0ff */
[C---:B------:R-:W-:Y:S01]  /*0200*/  IMAD R4, R2.reuse, R5, R5 ;  /* 0x0000000502047224 */ /* 0x040fe200078e0205 */
[----:B------:R-:W0:Y:S01]  /*0210*/  LDCU UR5, c[0x0][0x394] ;  /* 0x00007280ff0577ac */ /* 0x000e220008000800 */
[----:B------:R-:W-:Y:S01]  /*0220*/  IMAD R5, R5, UR6, RZ ;  /* 0x0000000605057c24 */ /* 0x000fe2000f8e02ff */
[C---:B------:R-:W-:Y:S01]  /*0230*/  IADD3 R7, PT, PT, R2.reuse, 0x6, RZ ;  /* 0x0000000602077810 */ /* 0x040fe20007ffe0ff */
[----:B------:R-:W-:Y:S01]  /*0240*/  ULOP3.LUT UR4, UR10, 0x7, URZ, 0xc0, !UPT ;  /* 0x000000070a047892 */ /* 0x000fe2000f8ec0ff */
[----:B------:R-:W-:Y:S01]  /*0250*/  IADD3 R8, PT, PT, R2, 0x7, RZ ;  /* 0x0000000702087810 */ /* 0x000fe20007ffe0ff */
[----:B------:R-:W-:Y:S02]  /*0260*/  ULOP3.LUT UR10, UR10, 0x7ffffff8, URZ, 0xc0, !UPT ;  /* 0x7ffffff80a0a7892 */ /* 0x000fe4000f8ec0ff */
[----:B------:R-:W-:-:S04]  /*0270*/  UIADD3 UR4, UPT, UPT, UR4, -0x1, URZ ;  /* 0xffffffff04047890 */ /* 0x000fc8000fffe0ff */
[----:B------:R-:W-:-:S03]  /*0280*/  UISETP.GE.U32.AND UP1, UPT, UR4, 0x3, UPT ;  /* 0x000000030400788c */ /* 0x000fc6000bf26070 */
[----:B------:R-:W-:Y:S01]  /*0290*/  UMOV UR4, URZ ;  /* 0x000000ff00047c82 */ /* 0x000fe20008000000 */
[----:B0-----:R-:W-:-:S12]  /*02a0*/  UIMAD UR11, UR11, UR5, URZ ;  /* 0x000000050b0b72a4 */ /* 0x001fd8000f8e02ff */
.L_x_344:
[----:B0-----:R-:W0:Y:S01]  /*02b0*/  LDCU UR12, c[0x0][0x3c4] ;  /* 0x00007880ff0c77ac */ /* 0x001e220008000800 */
[----:B------:R-:W-:Y:S01]  /*02c0*/  UMOV UR5, URZ ;  /* 0x000000ff00057c82 */ /* 0x000fe20008000000 */
[----:B0-----:R-:W-:-:S12]  /*02d0*/  UIMAD UR12, UR4, UR12, URZ ;  /* 0x0000000c040c72a4 */ /* 0x001fd8000f8e02ff */
.L_x_343:
[----:B0-----:R-:W0:Y:S01]  /*02e0*/  LDCU UR13, c[0x0][0x3c4] ;  /* 0x00007880ff0d77ac */ /* 0x001e220008000800 */
[----:B------:R-:W-:Y:S01]  /*02f0*/  HFMA2 R29, -RZ, RZ, 0, 0 ;  /* 0x00000000ff1d7431 */ /* 0x000fe200000001ff */
[----:B------:R-:W-:Y:S01]  /*0300*/  UMOV UR6, URZ ;  /* 0x000000ff00067c82 */ /* 0x000fe20008000000 */
[----:B0-----:R-:W-:-:S12]  /*0310*/  UIMAD UR13, UR5, UR13, URZ ;  /* 0x0000000d050d72a4 */ /* 0x001fd8000f8e02ff */
.L_x_342:
[----:B------:R-:W0:Y:S01]  /*0320*/  LDCU UR21, c[0x0][0x394] ;  /* 0x00007280ff1577ac */ /* 0x000e220008000800 */
[----:B------:R-:W-:-:S04]  /*0330*/  UIADD3 UR7, UPT, UPT, UR12, UR6, URZ ;  /* 0x000000060c077290 */ /* 0x000fc8000fffe0ff */
[----:B0-----:R-:W-:-:S04]  /*0340*/  UISETP.GE.AND UP0, UPT, UR7, UR21, UPT ;  /* 0x000000150700728c */ /* 0x001fc8000bf06270 */
[----:B------:R-:W-:-:S09]  /*0350*/  UISETP.GT.AND UP0, UPT, UR7, -0x1, !UP0 ;  /* 0xffffffff0700788c */ /* 0x000fd2000c704270 */
[----:B------:R-:W-:Y:S05]  /*0360*/  BRA.U !UP0, `(.L_x_335) ;  /* 0x00000011086c7547 */ /* 0x000fea000b800000 */
[----:B------:R-:W0:Y:S01]  /*0370*/  S2UR UR23, SR_CTAID.X ;  /* 0x00000000001779c3 */ /* 0x000e220000002500 */
[----:B------:R-:W1:Y:S01]  /*0380*/  LDCU UR24, c[0x0][0x3b0] ;  /* 0x00007600ff1877ac */ /* 0x000e620008000800 */
[C---:B------:R-:W-:Y:S02]  /*0390*/  IADD3 R9, PT, PT, R2.reuse, 0x4, RZ ;  /* 0x0000000402097810 */ /* 0x040fe40007ffe0ff */
[C---:B------:R-:W-:Y:S01]  /*03a0*/  IADD3 R11, PT, PT, R2.reuse, 0x2, RZ ;  /* 0x00000002020b7810 */ /* 0x040fe20007ffe0ff */
[----:B------:R-:W2:Y:S01]  /*03b0*/  LDCU UR22, c[0x0][0x398] ;  /* 0x00007300ff1677ac */ /* 0x000ea20008000800 */
[----:B------:R-:W-:Y:S01]  /*03c0*/  IADD3 R12, PT, PT, R2, 0x3, RZ ;  /* 0x00000003020c7810 */ /* 0x000fe20007ffe0ff */
[----:B------:R-:W3:Y:S01]  /*03d0*/  LDCU UR25, c[0x0][0x390] ;  /* 0x00007200ff1977ac */ /* 0x000ee20008000800 */
[----:B------:R-:W-:Y:S02]  /*03e0*/  UIADD3 UR8, UPT, UPT, UR9, 0x2, URZ ;  /* 0x0000000209087890 */ /* 0x000fe4000fffe0ff */
[----:B------:R-:W-:-:S02]  /*03f0*/  UIADD3 UR14, UPT, UPT, UR9, 0x3, URZ ;  /* 0x00000003090e7890 */ /* 0x000fc4000fffe0ff */
[----:B------:R-:W-:Y:S02]  /*0400*/  UIADD3 UR16, UPT, UPT, UR9, 0x4, URZ ;  /* 0x0000000409107890 */ /* 0x000fe4000fffe0ff */
[----:B------:R-:W-:Y:S01]  /*0410*/  UIADD3 UR18, UPT, UPT, UR9, 0x5, URZ ;  /* 0x0000000509127890 */ /* 0x000fe2000fffe0ff */
[----:B-1----:R-:W-:Y:S01]  /*0420*/  MOV R20, UR24 ;  /* 0x0000001800147c02 */ /* 0x002fe20008000f00 */
[----:B------:R-:W-:Y:S02]  /*0430*/  UIADD3 UR19, UPT, UPT, UR9, 0x6, URZ ;  /* 0x0000000609137890 */ /* 0x000fe4000fffe0ff */
[----:B------:R-:W-:Y:S02]  /*0440*/  UIADD3 UR20, UPT, UPT, UR9, 0x7, URZ ;  /* 0x0000000709147890 */ /* 0x000fe4000fffe0ff */
[----:B------:R-:W-:Y:S01]  /*0450*/  UIMAD UR7, UR9, UR21, UR21 ;  /* 0x00000015090772a4 */ /* 0x000fe2000f8e0215 */
[-C--:B------:R-:W-:Y:S01]  /*0460*/  IMAD R13, R7, R20.reuse, UR6 ;  /* 0x00000006070d7e24 */ /* 0x080fe2000f8e0214 */
[----:B------:R-:W-:Y:S01]  /*0470*/  UIMAD UR8, UR8, UR21, UR12 ;  /* 0x00000015080872a4 */ /* 0x000fe2000f8e020c */
[----:B---3--:R-:W-:Y:S01]  /*0480*/  MOV R10, UR25 ;  /* 0x00000019000a7c02 */ /* 0x008fe20008000f00 */
[----:B------:R-:W-:Y:S01]  /*0490*/  UIMAD UR15, UR14, UR21, UR12 ;  /* 0x000000150e0f72a4 */ /* 0x000fe2000f8e020c */
[----:B------:R-:W-:Y:S01]  /*04a0*/  IMAD R20, R8, R20, UR6 ;  /* 0x0000000608147e24 */ /* 0x000fe2000f8e0214 */
[----:B------:R-:W-:-:S02]  /*04b0*/  UIMAD UR17, UR16, UR21, UR12 ;  /* 0x00000015101172a4 */ /* 0x000fc4000f8e020c */
[----:B------:R-:W-:Y:S01]  /*04c0*/  UIMAD UR18, UR18, UR21, UR12 ;  /* 0x00000015121272a4 */ /* 0x000fe2000f8e020c */
[----:B------:R-:W-:Y:S01]  /*04d0*/  IMAD R21, R3, R10, UR6 ;  /* 0x0000000603157e24 */ /* 0x000fe2000f8e020a */
[----:B------:R-:W-:Y:S02]  /*04e0*/  UIMAD UR19, UR19, UR21, UR12 ;  /* 0x00000015131372a4 */ /* 0x000fe4000f8e020c */
[----:B------:R-:W-:Y:S02]  /*04f0*/  UIMAD UR20, UR20, UR21, UR12 ;  /* 0x00000015141472a4 */ /* 0x000fe4000f8e020c */
[----:B------:R-:W-:Y:S02]  /*0500*/  UIADD3 UR7, UPT, UPT, UR6, UR7, UR12 ;  /* 0x0000000706077290 */ /* 0x000fe4000fffe00c */
[----:B0-----:R-:W-:Y:S02]  /*0510*/  UIMAD UR21, UR23, UR21, URZ ;  /* 0x00000015171572a4 */ /* 0x001fe4000f8e02ff */
[----:B--2---:R-:W-:-:S02]  /*0520*/  UIMAD UR14, UR7, UR22, UR13 ;  /* 0x00000016070e72a4 */ /* 0x004fc4000f8e020d */
[----:B------:R-:W-:Y:S02]  /*0530*/  UIMAD UR21, UR21, UR25, UR12 ;  /* 0x00000019151572a4 */ /* 0x000fe4000f8e020c */
[----:B------:R-:W-:Y:S02]  /*0540*/  UIADD3 UR7, UPT, UPT, UR19, UR6, URZ ;  /* 0x0000000613077290 */ /* 0x000fe4000fffe0ff */
[----:B------:R-:W-:Y:S02]  /*0550*/  UIADD3 UR18, UPT, UPT, UR18, UR6, URZ ;  /* 0x0000000612127290 */ /* 0x000fe4000fffe0ff */
[----:B------:R-:W-:Y:S02]  /*0560*/  UIADD3 UR8, UPT, UPT, UR8, UR6, URZ ;  /* 0x0000000608087290 */ /* 0x000fe4000fffe0ff */
[----:B------:R-:W-:Y:S02]  /*0570*/  UIADD3 UR16, UPT, UPT, UR15, UR6, URZ ;  /* 0x000000060f107290 */ /* 0x000fe4000fffe0ff */
[----:B------:R-:W-:-:S02]  /*0580*/  UIADD3 UR17, UPT, UPT, UR17, UR6, URZ ;  /* 0x0000000611117290 */ /* 0x000fc4000fffe0ff */
[----:B------:R-:W-:Y:S02]  /*0590*/  UIADD3 UR20, UPT, UPT, UR20, UR6, URZ ;  /* 0x0000000614147290 */ /* 0x000fe4000fffe0ff */
[----:B------:R-:W-:Y:S02]  /*05a0*/  UIADD3 UR21, UPT, UPT, UR21, UR6, URZ ;  /* 0x0000000615157290 */ /* 0x000fe4000fffe0ff */
[----:B------:R-:W-:Y:S02]  /*05b0*/  UIMAD UR19, UR18, UR22, UR13 ;  /* 0x00000016121372a4 */ /* 0x000fe4000f8e020d */
[----:B------:R-:W-:Y:S02]  /*05c0*/  UIMAD UR18, UR7, UR22, UR13 ;  /* 0x00000016071272a4 */ /* 0x000fe4000f8e020d */
[----:B------:R-:W-:Y:S02]  /*05d0*/  UIMAD UR15, UR8, UR22, UR13 ;  /* 0x00000016080f72a4 */ /* 0x000fe4000f8e020d */
[----:B------:R-:W-:-:S02]  /*05e0*/  UIMAD UR16, UR16, UR22, UR13 ;  /* 0x00000016101072a4 */ /* 0x000fc4000f8e020d */
[----:B------:R-:W-:Y:S02]  /*05f0*/  UIMAD UR17, UR17, UR22, UR13 ;  /* 0x00000016111172a4 */ /* 0x000fe4000f8e020d */
[----:B------:R-:W-:Y:S02]  /*0600*/  UIMAD UR20, UR20, UR22, UR13 ;  /* 0x00000016141472a4 */ /* 0x000fe4000f8e020d */
[----:B------:R-:W-:Y:S01]  /*0610*/  UIMAD UR21, UR21, UR22, UR13 ;  /* 0x00000016151572a4 */ /* 0x000fe2000f8e020d */
[----:B------:R-:W-:-:S11]  /*0620*/  UMOV UR7, URZ ;  /* 0x000000ff00077c82 */ /* 0x000fd60008000000 */
.L_x_341:
[----:B------:R-:W0:Y:S01]  /*0630*/  LDCU UR22, c[0x0][0x398] ;  /* 0x00007300ff1677ac */ /* 0x000e220008000800 */
[----:B------:R-:W-:-:S04]  /*0640*/  UIADD3 UR8, UPT, UPT, UR13, UR7, URZ ;  /* 0x000000070d087290 */ /* 0x000fc8000fffe0ff */
[----:B0-----:R-:W-:-:S04]  /*0650*/  UISETP.GE.AND UP0, UPT, UR8, UR22, UPT ;  /* 0x000000160800728c */ /* 0x001fc8000bf06270 */
[----:B------:R-:W-:-:S09]  /*0660*/  UISETP.GT.AND UP0, UPT, UR8, -0x1, !UP0 ;  /* 0xffffffff0800788c */ /* 0x000fd2000c704270 */
[----:B------:R-:W-:Y:S05]  /*0670*/  BRA.U !UP0, `(.L_x_336) ;  /* 0x0000000d08987547 */ /* 0x000fea000b800000 */
[----:B------:R-:W0:Y:S02]  /*0680*/  LDCU UR8, c[0x0][0x390] ;  /* 0x00007200ff0877ac */ /* 0x000e240008000800 */
[----:B0-----:R-:W-:-:S03]  /*0690*/  UISETP.GE.U32.AND UP0, UPT, UR8, 0x8, UPT ;  /* 0x000000080800788c */ /* 0x001fc6000bf06070 */
[----:B------:R-:W-:-:S06]  /*06a0*/  UMOV UR8, URZ ;  /* 0x000000ff00087c82 */ /* 0x000fcc0008000000 */
[----:B------:R-:W-:Y:S05]  /*06b0*/  BRA.U !UP0, `(.L_x_337) ;  /* 0x0000000508a07547 */ /* 0x000fea000b800000 */
[----:B------:R-:W0:Y:S01]  /*06c0*/  LDCU UR24, c[0x0][0x3b0] ;  /* 0x00007600ff1877ac */ /* 0x000e220008000800 */
[----:B------:R-:W-:Y:S01]  /*06d0*/  IADD3 R10, PT, PT, R4, UR6, RZ ;  /* 0x00000006040a7c10 */ /* 0x000fe2000fffe0ff */
[----:B------:R-:W1:Y:S01]  /*06e0*/  LDCU UR35, c[0x0][0x3b4] ;  /* 0x00007680ff2377ac */ /* 0x000e620008000800 */
[----:B------:R-:W-:Y:S02]  /*06f0*/  UIADD3 UR34, UPT, UPT, -UR10, URZ, URZ ;  /* 0x000000ff0a227290 */ /* 0x000fe4000fffe1ff */
[----:B------:R-:W-:Y:S02]  /*0700*/  UIADD3 UR8, UPT, UPT, UR14, UR7, URZ ;  /* 0x000000070e087290 */ /* 0x000fe4000fffe0ff */
[----:B------:R-:W-:Y:S02]  /*0710*/  UIADD3 UR23, UPT, UPT, UR15, UR7, URZ ;  /* 0x000000070f177290 */ /* 0x000fe4000fffe0ff */
[----:B------:R-:W-:Y:S02]  /*0720*/  UIADD3 UR26, UPT, UPT, UR16, UR7, URZ ;  /* 0x00000007101a7290 */ /* 0x000fe4000fffe0ff */
[----:B------:R-:W-:Y:S01]  /*0730*/  UIADD3 UR27, UPT, UPT, UR17, UR7, URZ ;  /* 0x00000007111b7290 */ /* 0x000fe2000fffe0ff */
[----:B0-----:R-:W-:Y:S01]  /*0740*/  MOV R27, UR24 ;  /* 0x00000018001b7c02 */ /* 0x001fe20008000f00 */
[----:B------:R-:W-:-:S02]  /*0750*/  UIADD3 UR30, UPT, UPT, UR19, UR7, URZ ;  /* 0x00000007131e7290 */ /* 0x000fc4000fffe0ff */
[----:B------:R-:W-:Y:S01]  /*0760*/  UIADD3 UR31, UPT, UPT, UR18, UR7, URZ ;  /* 0x00000007121f7290 */ /* 0x000fe2000fffe0ff */
[----:B-1----:R-:W-:Y:S01]  /*0770*/  MOV R24, UR35 ;  /* 0x0000002300187c02 */ /* 0x002fe20008000f00 */
[-C--:B------:R-:W-:Y:S01]  /*0780*/  IMAD R25, R12, R27.reuse, UR6 ;  /* 0x000000060c197e24 */ /* 0x080fe2000f8e021b */
[----:B------:R-:W-:Y:S01]  /*0790*/  UIADD3 UR32, UPT, UPT, UR20, UR7, URZ ;  /* 0x0000000714207290 */ /* 0x000fe2000fffe0ff */
[-C--:B------:R-:W-:Y:S01]  /*07a0*/  IMAD R22, R11, R27.reuse, UR6 ;  /* 0x000000060b167e24 */ /* 0x080fe2000f8e021b */
[----:B------:R-:W-:Y:S01]  /*07b0*/  UIADD3 UR33, UPT, UPT, UR21, UR7, URZ ;  /* 0x0000000715217290 */ /* 0x000fe2000fffe0ff */
[-C--:B------:R-:W-:Y:S01]  /*07c0*/  IMAD R26, R9, R27.reuse, UR6 ;  /* 0x00000006091a7e24 */ /* 0x080fe2000f8e021b */
[----:B------:R-:W0:Y:S01]  /*07d0*/  LDCU.64 UR24, c[0x0][0x388] ;  /* 0x00007100ff1877ac */ /* 0x000e220008000a00 */
[----:B------:R-:W-:Y:S02]  /*07e0*/  IMAD R27, R6, R27, UR6 ;  /* 0x00000006061b7e24 */ /* 0x000fe4000f8e021b */
[----:B------:R-:W-:-:S02]  /*07f0*/  IMAD R10, R10, R24, UR7 ;  /* 0x000000070a0a7e24 */ /* 0x000fc4000f8e0218 */
[-C--:B------:R-:W-:Y:S02]  /*0800*/  IMAD R28, R13, R24.reuse, UR7 ;  /* 0x000000070d1c7e24 */ /* 0x080fe4000f8e0218 */
[-C--:B------:R-:W-:Y:S02]  /*0810*/  IMAD R23, R20, R24.reuse, UR7 ;  /* 0x0000000714177e24 */ /* 0x080fe4000f8e0218 */
[-C--:B------:R-:W-:Y:S02]  /*0820*/  IMAD R22, R22, R24.reuse, UR7 ;  /* 0x0000000716167e24 */ /* 0x080fe4000f8e0218 */
[-C--:B------:R-:W-:Y:S02]  /*0830*/  IMAD R25, R25, R24.reuse, UR7 ;  /* 0x0000000719197e24 */ /* 0x080fe4000f8e0218 */
[-C--:B------:R-:W-:Y:S02]  /*0840*/  IMAD R26, R26, R24.reuse, UR7 ;  /* 0x000000071a1a7e24 */ /* 0x080fe4000f8e0218 */
[----:B------:R-:W-:-:S02]  /*0850*/  IMAD R27, R27, R24, UR7 ;  /* 0x000000071b1b7e24 */ /* 0x000fc4000f8e0218 */
[----:B------:R-:W-:-:S07]  /*0860*/  IMAD R24, R21, R24, UR7 ;  /* 0x0000000715187e24 */ /* 0x000fce000f8e0218 */
.L_x_338:
[----:B0-----:R-:W-:-:S06]  /*0870*/  UIMAD.WIDE UR36, UR33, 0x4, UR24 ;  /* 0x00000004212478a5 */ /* 0x001fcc000f8e0218 */
[----:B------:R-:W-:Y:S02]  /*0880*/  MOV R14, UR36 ;  /* 0x00000024000e7c02 */ /* 0x000fe40008000f00 */
[----:B------:R-:W-:-:S05]  /*0890*/  MOV R15, UR37 ;  /* 0x00000025000f7c02 */ /* 0x000fca0008000f00 */
[----:B------:R0:W2:Y:S02]  /*08a0*/  LDG.E R16, desc[UR28][R14.64] ;  /* 0x0000001c0e107981 */ /* 0x0000a4000c1e1900 */
[----:B0-----:R-:W0:Y:S02]  /*08b0*/  LDC.64 R14, c[0x0][0x3a0] ;  /* 0x0000e800ff0e7b82 */ /* 0x001e240000000a00 */
[----:B0-----:R-:W-:-:S06]  /*08c0*/  IMAD.WIDE R18, R24, 0x4, R14 ;  /* 0x0000000418127825 */ /* 0x001fcc00078e020e */
[----:B------:R-:W2:Y:S01]  /*08d0*/  LDG.E R18, desc[UR28][R18.64] ;  /* 0x0000001c12127981 */ /* 0x000ea2000c1e1900 */
[----:B------:R-:W-:-:S06]  /*08e0*/  UIMAD.WIDE UR36, UR8, 0x4, UR24 ;  /* 0x00000004082478a5 */ /* 0x000fcc000f8e0218 */
[----:B------:R-:W-:Y:S01]  /*08f0*/  MOV R17, UR37 ;  /* 0x0000002500117c02 */ /* 0x000fe20008000f00 */
[----:B--2---:R-:W-:Y:S01]  /*0900*/  FFMA R29, R16, R18, R29 ;  /* 0x00000012101d7223 */ /* 0x004fe2000000001d */
[----:B------:R-:W-:-:S05]  /*0910*/  MOV R16, UR36 ;  /* 0x0000002400107c02 */ /* 0x000fca0008000f00 */
[----:B------:R0:W2:Y:S02]  /*0920*/  LDG.E R18, desc[UR28][R16.64] ;  /* 0x0000001c10127981 */ /* 0x0000a4000c1e1900 */
        /* <DEDUP_REMOVED lines=33> */
[----:B------:R-:W-:Y:S01]  /*0b40*/  MOV R18, UR36 ;  /* 0x0000002400127c02 */ /* 0x000fe20008000f00 */
[----:B------:R-:W-:-:S05]  /*0b50*/  IMAD.WIDE R16, R28, 0x4, R14 ;  /* 0x000000041c107825 */ /* 0x000fca00078e020e */
[----:B------:R-:W2:Y:S04]  /*0b60*/  LDG.E R18, desc[UR28][R18.64] ;  /* 0x0000001c12127981 */ /* 0x000ea8000c1e1900 */
[----:B------:R-:W2:Y:S01]  /*0b70*/  LDG.E R19, desc[UR28][R16.64] ;  /* 0x0000001c10137981 */ /* 0x000ea2000c1e1900 */
[----:B------:R-:W-:Y:S01]  /*0b80*/  UIMAD.WIDE UR36, UR32, 0x4, UR24 ;  /* 0x00000004202478a5 */ /* 0x000fe2000f8e0218 */
[----:B------:R-:W-:Y:S01]  /*0b90*/  IMAD.WIDE R14, R23, 0x4, R14 ;  /* 0x00000004170e7825 */ /* 0x000fe200078e020e */
[----:B------:R-:W-:-:S03]  /*0ba0*/  UIADD3 UR34, UPT, UPT, UR34, 0x8, URZ ;  /* 0x0000000822227890 */ /* 0x000fc6000fffe0ff */
[----:B--2---:R-:W-:Y:S02]  /*0bb0*/  FFMA R29, R18, R19, R29 ;  /* 0x00000013121d7223 */ /* 0x004fe4000000001d */
[----:B------:R0:W2:Y:S02]  /*0bc0*/  LDG.E R18, desc[UR28][R14.64] ;  /* 0x0000001c0e127981 */ /* 0x0000a4000c1e1900 */
[----:B0-----:R-:W-:Y:S02]  /*0bd0*/  MOV R14, UR36 ;  /* 0x00000024000e7c02 */ /* 0x001fe40008000f00 */
[----:B------:R-:W-:-:S05]  /*0be0*/  MOV R15, UR37 ;  /* 0x00000025000f7c02 */ /* 0x000fca0008000f00 */
[----:B------:R-:W2:Y:S01]  /*0bf0*/  LDG.E R14, desc[UR28][R14.64] ;  /* 0x0000001c0e0e7981 */ /* 0x000ea2000c1e1900 */
[----:B------:R-:W-:Y:S01]  /*0c00*/  UISETP.NE.AND UP0, UPT, UR34, URZ, UPT ;  /* 0x000000ff2200728c */ /* 0x000fe2000bf05270 */
[C---:B------:R-:W-:Y:S01]  /*0c10*/  LEA R10, R5.reuse, R10, 0x3 ;  /* 0x0000000a050a7211 */ /* 0x040fe200078e18ff */
[----:B------:R-:W-:Y:S01]  /*0c20*/  ULEA UR8, UR11, UR8, 0x3 ;  /* 0x000000080b087291 */ /* 0x000fe2000f8e18ff */
        /* <DEDUP_REMOVED lines=12> */
[----:B------:R-:W-:Y:S01]  /*0cf0*/  LEA R24, R5, R24, 0x3 ;  /* 0x0000001805187211 */ /* 0x000fe200078e18ff */
[----:B------:R-:W-:Y:S01]  /*0d00*/  ULEA UR33, UR11, UR33, 0x3 ;  /* 0x000000210b217291 */ /* 0x000fe2000f8e18ff */
[----:B--2---:R-:W-:Y:S01]  /*0d10*/  FFMA R29, R14, R18, R29 ;  /* 0x000000120e1d7223 */ /* 0x004fe2000000001d */
[----:B------:R-:W-:Y:S10]  /*0d20*/  BRA.U UP0, `(.L_x_338) ;  /* 0xfffffff900d07547 */ /* 0x000ff4000b83ffff */
[----:B------:R-:W-:-:S05]  /*0d30*/  UMOV UR8, UR10 ;  /* 0x0000000a00087c82 */ /* 0x000fca0008000000 */
.L_x_337:
[----:B------:R-:W0:Y:S02]  /*0d40*/  LDCU UR23, c[0x0][0x390] ;  /* 0x00007200ff1777ac */ /* 0x000e240008000800 */
[----:B0-----:R-:W-:-:S04]  /*0d50*/  ULOP3.LUT UR24, UR23, 0x7, URZ, 0xc0, !UPT ;  /* 0x0000000717187892 */ /* 0x001fc8000f8ec0ff */
[----:B------:R-:W-:-:S09]  /*0d60*/  UISETP.NE.AND UP0, UPT, UR24, URZ, UPT ;  /* 0x000000ff1800728c */ /* 0x000fd2000bf05270 */
[----:B------:R-:W-:Y:S05]  /*0d70*/  BRA.U !UP0, `(.L_x_336) ;  /* 0x0000000508d87547 */ /* 0x000fea000b800000 */
[----:B------:R-:W-:-:S04]  /*0d80*/  ULOP3.LUT UR34, UR23, 0x3, URZ, 0xc0, !UPT ;  /* 0x0000000317227892 */ /* 0x000fc8000f8ec0ff */
[----:B------:R-:W-:Y:S01]  /*0d90*/  UISETP.NE.AND UP0, UPT, UR34, URZ, UPT ;  /* 0x000000ff2200728c */ /* 0x000fe2000bf05270 */
[----:B------:R-:W-:Y:S10]  /*0da0*/  BRA.U !UP1, `(.L_x_339) ;  /* 0x0000000109dc7547 */ /* 0x000ff4000b800000 */
[----:B------:R-:W0:Y:S01]  /*0db0*/  LDCU.64 UR36, c[0x0][0x3b0] ;  /* 0x00007600ff2477ac */ /* 0x000e220008000a00 */
[----:B------:R-:W-:Y:S01]  /*0dc0*/  IADD3 R10, PT, PT, R2, UR8, RZ ;  /* 0x00000008020a7c10 */ /* 0x000fe2000fffe0ff */
[----:B------:R-:W1:Y:S01]  /*0dd0*/  LDCU UR32, c[0x0][0x394] ;  /* 0x00007280ff2077ac */ /* 0x000e620008000800 */
[----:B------:R-:W2:Y:S01]  /*0de0*/  LDCU.64 UR24, c[0x0][0x388] ;  /* 0x00007100ff1877ac */ /* 0x000ea20008000a00 */
[----:B------:R-:W-:Y:S02]  /*0df0*/  UIADD3 UR26, UPT, UPT, UR12, UR6, URZ ;  /* 0x000000060c1a7290 */ /* 0x000fe4000fffe0ff */
[----:B------:R-:W-:Y:S02]  /*0e00*/  UIADD3 UR23, UPT, UPT, UR9, UR8, URZ ;  /* 0x0000000809177290 */ /* 0x000fe4000fffe0ff */
[----:B------:R-:W-:Y:S01]  /*0e10*/  UIADD3 UR33, UPT, UPT, UR13, UR7, URZ ;  /* 0x000000070d217290 */ /* 0x000fe2000fffe0ff */
[----:B0-----:R-:W-:Y:S02]  /*0e20*/  MOV R15, UR36 ;  /* 0x00000024000f7c02 */ /* 0x001fe40008000f00 */
[----:B------:R-:W-:Y:S01]  /*0e30*/  MOV R16, UR37 ;  /* 0x0000002500107c02 */ /* 0x000fe20008000f00 */
[----:B-1----:R-:W-:-:S02]  /*0e40*/  UIMAD UR23, UR23, UR32, UR26 ;  /* 0x00000020171772a4 */ /* 0x002fc4000f8e021a */
[----:B------:R-:W-:Y:S02]  /*0e50*/  IMAD R10, R10, R15, UR6 ;  /* 0x000000060a0a7e24 */ /* 0x000fe4000f8e020f */
[----:B------:R-:W0:Y:S01]  /*0e60*/  LDC.64 R14, c[0x0][0x3a0] ;  /* 0x0000e800ff0e7b82 */ /* 0x000e220000000a00 */
[----:B------:R-:W-:Y:S01]  /*0e70*/  UIMAD UR26, UR23, UR22, UR33 ;  /* 0x00000016171a72a4 */ /* 0x000fe2000f8e0221 */
[CC--:B------:R-:W-:Y:S01]  /*0e80*/  IMAD R17, R10.reuse, R16.reuse, UR7 ;  /* 0x000000070a117e24 */ /* 0x0c0fe2000f8e0210 */
[----:B------:R-:W-:Y:S01]  /*0e90*/  IADD3 R19, PT, PT, R10, UR36, RZ ;  /* 0x000000240a137c10 */ /* 0x000fe2000fffe0ff */
[----:B------:R-:W-:Y:S02]  /*0ea0*/  UIADD3 UR23, UPT, UPT, UR23, UR32, URZ ;  /* 0x0000002017177290 */ /* 0x000fe4000fffe0ff */
[----:B--2---:R-:W-:Y:S01]  /*0eb0*/  UIMAD.WIDE UR26, UR26, 0x4, UR24 ;  /* 0x000000041a1a78a5 */ /* 0x004fe2000f8e0218 */
[C---:B------:R-:W-:Y:S01]  /*0ec0*/  IADD3 R26, PT, PT, R19.reuse, UR36, RZ ;  /* 0x00000024131a7c10 */ /* 0x040fe2000fffe0ff */
[----:B------:R-:W-:Y:S01]  /*0ed0*/  UIMAD UR30, UR23, UR22, UR33 ;  /* 0x00000016171e72a4 */ /* 0x000fe2000f8e0221 */
[-C--:B------:R-:W-:Y:S01]  /*0ee0*/  IMAD R19, R19, R16.reuse, UR7 ;  /* 0x0000000713137e24 */ /* 0x080fe2000f8e0210 */
[----:B------:R-:W-:Y:S01]  /*0ef0*/  UIADD3 UR23, UPT, UPT, UR23, UR32, URZ ;  /* 0x0000002017177290 */ /* 0x000fe2000fffe0ff */
[C---:B------:R-:W-:Y:S01]  /*0f00*/  IADD3 R27, PT, PT, R26.reuse, UR36, RZ ;  /* 0x000000241a1b7c10 */ /* 0x040fe2000fffe0ff */
[----:B------:R-:W-:Y:S01]  /*0f10*/  UIMAD.WIDE UR30, UR30, 0x4, UR24 ;  /* 0x000000041e1e78a5 */ /* 0x000fe2000f8e0218 */
[----:B------:R-:W-:Y:S01]  /*0f20*/  MOV R24, UR26 ;  /* 0x0000001a00187c02 */ /* 0x000fe20008000f00 */
[----:B------:R-:W-:Y:S01]  /*0f30*/  UIMAD UR26, UR23, UR22, UR33 ;  /* 0x00000016171a72a4 */ /* 0x000fe2000f8e0221 */
[----:B------:R-:W-:Y:S01]  /*0f40*/  MOV R25, UR27 ;  /* 0x0000001b00197c02 */ /* 0x000fe20008000f00 */
[----:B------:R-:W-:Y:S01]  /*0f50*/  UIADD3 UR23, UPT, UPT, UR23, UR32, URZ ;  /* 0x0000002017177290 */ /* 0x000fe2000fffe0ff */
[-C--:B------:R-:W-:Y:S01]  /*0f60*/  IMAD R26, R26, R16.reuse, UR7 ;  /* 0x000000071a1a7e24 */ /* 0x080fe2000f8e0210 */
[----:B------:R-:W-:Y:S01]  /*0f70*/  MOV R22, UR30 ;  /* 0x0000001e00167c02 */ /* 0x000fe20008000f00 */
[----:B------:R-:W-:Y:S01]  /*0f80*/  IMAD R27, R27, R16, UR7 ;  /* 0x000000071b1b7e24 */ /* 0x000fe2000f8e0210 */
[----:B------:R-:W-:Y:S01]  /*0f90*/  MOV R23, UR31 ;  /* 0x0000001f00177c02 */ /* 0x000fe20008000f00 */
[----:B------:R-:W-:Y:S01]  /*0fa0*/  UIMAD.WIDE UR26, UR26, 0x4, UR24 ;  /* 0x000000041a1a78a5 */ /* 0x000fe2000f8e0218 */
[----:B------:R-:W2:Y:S01]  /*0fb0*/  LDG.E R24, desc[UR28][R24.64] ;  /* 0x0000001c18187981 */ /* 0x000ea2000c1e1900 */
[----:B------:R-:W-:Y:S01]  /*0fc0*/  UIMAD UR23, UR23, UR22, UR33 ;  /* 0x00000016171772a4 */ /* 0x000fe2000f8e0221 */
[----:B0-----:R-:W-:-:S02]  /*0fd0*/  IMAD.WIDE R16, R17, 0x4, R14 ;  /* 0x0000000411107825 */ /* 0x001fc400078e020e */
[----:B------:R0:W3:Y:S02]  /*0fe0*/  LDG.E R10, desc[UR28][R22.64] ;  /* 0x0000001c160a7981 */ /* 0x0000e4000c1e1900 */
[----:B------:R-:W-:Y:S01]  /*0ff0*/  IMAD.WIDE R18, R19, 0x4, R14 ;  /* 0x0000000413127825 */ /* 0x000fe200078e020e */
[----:B------:R-:W-:Y:S01]  /*1000*/  UIMAD.WIDE UR24, UR23, 0x4, UR24 ;  /* 0x00000004171878a5 */ /* 0x000fe2000f8e0218 */
[----:B------:R1:W2:Y:S01]  /*1010*/  LDG.E R25, desc[UR28][R16.64] ;  /* 0x0000001c10197981 */ /* 0x0002a2000c1e1900 */
[----:B0-----:R-:W-:-:S03]  /*1020*/  MOV R23, UR27 ;  /* 0x0000001b00177c02 */ /* 0x001fc60008000f00 */
[----:B------:R-:W3:Y:S01]  /*1030*/  LDG.E R19, desc[UR28][R18.64] ;  /* 0x0000001c12137981 */ /* 0x000ee2000c1e1900 */
[----:B------:R-:W-:Y:S01]  /*1040*/  MOV R22, UR26 ;  /* 0x0000001a00167c02 */ /* 0x000fe20008000f00 */
[----:B-1----:R-:W-:-:S04]  /*1050*/  IMAD.WIDE R16, R26, 0x4, R14 ;  /* 0x000000041a107825 */ /* 0x002fc800078e020e */
[----:B------:R-:W4:Y:S01]  /*1060*/  LDG.E R23, desc[UR28][R22.64] ;  /* 0x0000001c16177981 */ /* 0x000f22000c1e1900 */
[----:B------:R-:W-:Y:S01]  /*1070*/  IMAD.WIDE R26, R27, 0x4, R14 ;  /* 0x000000041b1a7825 */ /* 0x000fe200078e020e */
[----:B------:R-:W-:Y:S02]  /*1080*/  MOV R15, UR25 ;  /* 0x00000019000f7c02 */ /* 0x000fe40008000f00 */
[----:B------:R-:W4:Y:S01]  /*1090*/  LDG.E R28, desc[UR28][R16.64] ;  /* 0x0000001c101c7981 */ /* 0x000f22000c1e1900 */
[----:B------:R-:W-:-:S03]  /*10a0*/  MOV R14, UR24 ;  /* 0x00000018000e7c02 */ /* 0x000fc60008000f00 */
[----:B------:R-:W5:Y:S04]  /*10b0*/  LDG.E R26, desc[UR28][R26.64] ;  /* 0x0000001c1a1a7981 */ /* 0x000f68000c1e1900 */
[----:B------:R-:W5:Y:S01]  /*10c0*/  LDG.E R15, desc[UR28][R14.64] ;  /* 0x0000001c0e0f7981 */ /* 0x000f62000c1e1900 */
[----:B------:R-:W-:Y:S01]  /*10d0*/  UIADD3 UR8, UPT, UPT, UR8, 0x4, URZ ;  /* 0x0000000408087890 */ /* 0x000fe2000fffe0ff */
[----:B--2---:R-:W-:-:S04]  /*10e0*/  FFMA R25, R24, R25, R29 ;  /* 0x0000001918197223 */ /* 0x004fc8000000001d */
[----:B---3--:R-:W-:-:S04]  /*10f0*/  FFMA R10, R10, R19, R25 ;  /* 0x000000130a0a7223 */ /* 0x008fc80000000019 */
[----:B----4-:R-:W-:-:S04]  /*1100*/  FFMA R10, R23, R28, R10 ;  /* 0x0000001c170a7223 */ /* 0x010fc8000000000a */
[----:B-----5:R-:W-:-:S07]  /*1110*/  FFMA R29, R15, R26, R10 ;  /* 0x0000001a0f1d7223 */ /* 0x020fce000000000a */
.L_x_339:
[----:B------:R-:W-:Y:S05]  /*1120*/  BRA.U !UP0, `(.L_x_336) ;  /* 0x0000000108ec7547 */ /* 0x000fea000b800000 */
[----:B------:R-:W0:Y:S01]  /*1130*/  LDCU UR23, c[0x0][0x390] ;  /* 0x00007200ff1777ac */ /* 0x000e220008000800 */
[----:B------:R-:W-:Y:S02]  /*1140*/  UISETP.NE.AND UP0, UPT, UR34, 0x1, UPT ;  /* 0x000000012200788c */ /* 0x000fe4000bf05270 */
[----:B0-----:R-:W-:-:S07]  /*1150*/  ULOP3.LUT UP2, URZ, UR23, 0x1, URZ, 0xc0, !UPT ;  /* 0x0000000117ff7892 */ /* 0x001fce000f84c0ff */
[----:B------:R-:W-:Y:S05]  /*1160*/  BRA.U !UP0, `(.L_x_340) ;  /* 0x0000000108847547 */ /* 0x000fea000b800000 */
[----:B------:R-:W0:Y:S01]  /*1170*/  LDCU.64 UR32, c[0x0][0x3b0] ;  /* 0x00007600ff2077ac */ /* 0x000e220008000a00 */
[----:B------:R-:W1:Y:S01]  /*1180*/  LDC.64 R18, c[0x0][0x3a0] ;  /* 0x0000e800ff127b82 */ /* 0x000e620000000a00 */
[----:B------:R-:W-:Y:S01]  /*1190*/  IADD3 R10, PT, PT, R2, UR8, RZ ;  /* 0x00000008020a7c10 */ /* 0x000fe2000fffe0ff */
[----:B------:R-:W2:Y:S01]  /*11a0*/  LDCU UR26, c[0x0][0x394] ;  /* 0x00007280ff1a77ac */ /* 0x000ea20008000800 */
[----:B------:R-:W3:Y:S01]  /*11b0*/  LDCU.64 UR24, c[0x0][0x388] ;  /* 0x00007100ff1877ac */ /* 0x000ee20008000a00 */
[----:B------:R-:W-:Y:S02]  /*11c0*/  UIADD3 UR27, UPT, UPT, UR12, UR6, URZ ;  /* 0x000000060c1b7290 */ /* 0x000fe4000fffe0ff */
[----:B------:R-:W-:Y:S02]  /*11d0*/  UIADD3 UR23, UPT, UPT, UR9, UR8, URZ ;  /* 0x0000000809177290 */ /* 0x000fe4000fffe0ff */
[----:B------:R-:W-:Y:S01]  /*11e0*/  UIADD3 UR30, UPT, UPT, UR13, UR7, URZ ;  /* 0x000000070d1e7290 */ /* 0x000fe2000fffe0ff */
[----:B0-----:R-:W-:-:S02]  /*11f0*/  MOV R15, UR32 ;  /* 0x00000020000f7c02 */ /* 0x001fc40008000f00 */
[----:B------:R-:W-:Y:S01]  /*1200*/  MOV R25, UR33 ;  /* 0x0000002100197c02 */ /* 0x000fe20008000f00 */
[----:B--2---:R-:W-:Y:S02]  /*1210*/  UIMAD UR23, UR23, UR26, UR27 ;  /* 0x0000001a171772a4 */ /* 0x004fe4000f8e021b */
[----:B------:R-:W-:Y:S02]  /*1220*/  IMAD R10, R10, R15, UR6 ;  /* 0x000000060a0a7e24 */ /* 0x000fe4000f8e020f */
[----:B------:R-:W-:Y:S02]  /*1230*/  UIMAD UR27, UR23, UR22, UR30 ;  /* 0x00000016171b72a4 */ /* 0x000fe4000f8e021e */
[C---:B------:R-:W-:Y:S01]  /*1240*/  IMAD R17, R10.reuse, R25, UR7 ;  /* 0x000000070a117e24 */ /* 0x040fe2000f8e0219 */
[----:B------:R-:W-:Y:S01]  /*1250*/  UIADD3 UR23, UPT, UPT, UR23, UR26, URZ ;  /* 0x0000001a17177290 */ /* 0x000fe2000fffe0ff */
[----:B------:R-:W-:Y:S01]  /*1260*/  IADD3 R16, PT, PT, R10, UR32, RZ ;  /* 0x000000200a107c10 */ /* 0x000fe2000fffe0ff */
[----:B---3--:R-:W-:-:S02]  /*1270*/  UIMAD.WIDE UR26, UR27, 0x4, UR24 ;  /* 0x000000041b1a78a5 */ /* 0x008fc4000f8e0218 */
[----:B------:R-:W-:Y:S02]  /*1280*/  UIMAD UR23, UR23, UR22, UR30 ;  /* 0x00000016171772a4 */ /* 0x000fe4000f8e021e */
[----:B------:R-:W-:Y:S02]  /*1290*/  IMAD R25, R16, R25, UR7 ;  /* 0x0000000710197e24 */ /* 0x000fe4000f8e0219 */
[----:B------:R-:W-:Y:S01]  /*12a0*/  UIMAD.WIDE UR24, UR23, 0x4, UR24 ;  /* 0x00000004171878a5 */ /* 0x000fe2000f8e0218 */
[----:B------:R-:W-:Y:S01]  /*12b0*/  MOV R14, UR26 ;  /* 0x0000001a000e7c02 */ /* 0x000fe20008000f00 */
[----:B-1----:R-:W-:Y:S01]  /*12c0*/  IMAD.WIDE R16, R17, 0x4, R18 ;  /* 0x0000000411107825 */ /* 0x002fe200078e0212 */
[----:B------:R-:W-:-:S03]  /*12d0*/  MOV R15, UR27 ;  /* 0x0000001b000f7c02 */ /* 0x000fc60008000f00 */
[----:B------:R-:W-:Y:S01]  /*12e0*/  MOV R22, UR24 ;  /* 0x0000001800167c02 */ /* 0x000fe20008000f00 */
[----:B------:R-:W-:Y:S01]  /*12f0*/  IMAD.WIDE R18, R25, 0x4, R18 ;  /* 0x0000000419127825 */ /* 0x000fe200078e0212 */
[----:B------:R-:W-:Y:S01]  /*1300*/  MOV R23, UR25 ;  /* 0x0000001900177c02 */ /* 0x000fe20008000f00 */
[----:B------:R-:W2:Y:S04]  /*1310*/  LDG.E R14, desc[UR28][R14.64] ;  /* 0x0000001c0e0e7981 */ /* 0x000ea8000c1e1900 */
[----:B------:R-:W2:Y:S04]  /*1320*/  LDG.E R16, desc[UR28][R16.64] ;  /* 0x0000001c10107981 */ /* 0x000ea8000c1e1900 */
[----:B------:R-:W3:Y:S04]  /*1330*/  LDG.E R22, desc[UR28][R22.64] ;  /* 0x0000001c16167981 */ /* 0x000ee8000c1e1900 */
[----:B------:R-:W3:Y:S01]  /*1340*/  LDG.E R18, desc[UR28][R18.64] ;  /* 0x0000001c12127981 */ /* 0x000ee2000c1e1900 */
[----:B------:R-:W-:Y:S01]  /*1350*/  UIADD3 UR8, UPT, UPT, UR8, 0x2, URZ ;  /* 0x0000000208087890 */ /* 0x000fe2000fffe0ff */
[----:B--2---:R-:W-:-:S04]  /*1360*/  FFMA R29, R14, R16, R29 ;  /* 0x000000100e1d7223 */ /* 0x004fc8000000001d */
[----:B---3--:R-:W-:-:S07]  /*1370*/  FFMA R29, R22, R18, R29 ;  /* 0x00000012161d7223 */ /* 0x008fce000000001d */
.L_x_340:
[----:B------:R-:W-:Y:S05]  /*1380*/  BRA.U !UP2, `(.L_x_336) ;  /* 0x000000010a547547 */ /* 0x000fea000b800000 */
[----:B------:R-:W0:Y:S01]  /*1390*/  LDCU UR26, c[0x0][0x394] ;  /* 0x00007280ff1a77ac */ /* 0x000e220008000800 */
[----:B------:R-:W1:Y:S01]  /*13a0*/  LDC.64 R16, c[0x0][0x3a0] ;  /* 0x0000e800ff107b82 */ /* 0x000e620000000a00 */
[----:B------:R-:W-:Y:S01]  /*13b0*/  IADD3 R10, PT, PT, R2, UR8, RZ ;  /* 0x00000008020a7c10 */ /* 0x000fe2000fffe0ff */
[----:B------:R-:W2:Y:S01]  /*13c0*/  LDCU.64 UR32, c[0x0][0x3b0] ;  /* 0x00007600ff2077ac */ /* 0x000ea20008000a00 */
[----:B------:R-:W3:Y:S01]  /*13d0*/  LDCU.64 UR24, c[0x0][0x388] ;  /* 0x00007100ff1877ac */ /* 0x000ee20008000a00 */
[----:B------:R-:W-:Y:S02]  /*13e0*/  UIADD3 UR27, UPT, UPT, UR12, UR6, URZ ;  /* 0x000000060c1b7290 */ /* 0x000fe4000fffe0ff */
[----:B------:R-:W-:Y:S02]  /*13f0*/  UIADD3 UR23, UPT, UPT, UR9, UR8, URZ ;  /* 0x0000000809177290 */ /* 0x000fe4000fffe0ff */
[----:B------:R-:W-:Y:S02]  /*1400*/  UIADD3 UR30, UPT, UPT, UR13, UR7, URZ ;  /* 0x000000070d1e7290 */ /* 0x000fe4000fffe0ff */
[----:B0-----:R-:W-:Y:S01]  /*1410*/  UIMAD UR23, UR23, UR26, UR27 ;  /* 0x0000001a171772a4 */ /* 0x001fe2000f8e021b */
[----:B--2---:R-:W-:-:S03]  /*1420*/  MOV R15, UR32 ;  /* 0x00000020000f7c02 */ /* 0x004fc60008000f00 */
[----:B------:R-:W-:Y:S01]  /*1430*/  UIMAD UR23, UR23, UR22, UR30 ;  /* 0x00000016171772a4 */ /* 0x000fe2000f8e021e */
[----:B------:R-:W-:Y:S01]  /*1440*/  MOV R19, UR33 ;  /* 0x0000002100137c02 */ /* 0x000fe20008000f00 */
[----:B------:R-:W-:Y:S02]  /*1450*/  IMAD R10, R10, R15, UR6 ;  /* 0x000000060a0a7e24 */ /* 0x000fe4000f8e020f */
[----:B---3--:R-:W-:Y:S02]  /*1460*/  UIMAD.WIDE UR22, UR23, 0x4, UR24 ;  /* 0x00000004171678a5 */ /* 0x008fe4000f8e0218 */
[----:B------:R-:W-:-:S04]  /*1470*/  IMAD R19, R10, R19, UR7 ;  /* 0x000000070a137e24 */ /* 0x000fc8000f8e0213 */
[----:B------:R-:W-:Y:S01]  /*1480*/  MOV R14, UR22 ;  /* 0x00000016000e7c02 */ /* 0x000fe20008000f00 */
[----:B-1----:R-:W-:Y:S01]  /*1490*/  IMAD.WIDE R16, R19, 0x4, R16 ;  /* 0x0000000413107825 */ /* 0x002fe200078e0210 */
[----:B------:R-:W-:-:S05]  /*14a0*/  MOV R15, UR23 ;  /* 0x00000017000f7c02 */ /* 0x000fca0008000f00 */
[----:B------:R-:W2:Y:S04]  /*14b0*/  LDG.E R14, desc[UR28][R14.64] ;  /* 0x0000001c0e0e7981 */ /* 0x000ea8000c1e1900 */
[----:B------:R-:W2:Y:S02]  /*14c0*/  LDG.E R16, desc[UR28][R16.64] ;  /* 0x0000001c10107981 */ /* 0x000ea4000c1e1900 */
[----:B--2---:R-:W-:-:S07]  /*14d0*/  FFMA R29, R14, R16, R29 ;  /* 0x000000100e1d7223 */ /* 0x004fce000000001d */
.L_x_336:
[----:B------:R-:W0:Y:S01]  /*14e0*/  LDCU UR8, c[0x0][0x3b4] ;  /* 0x00007680ff0877ac */ /* 0x000e220008000800 */
[----:B------:R-:W-:-:S04]  /*14f0*/  UIADD3 UR7, UPT, UPT, UR7, 0x1, URZ ;  /* 0x0000000107077890 */ /* 0x000fc8000fffe0ff */
[----:B0-----:R-:W-:-:S09]  /*1500*/  UISETP.NE.AND UP0, UPT, UR7, UR8, UPT ;  /* 0x000000080700728c */ /* 0x001fd2000bf05270 */
[----:B------:R-:W-:Y:S05]  /*1510*/  BRA.U UP0, `(.L_x_341) ;  /* 0xfffffff100447547 */ /* 0x000fea000b83ffff */
.L_x_335:
[----:B------:R-:W0:Y:S01]  /*1520*/  LDCU UR7, c[0x0][0x3b0] ;  /* 0x00007600ff0777ac */ /* 0x000e220008000800 */
[----:B------:R-:W-:-:S04]  /*1530*/  UIADD3 UR6, UPT, UPT, UR6, 0x1, URZ ;  /* 0x0000000106067890 */ /* 0x000fc8000fffe0ff */
[----:B0-----:R-:W-:-:S09]  /*1540*/  UISETP.NE.AND UP0, UPT, UR6, UR7, UPT ;  /* 0x000000070600728c */ /* 0x001fd2000bf05270 */
[----:B------:R-:W-:Y:S05]  /*1550*/  BRA.U UP0, `(.L_x_342) ;  /* 0xffffffed00707547 */ /* 0x000fea000b83ffff */
[----:B------:R-:W0:Y:S01]  /*1560*/  LDCU UR6, c[0x0][0x3bc] ;  /* 0x00007780ff0677ac */ /* 0x000e220008000800 */
[----:B------:R-:W1:Y:S01]  /*1570*/  LDC.64 R10, c[0x0][0x3c8] ;  /* 0x0000f200ff0a7b82 */ /* 0x000e620000000a00 */
[----:B------:R-:W2:Y:S01]  /*1580*/  LDCU UR7, c[0x0][0x3c0] ;  /* 0x00007800ff0777ac */ /* 0x000ea20008000800 */
[----:B0-----:R-:W-:Y:S02]  /*1590*/  MOV R9, UR6 ;  /* 0x0000000600097c02 */ /* 0x001fe40008000f00 */
[----:B--2---:R-:W-:-:S03]  /*15a0*/  MOV R12, UR7 ;  /* 0x00000007000c7c02 */ /* 0x004fc60008000f00 */
[----:B------:R-:W-:-:S04]  /*15b0*/  IMAD R9, R0, R9, UR4 ;  /* 0x0000000400097e24 */ /* 0x000fc8000f8e0209 */
[----:B------:R-:W-:Y:S01]  /*15c0*/  IMAD R9, R9, R12, UR5 ;  /* 0x0000000509097e24 */ /* 0x000fe2000f8e020c */
[----:B------:R-:W-:-:S03]  /*15d0*/  UIADD3 UR5, UPT, UPT, UR5, 0x1, URZ ;  /* 0x0000000105057890 */ /* 0x000fc6000fffe0ff */
[----:B-1----:R-:W-:Y:S01]  /*15e0*/  IMAD.WIDE R10, R9, 0x4, R10 ;  /* 0x00000004090a7825 */ /* 0x002fe200078e020a */
[----:B------:R-:W-:-:S04]  /*15f0*/  UISETP.NE.AND UP0, UPT, UR5, UR7, UPT ;  /* 0x000000070500728c */ /* 0x000fc8000bf05270 */
[----:B------:R0:W-:Y:S05]  /*1600*/  STG.E desc[UR28][R10.64], R29 ;  /* 0x0000001d0a007986 */ /* 0x0001ea000c10191c */
[----:B------:R-:W-:Y:S05]  /*1610*/  BRA.U UP0, `(.L_x_343) ;  /* 0xffffffed00307547 */ /* 0x000fea000b83ffff */
[----:B------:R-:W-:-:S04]  /*1620*/  UIADD3 UR4, UPT, UPT, UR4, 0x1, URZ ;  /* 0x0000000104047890 */ /* 0x000fc8000fffe0ff */
[----:B------:R-:W-:-:S06]  /*1630*/  UISETP.NE.AND UP0, UPT, UR4, UR6, UPT ;  /* 0x000000060400728c */ /* 0x000fcc000bf05270 */
[----:B------:R-:W-:-:S13]  /*1640*/  PLOP3.LUT P0, PT, PT, PT, UP0, 0x80, 0x8 ;  /* 0x000000000008781c */ /* 0x000fda0003f0f008 */
[----:B------:R-:W-:Y:S05]  /*1650*/  @!P0 EXIT ;  /* 0x000000000000894d */ /* 0x000fea0003800000 */
[----:B------:R-:W-:Y:S05]  /*1660*/  BRA `(.L_x_344) ;  /* 0xffffffec00107947 */ /* 0x000fea000383ffff */
.L_x_334:
[----:B------:R-:W-:Y:S02]  /*1670*/  ULOP3.LUT UR8, UR10, 0x7, URZ, 0xc0, !UPT ;  /* 0x000000070a087892 */ /* 0x000fe4000f8ec0ff */
[----:B------:R-:W-:Y:S02]  /*1680*/  ULOP3.LUT UR11, UR10, 0x3, URZ, 0xc0, !UPT ;  /* 0x000000030a0b7892 */ /* 0x000fe4000f8ec0ff */
[----:B------:R-:W-:Y:S02]  /*1690*/  UIADD3 UR4, UPT, UPT, UR8, -0x1, URZ ;  /* 0xffffffff08047890 */ /* 0x000fe4000fffe0ff */
[----:B------:R-:W-:Y:S02]  /*16a0*/  ULOP3.LUT UR10, UR10, 0x7ffffff8, URZ, 0xc0, !UPT ;  /* 0x7ffffff80a0a7892 */ /* 0x000fe4000f8ec0ff */
[----:B------:R-:W-:-:S03]  /*16b0*/  UISETP.GE.U32.AND UP1, UPT, UR4, 0x3, UPT ;  /* 0x000000030400788c */ /* 0x000fc6000bf26070 */
[----:B------:R-:W-:-:S08]  /*16c0*/  UMOV UR4, URZ ;  /* 0x000000ff00047c82 */ /* 0x000fd00008000000 */
.L_x_354:
[----:B0-----:R-:W0:Y:S01]  /*16d0*/  LDC R3, c[0x0][0x3bc] ;  /* 0x0000ef00ff037b82 */ /* 0x001e220000000800 */
[----:B------:R-:W-:Y:S01]  /*16e0*/  UMOV UR5, URZ ;  /* 0x000000ff00057c82 */ /* 0x000fe20008000000 */
[----:B0-----:R-:W-:-:S07]  /*16f0*/  IMAD R3, R0, R3, UR4 ;  /* 0x0000000400037e24 */ /* 0x001fce000f8e0203 */
.L_x_353:
[----:B0-----:R-:W2:Y:S01]  /*1700*/  LDG.E R26, desc[UR28][R10.64] ;  /* 0x0000001c0a1a7981 */ /* 0x001ea2000c1e1900 */
[----:B------:R-:W-:Y:S01]  /*1710*/  UMOV UR6, URZ ;  /* 0x000000ff00067c82 */ /* 0x000fe20008000000 */
[----:B--2---:R-:W-:-:S07]  /*1720*/  FADD R26, RZ, R26 ;  /* 0x0000001aff1a7221 */ /* 0x004fce0000000000 */
.L_x_352:
[----:B------:R-:W0:Y:S01]  /*1730*/  LDCU UR7, c[0x0][0x3c4] ;  /* 0x00007880ff0777ac */ /* 0x000e220008000800 */
[----:B------:R-:W1:Y:S01]  /*1740*/  LDCU UR12, c[0x0][0x394] ;  /* 0x00007280ff0c77ac */ /* 0x000e620008000800 */
[----:B0-----:R-:W-:-:S04]  /*1750*/  UIMAD UR7, UR4, UR7, UR6 ;  /* 0x00000007040772a4 */ /* 0x001fc8000f8e0206 */
[----:B-1----:R-:W-:-:S04]  /*1760*/  UISETP.GE.AND UP0, UPT, UR7, UR12, UPT ;  /* 0x0000000c0700728c */ /* 0x002fc8000bf06270 */
[----:B------:R-:W-:-:S09]  /*1770*/  UISETP.GT.AND UP0, UPT, UR7, -0x1, !UP0 ;  /* 0xffffffff0700788c */ /* 0x000fd2000c704270 */
[----:B------:R-:W-:Y:S05]  /*1780*/  BRA.U !UP0, `(.L_x_345) ;  /* 0x0000000908f87547 */ /* 0x000fea000b800000 */
[----:B------:R-:W-:-:S07]  /*1790*/  HFMA2 R4, -RZ, RZ, 0, 0 ;  /* 0x00000000ff047431 */ /* 0x000fce00000001ff */
.L_x_351:
[----:B------:R-:W0:Y:S08]  /*17a0*/  LDC R7, c[0x0][0x3c4] ;  /* 0x0000f100ff077b82 */ /* 0x000e300000000800 */
[----:B------:R-:W1:Y:S01]  /*17b0*/  LDC R6, c[0x0][0x398] ;  /* 0x0000e600ff067b82 */ /* 0x000e620000000800 */
[----:B0-----:R-:W-:-:S05]  /*17c0*/  IMAD R7, R7, UR5, R4 ;  /* 0x0000000507077c24 */ /* 0x001fca000f8e0204 */
[----:B-1----:R-:W-:-:S04]  /*17d0*/  ISETP.GE.AND P0, PT, R7, R6, PT ;  /* 0x000000060700720c */ /* 0x002fc80003f06270 */
[----:B------:R-:W-:-:S13]  /*17e0*/  ISETP.GT.AND P0, PT, R7, -0x1, !P0 ;  /* 0xffffffff0700780c */ /* 0x000fda0004704270 */
[----:B------:R-:W-:Y:S05]  /*17f0*/  @!P0 BRA `(.L_x_346) ;  /* 0x0000000800cc8947 */ /* 0x000fea0003800000 */
[----:B------:R-:W0:Y:S01]  /*1800*/  LDCU UR12, c[0x0][0x390] ;  /* 0x00007200ff0c77ac */ /* 0x000e220008000800 */
[----:B------:R-:W-:Y:S01]  /*1810*/  MOV R5, RZ ;  /* 0x000000ff00057202 */ /* 0x000fe20000000f00 */
[----:B0-----:R-:W-:-:S09]  /*1820*/  UISETP.GE.U32.AND UP0, UPT, UR12, 0x8, UPT ;  /* 0x000000080c00788c */ /* 0x001fd2000bf06070 */
[----:B------:R-:W-:Y:S05]  /*1830*/  BRA.U !UP0, `(.L_x_347) ;  /* 0x00000005084c7547 */ /* 0x000fea000b800000 */
[----:B------:R-:W0:Y:S01]  /*1840*/  LDC R8, c[0x0][0x394] ;  /* 0x0000e500ff087b82 */ /* 0x000e220000000800 */
[----:B------:R-:W-:-:S07]  /*1850*/  HFMA2 R5, -RZ, RZ, 0, 0 ;  /* 0x00000000ff057431 */ /* 0x000fce00000001ff */
[----:B------:R-:W1:Y:S08]  /*1860*/  LDC.64 R12, c[0x0][0x388] ;  /* 0x0000e200ff0c7b82 */ /* 0x000e700000000a00 */
[----:B------:R-:W2:Y:S08]  /*1870*/  LDC.64 R14, c[0x0][0x3a0] ;  /* 0x0000e800ff0e7b82 */ /* 0x000eb00000000a00 */
[----:B------:R-:W3:Y:S02]  /*1880*/  LDC.64 R16, c[0x0][0x3b0] ;  /* 0x0000ec00ff107b82 */ /* 0x000ee40000000a00 */
.L_x_348:
[----:B------:R-:W-:Y:S02]  /*1890*/  IADD3 R9, PT, PT, R5, UR9, RZ ;  /* 0x0000000905097c10 */ /* 0x000fe4000fffe0ff */
[----:B------:R-:W-:-:S03]  /*18a0*/  IADD3 R19, PT, PT, R2, R5, RZ ;  /* 0x0000000502137210 */ /* 0x000fc60007ffe0ff */
[----:B0-----:R-:W-:Y:S02]  /*18b0*/  IMAD R9, R9, R8, UR7 ;  /* 0x0000000709097e24 */ /* 0x001fe4000f8e0208 */
[----:B---3--:R-:W-:Y:S02]  /*18c0*/  IMAD R23, R19, R16, UR6 ;  /* 0x0000000613177e24 */ /* 0x008fe4000f8e0210 */
[----:B------:R-:W-:Y:S02]  /*18d0*/  IMAD R19, R9, R6, R7 ;  /* 0x0000000609137224 */ /* 0x000fe400078e0207 */
[----:B------:R-:W-:Y:S02]  /*18e0*/  IMAD R21, R23, R17, R4 ;  /* 0x0000001117157224 */ /* 0x000fe400078e0204 */
[----:B-1----:R-:W-:-:S04]  /*18f0*/  IMAD.WIDE R18, R19, 0x4, R12 ;  /* 0x0000000413127825 */ /* 0x002fc800078e020c */
[----:B--2---:R-:W-:Y:S02]  /*1900*/  IMAD.WIDE R20, R21, 0x4, R14 ;  /* 0x0000000415147825 */ /* 0x004fe400078e020e */
[----:B------:R-:W2:Y:S04]  /*1910*/  LDG.E R19, desc[UR28][R18.64] ;  /* 0x0000001c12137981 */ /* 0x000ea8000c1e1900 */
[----:B------:R-:W2:Y:S01]  /*1920*/  LDG.E R20, desc[UR28][R20.64] ;  /* 0x0000001c14147981 */ /* 0x000ea2000c1e1900 */
[----:B------:R-:W-:Y:S02]  /*1930*/  IADD3 R9, PT, PT, R9, R8, RZ ;  /* 0x0000000809097210 */ /* 0x000fe40007ffe0ff */
[----:B------:R-:W-:Y:S02]  /*1940*/  IADD3 R23, PT, PT, R23, R16, RZ ;  /* 0x0000001017177210 */ /* 0x000fe40007ffe0ff */
[C---:B------:R-:W-:Y:S01]  /*1950*/  IADD3 R27, PT, PT, R9.reuse, R8, RZ ;  /* 0x00000008091b7210 */ /* 0x040fe20007ffe0ff */
[----:B------:R-:W-:Y:S01]  /*1960*/  IMAD R25, R9, R6, R7 ;  /* 0x0000000609197224 */ /* 0x000fe200078e0207 */
[C---:B------:R-:W-:Y:S01]  /*1970*/  IADD3 R29, PT, PT, R23.reuse, R16, RZ ;  /* 0x00000010171d7210 */ /* 0x040fe20007ffe0ff */
[----:B------:R-:W-:-:S02]  /*1980*/  IMAD R22, R23, R17, R4 ;  /* 0x0000001117167224 */ /* 0x000fc400078e0204 */
[----:B------:R-:W-:Y:S02]  /*1990*/  IMAD R23, R27, R6, R7 ;  /* 0x000000061b177224 */ /* 0x000fe400078e0207 */
[----:B------:R-:W-:Y:S01]  /*19a0*/  IMAD.WIDE R24, R25, 0x4, R12 ;  /* 0x0000000419187825 */ /* 0x000fe200078e020c */
[----:B------:R-:W-:-:S04]  /*19b0*/  IADD3 R27, PT, PT, R27, R8, RZ ;  /* 0x000000081b1b7210 */ /* 0x000fc80007ffe0ff */
[----:B------:R0:W3:Y:S01]  /*19c0*/  LDG.E R9, desc[UR28][R24.64] ;  /* 0x0000001c18097981 */ /* 0x0000e2000c1e1900 */
[----:B------:R-:W-:-:S04]  /*19d0*/  IMAD R28, R27, R6, R7 ;  /* 0x000000061b1c7224 */ /* 0x000fc800078e0207 */
[----:B0-----:R-:W-:-:S06]  /*19e0*/  IMAD.WIDE R24, R28, 0x4, R12 ;  /* 0x000000041c187825 */ /* 0x001fcc00078e020c */
[----:B------:R-:W4:Y:S01]  /*19f0*/  LDG.E R24, desc[UR28][R24.64] ;  /* 0x0000001c18187981 */ /* 0x000f22000c1e1900 */
[----:B--2---:R-:W-:Y:S01]  /*1a00*/  FFMA R26, R19, R20, R26 ;  /* 0x00000014131a7223 */ /* 0x004fe2000000001a */
[----:B------:R-:W-:-:S04]  /*1a10*/  IMAD.WIDE R18, R23, 0x4, R12 ;  /* 0x0000000417127825 */ /* 0x000fc800078e020c */
[----:B------:R-:W-:Y:S02]  /*1a20*/  IMAD.WIDE R20, R22, 0x4, R14 ;  /* 0x0000000416147825 */ /* 0x000fe400078e020e */
[----:B------:R0:W2:Y:S02]  /*1a30*/  LDG.E R18, desc[UR28][R18.64] ;  /* 0x0000001c12127981 */ /* 0x0000a4000c1e1900 */
[C---:B------:R-:W-:Y:S02]  /*1a40*/  IMAD R22, R29.reuse, R17, R4 ;  /* 0x000000111d167224 */ /* 0x040fe400078e0204 */
[----:B------:R1:W3:Y:S02]  /*1a50*/  LDG.E R20, desc[UR28][R20.64] ;  /* 0x0000001c14147981 */ /* 0x0002e4000c1e1900 */
[----:B------:R-:W-:Y:S01]  /*1a60*/  IMAD.WIDE R22, R22, 0x4, R14 ;  /* 0x0000000416167825 */ /* 0x000fe200078e020e */
[----:B0-----:R-:W-:-:S05]  /*1a70*/  IADD3 R19, PT, PT, R29, R16, RZ ;  /* 0x000000101d137210 */ /* 0x001fca0007ffe0ff */
[----:B------:R-:W2:Y:S01]  /*1a80*/  LDG.E R23, desc[UR28][R22.64] ;  /* 0x0000001c16177981 */ /* 0x000ea2000c1e1900 */
[----:B------:R-:W-:-:S04]  /*1a90*/  IMAD R29, R19, R17, R4 ;  /* 0x00000011131d7224 */ /* 0x000fc800078e0204 */
[----:B------:R-:W-:-:S06]  /*1aa0*/  IMAD.WIDE R28, R29, 0x4, R14 ;  /* 0x000000041d1c7825 */ /* 0x000fcc00078e020e */
[----:B------:R-:W4:Y:S01]  /*1ab0*/  LDG.E R29, desc[UR28][R28.64] ;  /* 0x0000001c1c1d7981 */ /* 0x000f22000c1e1900 */
[----:B------:R-:W-:Y:S02]  /*1ac0*/  IADD3 R27, PT, PT, R27, R8, RZ ;  /* 0x000000081b1b7210 */ /* 0x000fe40007ffe0ff */
[----:B------:R-:W-:-:S03]  /*1ad0*/  IADD3 R19, PT, PT, R19, R16, RZ ;  /* 0x0000001013137210 */ /* 0x000fc60007ffe0ff */
[----:B-1----:R-:W-:Y:S02]  /*1ae0*/  IMAD R21, R27, R6, R7 ;  /* 0x000000061b157224 */ /* 0x002fe400078e0207 */
[----:B---3--:R-:W-:Y:S02]  /*1af0*/  FFMA R9, R9, R20, R26 ;  /* 0x0000001409097223 */ /* 0x008fe4000000001a */
[----:B------:R-:W-:-:S04]  /*1b00*/  IMAD.WIDE R20, R21, 0x4, R12 ;  /* 0x0000000415147825 */ /* 0x000fc800078e020c */
[----:B--2---:R-:W-:Y:S01]  /*1b10*/  FFMA R18, R18, R23, R9 ;  /* 0x0000001712127223 */ /* 0x004fe20000000009 */
[----:B------:R-:W-:Y:S01]  /*1b20*/  IADD3 R9, PT, PT, R27, R8, RZ ;  /* 0x000000081b097210 */ /* 0x000fe20007ffe0ff */
[C---:B------:R-:W-:Y:S01]  /*1b30*/  IMAD R23, R19.reuse, R17, R4 ;  /* 0x0000001113177224 */ /* 0x040fe200078e0204 */
[----:B------:R0:W2:Y:S01]  /*1b40*/  LDG.E R27, desc[UR28][R20.64] ;  /* 0x0000001c141b7981 */ /* 0x0000a2000c1e1900 */
[----:B------:R-:W-:Y:S02]  /*1b50*/  IADD3 R19, PT, PT, R19, R16, RZ ;  /* 0x0000001013137210 */ /* 0x000fe40007ffe0ff */
[----:B------:R-:W-:Y:S01]  /*1b60*/  IMAD.WIDE R22, R23, 0x4, R14 ;  /* 0x0000000417167825 */ /* 0x000fe200078e020e */
[----:B0-----:R-:W-:-:S03]  /*1b70*/  IADD3 R21, PT, PT, R9, R8, RZ ;  /* 0x0000000809157210 */ /* 0x001fc60007ffe0ff */
[----:B----4-:R-:W-:Y:S01]  /*1b80*/  FFMA R26, R24, R29, R18 ;  /* 0x0000001d181a7223 */ /* 0x010fe20000000012 */
[-CC-:B------:R-:W-:Y:S02]  /*1b90*/  IMAD R25, R9, R6.reuse, R7.reuse ;  /* 0x0000000609197224 */ /* 0x180fe400078e0207 */
[----:B------:R0:W2:Y:S01]  /*1ba0*/  LDG.E R9, desc[UR28][R22.64] ;  /* 0x0000001c16097981 */ /* 0x0000a2000c1e1900 */
[----:B------:R-:W-:Y:S02]  /*1bb0*/  IMAD R18, R21, R6, R7 ;  /* 0x0000000615127224 */ /* 0x000fe400078e0207 */
[C---:B------:R-:W-:Y:S01]  /*1bc0*/  IMAD R24, R19.reuse, R17, R4 ;  /* 0x0000001113187224 */ /* 0x040fe200078e0204 */
[----:B0-----:R-:W-:Y:S01]  /*1bd0*/  IADD3 R23, PT, PT, R19, R16, RZ ;  /* 0x0000001013177210 */ /* 0x001fe20007ffe0ff */
[----:B------:R-:W-:Y:S01]  /*1be0*/  IMAD.WIDE R18, R18, 0x4, R12 ;  /* 0x0000000412127825 */ /* 0x000fe200078e020c */
[----:B------:R-:W-:-:S03]  /*1bf0*/  IADD3 R22, PT, PT, R21, R8, RZ ;  /* 0x0000000815167210 */ /* 0x000fc60007ffe0ff */
[----:B------:R-:W-:Y:S02]  /*1c00*/  IMAD.WIDE R28, R25, 0x4, R12 ;  /* 0x00000004191c7825 */ /* 0x000fe400078e020c */
[----:B------:R0:W3:Y:S02]  /*1c10*/  LDG.E R18, desc[UR28][R18.64] ;  /* 0x0000001c12127981 */ /* 0x0000e4000c1e1900 */
[C---:B------:R-:W-:Y:S02]  /*1c20*/  IMAD R21, R23.reuse, R17, R4 ;  /* 0x0000001117157224 */ /* 0x040fe400078e0204 */
[--C-:B------:R-:W-:Y:S01]  /*1c30*/  IMAD.WIDE R24, R24, 0x4, R14.reuse ;  /* 0x0000000418187825 */ /* 0x100fe200078e020e */
[----:B------:R-:W4:Y:S01]  /*1c40*/  LDG.E R28, desc[UR28][R28.64] ;  /* 0x0000001c1c1c7981 */ /* 0x000f22000c1e1900 */
[----:B0-----:R-:W-:Y:S02]  /*1c50*/  IADD3 R19, PT, PT, R23, R16, RZ ;  /* 0x0000001017137210 */ /* 0x001fe40007ffe0ff */
[----:B------:R-:W-:-:S04]  /*1c60*/  IMAD.WIDE R20, R21, 0x4, R14 ;  /* 0x0000000415147825 */ /* 0x000fc800078e020e */
[----:B------:R-:W-:Y:S01]  /*1c70*/  IMAD R22, R22, R6, R7 ;  /* 0x0000000616167224 */ /* 0x000fe200078e0207 */
[----:B------:R0:W4:Y:S01]  /*1c80*/  LDG.E R29, desc[UR28][R24.64] ;  /* 0x0000001c181d7981 */ /* 0x000122000c1e1900 */
[----:B------:R-:W-:Y:S02]  /*1c90*/  IMAD R19, R19, R17, R4 ;  /* 0x0000001113137224 */ /* 0x000fe400078e0204 */
[----:B------:R-:W-:Y:S01]  /*1ca0*/  IMAD.WIDE R22, R22, 0x4, R12 ;  /* 0x0000000416167825 */ /* 0x000fe200078e020c */
[----:B------:R-:W3:Y:S05]  /*1cb0*/  LDG.E R21, desc[UR28][R20.64] ;  /* 0x0000001c14157981 */ /* 0x000eea000c1e1900 */
[----:B------:R-:W5:Y:S01]  /*1cc0*/  LDG.E R22, desc[UR28][R22.64] ;  /* 0x0000001c16167981 */ /* 0x000f62000c1e1900 */
[----:B0-----:R-:W-:-:S06]  /*1cd0*/  IMAD.WIDE R24, R19, 0x4, R14 ;  /* 0x0000000413187825 */ /* 0x001fcc00078e020e */
[----:B------:R-:W5:Y:S01]  /*1ce0*/  LDG.E R24, desc[UR28][R24.64] ;  /* 0x0000001c18187981 */ /* 0x000f62000c1e1900 */
[----:B------:R-:W-:-:S04]  /*1cf0*/  IADD3 R5, PT, PT, R5, 0x8, RZ ;  /* 0x0000000805057810 */ /* 0x000fc80007ffe0ff */
[----:B------:R-:W-:Y:S01]  /*1d00*/  ISETP.NE.AND P0, PT, R5, UR10, PT ;  /* 0x0000000a05007c0c */ /* 0x000fe2000bf05270 */
[----:B--2---:R-:W-:-:S04]  /*1d10*/  FFMA R9, R27, R9, R26 ;  /* 0x000000091b097223 */ /* 0x004fc8000000001a */
[----:B----4-:R-:W-:-:S04]  /*1d20*/  FFMA R9, R28, R29, R9 ;  /* 0x0000001d1c097223 */ /* 0x010fc80000000009 */
[----:B---3--:R-:W-:-:S04]  /*1d30*/  FFMA R9, R18, R21, R9 ;  /* 0x0000001512097223 */ /* 0x008fc80000000009 */
[----:B-----5:R-:W-:Y:S01]  /*1d40*/  FFMA R26, R22, R24, R9 ;  /* 0x00000018161a7223 */ /* 0x020fe20000000009 */
[----:B------:R-:W-:Y:S06]  /*1d50*/  @P0 BRA `(.L_x_348) ;  /* 0xfffffff800cc0947 */ /* 0x000fec000383ffff */
[----:B------:R-:W-:-:S07]  /*1d60*/  MOV R5, UR10 ;  /* 0x0000000a00057c02 */ /* 0x000fce0008000f00 */
.L_x_347:
[----:B------:R-:W-:-:S09]  /*1d70*/  UISETP.NE.AND UP0, UPT, UR8, URZ, UPT ;  /* 0x000000ff0800728c */ /* 0x000fd2000bf05270 */
[----:B------:R-:W-:Y:S05]  /*1d80*/  BRA.U !UP0, `(.L_x_346) ;  /* 0x0000000508687547 */ /* 0x000fea000b800000 */
[----:B------:R-:W-:Y:S01]  /*1d90*/  UISETP.NE.AND UP0, UPT, UR11, URZ, UPT ;  /* 0x000000ff0b00728c */ /* 0x000fe2000bf05270 */
[----:B------:R-:W-:Y:S10]  /*1da0*/  BRA.U !UP1, `(.L_x_349) ;  /* 0x0000000109ac7547 */ /* 0x000ff4000b800000 */
[----:B------:R-:W0:Y:S01]  /*1db0*/  LDC R14, c[0x0][0x394] ;  /* 0x0000e500ff0e7b82 */ /* 0x000e220000000800 */
[----:B------:R-:W-:Y:S02]  /*1dc0*/  IADD3 R15, PT, PT, R5, UR9, RZ ;  /* 0x00000009050f7c10 */ /* 0x000fe4000fffe0ff */
[----:B------:R-:W-:-:S05]  /*1dd0*/  IADD3 R21, PT, PT, R2, R5, RZ ;  /* 0x0000000502157210 */ /* 0x000fca0007ffe0ff */
[----:B------:R-:W1:Y:S08]  /*1de0*/  LDC.64 R16, c[0x0][0x3b0] ;  /* 0x0000ec00ff107b82 */ /* 0x000e700000000a00 */
[----:B------:R-:W2:Y:S08]  /*1df0*/  LDC.64 R8, c[0x0][0x388] ;  /* 0x0000e200ff087b82 */ /* 0x000eb00000000a00 */
[----:B------:R-:W3:Y:S01]  /*1e00*/  LDC.64 R12, c[0x0][0x3a0] ;  /* 0x0000e800ff0c7b82 */ /* 0x000ee20000000a00 */
[----:B0-----:R-:W-:-:S04]  /*1e10*/  IMAD R19, R15, R14, UR7 ;  /* 0x000000070f137e24 */ /* 0x001fc8000f8e020e */
[C---:B------:R-:W-:Y:S01]  /*1e20*/  IMAD R25, R19.reuse, R6, R7 ;  /* 0x0000000613197224 */ /* 0x040fe200078e0207 */
[----:B------:R-:W-:Y:S01]  /*1e30*/  IADD3 R15, PT, PT, R19, R14, RZ ;  /* 0x0000000e130f7210 */ /* 0x000fe20007ffe0ff */
[----:B-1----:R-:W-:-:S04]  /*1e40*/  IMAD R19, R21, R16, UR6 ;  /* 0x0000000615137e24 */ /* 0x002fc8000f8e0210 */
[----:B------:R-:W-:Y:S01]  /*1e50*/  IMAD R23, R15, R6, R7 ;  /* 0x000000060f177224 */ /* 0x000fe200078e0207 */
[CC--:B------:R-:W-:Y:S01]  /*1e60*/  IADD3 R27, PT, PT, R19.reuse, R16.reuse, RZ ;  /* 0x00000010131b7210 */ /* 0x0c0fe20007ffe0ff */
[-C--:B------:R-:W-:Y:S02]  /*1e70*/  IMAD R19, R19, R17.reuse, R4 ;  /* 0x0000001113137224 */ /* 0x080fe400078e0204 */
[--C-:B--2---:R-:W-:Y:S01]  /*1e80*/  IMAD.WIDE R24, R25, 0x4, R8.reuse ;  /* 0x0000000419187825 */ /* 0x104fe200078e0208 */
[----:B------:R-:W-:Y:S02]  /*1e90*/  IADD3 R29, PT, PT, R27, R16, RZ ;  /* 0x000000101b1d7210 */ /* 0x000fe40007ffe0ff */
[----:B------:R-:W-:Y:S01]  /*1ea0*/  IADD3 R28, PT, PT, R15, R14, RZ ;  /* 0x0000000e0f1c7210 */ /* 0x000fe20007ffe0ff */
[----:B------:R-:W-:Y:S02]  /*1eb0*/  IMAD.WIDE R20, R23, 0x4, R8 ;  /* 0x0000000417147825 */ /* 0x000fe400078e0208 */
[----:B------:R0:W2:Y:S02]  /*1ec0*/  LDG.E R23, desc[UR28][R24.64] ;  /* 0x0000001c18177981 */ /* 0x0000a4000c1e1900 */
[----:B------:R-:W-:-:S02]  /*1ed0*/  IMAD R15, R27, R17, R4 ;  /* 0x000000111b0f7224 */ /* 0x000fc400078e0204 */
[--C-:B---3--:R-:W-:Y:S01]  /*1ee0*/  IMAD.WIDE R18, R19, 0x4, R12.reuse ;  /* 0x0000000413127825 */ /* 0x108fe200078e020c */
[C---:B------:R-:W-:Y:S01]  /*1ef0*/  IADD3 R27, PT, PT, R28.reuse, R14, RZ ;  /* 0x0000000e1c1b7210 */ /* 0x040fe20007ffe0ff */
[----:B------:R1:W3:Y:S02]  /*1f00*/  LDG.E R22, desc[UR28][R20.64] ;  /* 0x0000001c14167981 */ /* 0x0002e4000c1e1900 */
[----:B------:R-:W-:Y:S01]  /*1f10*/  IMAD.WIDE R14, R15, 0x4, R12 ;  /* 0x000000040f0e7825 */ /* 0x000fe200078e020c */
[C---:B0-----:R-:W-:Y:S01]  /*1f20*/  IADD3 R25, PT, PT, R29.reuse, R16, RZ ;  /* 0x000000101d197210 */ /* 0x041fe20007ffe0ff */
[----:B------:R-:W2:Y:S02]  /*1f30*/  LDG.E R18, desc[UR28][R18.64] ;  /* 0x0000001c12127981 */ /* 0x000ea4000c1e1900 */
[----:B------:R-:W-:Y:S02]  /*1f40*/  IMAD R16, R28, R6, R7 ;  /* 0x000000061c107224 */ /* 0x000fe400078e0207 */
[-CC-:B------:R-:W-:Y:S01]  /*1f50*/  IMAD R29, R29, R17.reuse, R4.reuse ;  /* 0x000000111d1d7224 */ /* 0x180fe200078e0204 */
[----:B------:R-:W3:Y:S01]  /*1f60*/  LDG.E R15, desc[UR28][R14.64] ;  /* 0x0000001c0e0f7981 */ /* 0x000ee2000c1e1900 */
[----:B------:R-:W-:-:S02]  /*1f70*/  IMAD R25, R25, R17, R4 ;  /* 0x0000001119197224 */ /* 0x000fc400078e0204 */
[----:B------:R-:W-:-:S04]  /*1f80*/  IMAD.WIDE R16, R16, 0x4, R8 ;  /* 0x0000000410107825 */ /* 0x000fc800078e0208 */
[----:B------:R-:W-:Y:S02]  /*1f90*/  IMAD R27, R27, R6, R7 ;  /* 0x000000061b1b7224 */ /* 0x000fe400078e0207 */
[----:B-1----:R-:W-:Y:S01]  /*1fa0*/  IMAD.WIDE R20, R29, 0x4, R12 ;  /* 0x000000041d147825 */ /* 0x002fe200078e020c */
[----:B------:R-:W4:Y:S03]  /*1fb0*/  LDG.E R16, desc[UR28][R16.64] ;  /* 0x0000001c10107981 */ /* 0x000f26000c1e1900 */
[----:B------:R-:W-:Y:S02]  /*1fc0*/  IMAD.WIDE R8, R27, 0x4, R8 ;  /* 0x000000041b087825 */ /* 0x000fe400078e0208 */
[----:B------:R-:W4:Y:S02]  /*1fd0*/  LDG.E R20, desc[UR28][R20.64] ;  /* 0x0000001c14147981 */ /* 0x000f24000c1e1900 */
[----:B------:R-:W-:-:S02]  /*1fe0*/  IMAD.WIDE R12, R25, 0x4, R12 ;  /* 0x00000004190c7825 */ /* 0x000fc400078e020c */
[----:B------:R-:W5:Y:S04]  /*1ff0*/  LDG.E R8, desc[UR28][R8.64] ;  /* 0x0000001c08087981 */ /* 0x000f68000c1e1900 */
[----:B------:R-:W5:Y:S01]  /*2000*/  LDG.E R12, desc[UR28][R12.64] ;  /* 0x0000001c0c0c7981 */ /* 0x000f62000c1e1900 */
[----:B------:R-:W-:Y:S01]  /*2010*/  IADD3 R5, PT, PT, R5, 0x4, RZ ;  /* 0x0000000405057810 */ /* 0x000fe20007ffe0ff */
[----:B--2---:R-:W-:-:S04]  /*2020*/  FFMA R23, R23, R18, R26 ;  /* 0x0000001217177223 */ /* 0x004fc8000000001a */
[----:B---3--:R-:W-:-:S04]  /*2030*/  FFMA R23, R22, R15, R23 ;  /* 0x0000000f16177223 */ /* 0x008fc80000000017 */
[----:B----4-:R-:W-:-:S04]  /*2040*/  FFMA R23, R16, R20, R23 ;  /* 0x0000001410177223 */ /* 0x010fc80000000017 */
[----:B-----5:R-:W-:-:S07]  /*2050*/  FFMA R26, R8, R12, R23 ;  /* 0x0000000c081a7223 */ /* 0x020fce0000000017 */
.L_x_349:
[----:B------:R-:W-:Y:S05]  /*2060*/  BRA.U !UP0, `(.L_x_346) ;  /* 0x0000000108b07547 */ /* 0x000fea000b800000 */
[----:B------:R-:W-:Y:S02]  /*2070*/  UISETP.NE.AND UP0, UPT, UR11, 0x1, UPT ;  /* 0x000000010b00788c */ /* 0x000fe4000bf05270 */
[----:B------:R-:W-:-:S07]  /*2080*/  ULOP3.LUT UP2, URZ, UR12, 0x1, URZ, 0xc0, !UPT ;  /* 0x000000010cff7892 */ /* 0x000fce000f84c0ff */
[----:B------:R-:W-:Y:S05]  /*2090*/  BRA.U !UP0, `(.L_x_350) ;  /* 0x0000000108647547 */ /* 0x000fea000b800000 */
[----:B------:R-:W0:Y:S01]  /*20a0*/  LDC.64 R12, c[0x0][0x3b0] ;  /* 0x0000ec00ff0c7b82 */ /* 0x000e220000000a00 */
[----:B------:R-:W-:Y:S02]  /*20b0*/  IADD3 R19, PT, PT, R2, R5, RZ ;  /* 0x0000000502137210 */ /* 0x000fe40007ffe0ff */
[----:B------:R-:W-:-:S05]  /*20c0*/  IADD3 R16, PT, PT, R5, UR9, RZ ;  /* 0x0000000905107c10 */ /* 0x000fca000fffe0ff */
[----:B------:R-:W1:Y:S08]  /*20d0*/  LDC R17, c[0x0][0x394] ;  /* 0x0000e500ff117b82 */ /* 0x000e700000000800 */
[----:B------:R-:W2:Y:S08]  /*20e0*/  LDC.64 R14, c[0x0][0x388] ;  /* 0x0000e200ff0e7b82 */ /* 0x000eb00000000a00 */
[----:B------:R-:W3:Y:S01]  /*20f0*/  LDC.64 R8, c[0x0][0x3a0] ;  /* 0x0000e800ff087b82 */ /* 0x000ee20000000a00 */
[----:B0-----:R-:W-:-:S05]  /*2100*/  IMAD R21, R19, R12, UR6 ;  /* 0x0000000613157e24 */ /* 0x001fca000f8e020c */
[C---:B------:R-:W-:Y:S01]  /*2110*/  IADD3 R18, PT, PT, R21.reuse, R12, RZ ;  /* 0x0000000c15127210 */ /* 0x040fe20007ffe0ff */
[--C-:B------:R-:W-:Y:S02]  /*2120*/  IMAD R21, R21, R13, R4.reuse ;  /* 0x0000000d15157224 */ /* 0x100fe400078e0204 */
[----:B-1----:R-:W-:Y:S02]  /*2130*/  IMAD R16, R16, R17, UR7 ;  /* 0x0000000710107e24 */ /* 0x002fe4000f8e0211 */
[----:B------:R-:W-:Y:S02]  /*2140*/  IMAD R23, R18, R13, R4 ;  /* 0x0000000d12177224 */ /* 0x000fe400078e0204 */
[C---:B------:R-:W-:Y:S01]  /*2150*/  IMAD R19, R16.reuse, R6, R7 ;  /* 0x0000000610137224 */ /* 0x040fe200078e0207 */
[----:B------:R-:W-:-:S03]  /*2160*/  IADD3 R12, PT, PT, R16, R17, RZ ;  /* 0x00000011100c7210 */ /* 0x000fc60007ffe0ff */
[----:B--2---:R-:W-:-:S04]  /*2170*/  IMAD.WIDE R16, R19, 0x4, R14 ;  /* 0x0000000413107825 */ /* 0x004fc800078e020e */
[----:B------:R-:W-:Y:S02]  /*2180*/  IMAD R19, R12, R6, R7 ;  /* 0x000000060c137224 */ /* 0x000fe400078e0207 */
[----:B------:R-:W2:Y:S01]  /*2190*/  LDG.E R17, desc[UR28][R16.64] ;  /* 0x0000001c10117981 */ /* 0x000ea2000c1e1900 */
[----:B---3--:R-:W-:-:S04]  /*21a0*/  IMAD.WIDE R12, R21, 0x4, R8 ;  /* 0x00000004150c7825 */ /* 0x008fc800078e0208 */
[----:B------:R-:W-:Y:S02]  /*21b0*/  IMAD.WIDE R14, R19, 0x4, R14 ;  /* 0x00000004130e7825 */ /* 0x000fe400078e020e */
[----:B------:R-:W2:Y:S02]  /*21c0*/  LDG.E R12, desc[UR28][R12.64] ;  /* 0x0000001c0c0c7981 */ /* 0x000ea4000c1e1900 */
[----:B------:R-:W-:Y:S02]  /*21d0*/  IMAD.WIDE R8, R23, 0x4, R8 ;  /* 0x0000000417087825 */ /* 0x000fe400078e0208 */
[----:B------:R-:W3:Y:S04]  /*21e0*/  LDG.E R15, desc[UR28][R14.64] ;  /* 0x0000001c0e0f7981 */ /* 0x000ee8000c1e1900 */
[----:B------:R-:W3:Y:S01]  /*21f0*/  LDG.E R8, desc[UR28][R8.64] ;  /* 0x0000001c08087981 */ /* 0x000ee2000c1e1900 */
[----:B------:R-:W-:Y:S01]  /*2200*/  IADD3 R5, PT, PT, R5, 0x2, RZ ;  /* 0x0000000205057810 */ /* 0x000fe20007ffe0ff */
[----:B--2---:R-:W-:-:S04]  /*2210*/  FFMA R26, R17, R12, R26 ;  /* 0x0000000c111a7223 */ /* 0x004fc8000000001a */
[----:B---3--:R-:W-:-:S07]  /*2220*/  FFMA R26, R15, R8, R26 ;  /* 0x000000080f1a7223 */ /* 0x008fce000000001a */
.L_x_350:
[----:B------:R-:W-:Y:S05]  /*2230*/  BRA.U !UP2, `(.L_x_346) ;  /* 0x000000010a3c7547 */ /* 0x000fea000b800000 */
[----:B------:R-:W0:Y:S01]  /*2240*/  LDC R17, c[0x0][0x394] ;  /* 0x0000e500ff117b82 */ /* 0x000e220000000800 */
[----:B------:R-:W-:Y:S02]  /*2250*/  IADD3 R16, PT, PT, R5, UR9, RZ ;  /* 0x0000000905107c10 */ /* 0x000fe4000fffe0ff */
[----:B------:R-:W-:-:S05]  /*2260*/  IADD3 R5, PT, PT, R2, R5, RZ ;  /* 0x0000000502057210 */ /* 0x000fca0007ffe0ff */
[----:B------:R-:W1:Y:S08]  /*2270*/  LDC.64 R14, c[0x0][0x3b0] ;  /* 0x0000ec00ff0e7b82 */ /* 0x000e700000000a00 */
[----:B------:R-:W2:Y:S08]  /*2280*/  LDC.64 R12, c[0x0][0x388] ;  /* 0x0000e200ff0c7b82 */ /* 0x000eb00000000a00 */
[----:B------:R-:W3:Y:S01]  /*2290*/  LDC.64 R8, c[0x0][0x3a0] ;  /* 0x0000e800ff087b82 */ /* 0x000ee20000000a00 */
[----:B0-----:R-:W-:-:S04]  /*22a0*/  IMAD R16, R16, R17, UR7 ;  /* 0x0000000710107e24 */ /* 0x001fc8000f8e0211 */
[----:B------:R-:W-:Y:S02]  /*22b0*/  IMAD R7, R16, R6, R7 ;  /* 0x0000000610077224 */ /* 0x000fe400078e0207 */
[----:B-1----:R-:W-:-:S04]  /*22c0*/  IMAD R5, R5, R14, UR6 ;  /* 0x0000000605057e24 */ /* 0x002fc8000f8e020e */
[----:B------:R-:W-:Y:S02]  /*22d0*/  IMAD R5, R5, R15, R4 ;  /* 0x0000000f05057224 */ /* 0x000fe400078e0204 */
[----:B--2---:R-:W-:-:S06]  /*22e0*/  IMAD.WIDE R12, R7, 0x4, R12 ;  /* 0x00000004070c7825 */ /* 0x004fcc00078e020c */
[----:B------:R-:W2:Y:S01]  /*22f0*/  LDG.E R13, desc[UR28][R12.64] ;  /* 0x0000001c0c0d7981 */ /* 0x000ea2000c1e1900 */
[----:B---3--:R-:W-:-:S06]  /*2300*/  IMAD.WIDE R8, R5, 0x4, R8 ;  /* 0x0000000405087825 */ /* 0x008fcc00078e0208 */
[----:B------:R-:W2:Y:S02]  /*2310*/  LDG.E R8, desc[UR28][R8.64] ;  /* 0x0000001c08087981 */ /* 0x000ea4000c1e1900 */
[----:B--2---:R-:W-:-:S07]  /*2320*/  FFMA R26, R13, R8, R26 ;  /* 0x000000080d1a7223 */ /* 0x004fce000000001a */
.L_x_346:
[----:B------:R-:W0:Y:S01]  /*2330*/  LDCU UR12, c[0x0][0x3b4] ;  /* 0x00007680ff0c77ac */ /* 0x000e220008000800 */
[----:B------:R-:W-:-:S04]  /*2340*/  IADD3 R4, PT, PT, R4, 0x1, RZ ;  /* 0x0000000104047810 */ /* 0x000fc80007ffe0ff */
[----:B0-----:R-:W-:-:S13]  /*2350*/  ISETP.NE.AND P0, PT, R4, UR12, PT ;  /* 0x0000000c04007c0c */ /* 0x001fda000bf05270 */
[----:B------:R-:W-:Y:S05]  /*2360*/  @P0 BRA `(.L_x_351) ;  /* 0xfffffff4000c0947 */ /* 0x000fea000383ffff */
.L_x_345:
[----:B------:R-:W0:Y:S01]  /*2370*/  LDCU UR7, c[0x0][0x3b0] ;  /* 0x00007600ff0777ac */ /* 0x000e220008000800 */
[----:B------:R-:W-:-:S04]  /*2380*/  UIADD3 UR6, UPT, UPT, UR6, 0x1, URZ ;  /* 0x0000000106067890 */ /* 0x000fc8000fffe0ff */
[----:B0-----:R-:W-:-:S09]  /*2390*/  UISETP.NE.AND UP0, UPT, UR6, UR7, UPT ;  /* 0x000000070600728c */ /* 0x001fd2000bf05270 */
[----:B------:R-:W-:Y:S05]  /*23a0*/  BRA.U UP0, `(.L_x_352) ;  /* 0xfffffff100e07547 */ /* 0x000fea000b83ffff */
[----:B------:R-:W0:Y:S08]  /*23b0*/  LDC R6, c[0x0][0x3c0] ;  /* 0x0000f000ff067b82 */ /* 0x000e300000000800 */
[----:B------:R-:W1:Y:S01]  /*23c0*/  LDC.64 R4, c[0x0][0x3c8] ;  /* 0x0000f200ff047b82 */ /* 0x000e620000000a00 */
[----:B0-----:R-:W-:Y:S01]  /*23d0*/  IMAD R7, R3, R6, UR5 ;  /* 0x0000000503077e24 */ /* 0x001fe2000f8e0206 */
[----:B------:R-:W-:-:S06]  /*23e0*/  UIADD3 UR5, UPT, UPT, UR5, 0x1, URZ ;  /* 0x0000000105057890 */ /* 0x000fcc000fffe0ff */
[----:B------:R-:W-:Y:S01]  /*23f0*/  ISETP.NE.AND P0, PT, R6, UR5, PT ;  /* 0x0000000506007c0c */ /* 0x000fe2000bf05270 */
[----:B-1----:R-:W-:-:S05]  /*2400*/  IMAD.WIDE R4, R7, 0x4, R4 ;  /* 0x0000000407047825 */ /* 0x002fca00078e0204 */
[----:B------:R0:W-:Y:S07]  /*2410*/  STG.E desc[UR28][R4.64], R26 ;  /* 0x0000001a04007986 */ /* 0x0001ee000c10191c */
[----:B------:R-:W-:Y:S05]  /*2420*/  @P0 BRA `(.L_x_353) ;  /* 0xfffffff000b40947 */ /* 0x000fea000383ffff */
[----:B------:R-:W1:Y:S01]  /*2430*/  LDC R3, c[0x0][0x3bc] ;  /* 0x0000ef00ff037b82 */ /* 0x000e620000000800 */
[----:B------:R-:W-:-:S06]  /*2440*/  UIADD3 UR4, UPT, UPT, UR4, 0x1, URZ ;  /* 0x0000000104047890 */ /* 0x000fcc000fffe0ff */
[----:B-1----:R-:W-:-:S13]  /*2450*/  ISETP.NE.AND P0, PT, R3, UR4, PT ;  /* 0x0000000403007c0c */ /* 0x002fda000bf05270 */
[----:B------:R-:W-:Y:S05]  /*2460*/  @!P0 EXIT ;  /* 0x000000000000894d */ /* 0x000fea0003800000 */
[----:B------:R-:W-:Y:S05]  /*2470*/  BRA `(.L_x_354) ;  /* 0xfffffff000947947 */ /* 0x000fea000383ffff */
.L_x_333:
[----:B------:R-:W0:Y:S01]  /*2480*/  LDCU.64 UR4, c[0x0][0x3a8] ;  /* 0x00007500ff0477ac */ /* 0x000e220008000a00 */
[----:B------:R-:W-:Y:S01]  /*2490*/  IADD3 R2, PT, PT, R6, -0x1, RZ ;  /* 0xffffffff06027810 */ /* 0x000fe20007ffe0ff */
[----:B0-----:R-:W-:-:S04]  /*24a0*/  UISETP.NE.U32.AND UP0, UPT, UR4, URZ, UPT ;  /* 0x000000ff0400728c */ /* 0x001fc8000bf05070 */
[----:B------:R-:W-:-:S09]  /*24b0*/  UISETP.NE.AND.EX UP0, UPT, UR5, URZ, UPT, UP0 ;  /* 0x000000ff0500728c */ /* 0x000fd2000bf05300 */
[----:B------:R-:W-:Y:S05]  /*24c0*/  BRA.U UP0, `(.L_x_355) ;  /* 0x0000000100a87547 */ /* 0x000fea000b800000 */
[----:B------:R-:W-:Y:S01]  /*24d0*/  LOP3.LUT R12, R6, 0x3, RZ, 0xc0, !PT ;  /* 0x00000003060c7812 */ /* 0x000fe200078ec0ff */
[----:B------:R-:W-:Y:S01]  /*24e0*/  UMOV UR4, URZ ;  /* 0x000000ff00047c82 */ /* 0x000fe20008000000 */
[----:B------:R-:W-:Y:S02]  /*24f0*/  ISETP.GE.U32.AND P0, PT, R2, 0x3, PT ;  /* 0x000000030200780c */ /* 0x000fe40003f06070 */
[----:B------:R-:W-:-:S11]  /*2500*/  LOP3.LUT R6, R6, 0x7ffffffc, RZ, 0xc0, !PT ;  /* 0x7ffffffc06067812 */ /* 0x000fd600078ec0ff */
.L_x_360:
[----:B0-----:R-:W0:Y:S01]  /*2510*/  LDC R11, c[0x0][0x3bc] ;  /* 0x0000ef00ff0b7b82 */ /* 0x001e220000000800 */
[----:B------:R-:W-:Y:S02]  /*2520*/  HFMA2 R7, -RZ, RZ, 0, 0 ;  /* 0x00000000ff077431 */ /* 0x000fe400000001ff */
[----:B0-----:R-:W-:Y:S01]  /*2530*/  IMAD R8, R0, R11, UR4 ;  /* 0x0000000400087e24 */ /* 0x001fe2000f8e020b */
[----:B--2---:R-:W-:Y:S06]  /*2540*/  @!P0 BRA `(.L_x_356) ;  /* 0x0000000000348947 */ /* 0x004fec0003800000 */
[----:B------:R-:W0:Y:S01]  /*2550*/  LDC R7, c[0x0][0x3c0] ;  /* 0x0000f000ff077b82 */ /* 0x000e220000000800 */
[----:B------:R-:W-:-:S07]  /*2560*/  UMOV UR5, URZ ;  /* 0x000000ff00057c82 */ /* 0x000fce0008000000 */
[----:B------:R-:W1:Y:S02]  /*2570*/  LDC.64 R4, c[0x0][0x3c8] ;  /* 0x0000f200ff047b82 */ /* 0x000e640000000a00 */
.L_x_357:
[----:B0-2---:R-:W-:Y:S01]  /*2580*/  IMAD R3, R8, R7, UR5 ;  /* 0x0000000508037e24 */ /* 0x005fe2000f8e0207 */
[----:B------:R-:W-:-:S03]  /*2590*/  UIADD3 UR5, UPT, UPT, UR5, 0x4, URZ ;  /* 0x0000000405057890 */ /* 0x000fc6000fffe0ff */
[----:B-1----:R-:W-:-:S03]  /*25a0*/  IMAD.WIDE R2, R3, 0x4, R4 ;  /* 0x0000000403027825 */ /* 0x002fc600078e0204 */
[----:B------:R-:W-:Y:S02]  /*25b0*/  ISETP.NE.AND P1, PT, R6, UR5, PT ;  /* 0x0000000506007c0c */ /* 0x000fe4000bf25270 */
[----:B------:R2:W-:Y:S04]  /*25c0*/  STG.E desc[UR28][R2.64], RZ ;  /* 0x000000ff02007986 */ /* 0x0005e8000c10191c */
[----:B------:R2:W-:Y:S04]  /*25d0*/  STG.E desc[UR28][R2.64+0x4], RZ ;  /* 0x000004ff02007986 */ /* 0x0005e8000c10191c */
[----:B------:R2:W-:Y:S04]  /*25e0*/  STG.E desc[UR28][R2.64+0x8], RZ ;  /* 0x000008ff02007986 */ /* 0x0005e8000c10191c */
[----:B------:R2:W-:Y:S01]  /*25f0*/  STG.E desc[UR28][R2.64+0xc], RZ ;  /* 0x00000cff02007986 */ /* 0x0005e2000c10191c */
[----:B------:R-:W-:Y:S05]  /*2600*/  @P1 BRA `(.L_x_357) ;  /* 0xfffffffc00dc1947 */ /* 0x000fea000383ffff */
[----:B------:R-:W-:-:S07]  /*2610*/  MOV R7, R6 ;  /* 0x0000000600077202 */ /* 0x000fce0000000f00 */
.L_x_356:
[----:B------:R-:W-:-:S13]  /*2620*/  ISETP.NE.AND P1, PT, R12, RZ, PT ;  /* 0x000000ff0c00720c */ /* 0x000fda0003f25270 */
[----:B------:R-:W-:Y:S05]  /*2630*/  @!P1 BRA `(.L_x_358) ;  /* 0x00000000003c9947 */ /* 0x000fea0003800000 */
[----:B------:R-:W0:Y:S01]  /*2640*/  LDC R10, c[0x0][0x3c0] ;  /* 0x0000f000ff0a7b82 */ /* 0x000e220000000800 */
[----:B------:R-:W-:Y:S02]  /*2650*/  ISETP.NE.AND P1, PT, R12, 0x1, PT ;  /* 0x000000010c00780c */ /* 0x000fe40003f25270 */
[----:B0-----:R-:W-:-:S13]  /*2660*/  LOP3.LUT P2, RZ, R10, 0x1, RZ, 0xc0, !PT ;  /* 0x000000010aff7812 */ /* 0x001fda000784c0ff */
[----:B------:R-:W0:Y:S01]  /*2670*/  @P2 LDC.64 R4, c[0x0][0x3c8] ;  /* 0x0000f200ff042b82 */ /* 0x000e220000000a00 */
[----:B------:R-:W-:Y:S05]  /*2680*/  @!P1 BRA `(.L_x_359) ;  /* 0x00000000001c9947 */ /* 0x000fea0003800000 */
[----:B--2---:R-:W1:Y:S01]  /*2690*/  LDC.64 R2, c[0x0][0x3c8] ;  /* 0x0000f200ff027b82 */ /* 0x004e620000000a00 */
[----:B------:R-:W2:Y:S02]  /*26a0*/  LDCU UR5, c[0x0][0x3c0] ;  /* 0x00007800ff0577ac */ /* 0x000ea40008000800 */
[----:B--2---:R-:W-:Y:S01]  /*26b0*/  IMAD R9, R8, UR5, R7 ;  /* 0x0000000508097c24 */ /* 0x004fe2000f8e0207 */
[----:B------:R-:W-:-:S03]  /*26c0*/  IADD3 R7, PT, PT, R7, 0x2, RZ ;  /* 0x0000000207077810 */ /* 0x000fc60007ffe0ff */
[----:B-1----:R-:W-:-:S05]  /*26d0*/  IMAD.WIDE R2, R9, 0x4, R2 ;  /* 0x0000000409027825 */ /* 0x002fca00078e0202 */
[----:B------:R1:W-:Y:S04]  /*26e0*/  STG.E desc[UR28][R2.64], RZ ;  /* 0x000000ff02007986 */ /* 0x0003e8000c10191c */
[----:B------:R1:W-:Y:S02]  /*26f0*/  STG.E desc[UR28][R2.64+0x4], RZ ;  /* 0x000004ff02007986 */ /* 0x0003e4000c10191c */
.L_x_359:
[----:B-12---:R-:W-:-:S04]  /*2700*/  @P2 IMAD R3, R8, R10, R7 ;  /* 0x0000000a08032224 */ /* 0x006fc800078e0207 */
[----:B0-----:R-:W-:-:S05]  /*2710*/  @P2 IMAD.WIDE R2, R3, 0x4, R4 ;  /* 0x0000000403022825 */ /* 0x001fca00078e0204 */
[----:B------:R0:W-:Y:S02]  /*2720*/  @P2 STG.E desc[UR28][R2.64], RZ ;  /* 0x000000ff02002986 */ /* 0x0001e4000c10191c */
.L_x_358:
[----:B------:R-:W-:-:S06]  /*2730*/  UIADD3 UR4, UPT, UPT, UR4, 0x1, URZ ;  /* 0x0000000104047890 */ /* 0x000fcc000fffe0ff */
[----:B------:R-:W-:-:S13]  /*2740*/  ISETP.NE.AND P1, PT, R11, UR4, PT ;  /* 0x000000040b007c0c */ /* 0x000fda000bf25270 */
[----:B------:R-:W-:Y:S05]  /*2750*/  @!P1 EXIT ;  /* 0x000000000000994d */ /* 0x000fea0003800000 */
[----:B------:R-:W-:Y:S05]  /*2760*/  BRA `(.L_x_360) ;  /* 0xfffffffc00687947 */ /* 0x000fea000383ffff */
.L_x_355:
[----:B------:R-:W-:Y:S01]  /*2770*/  LOP3.LUT R12, R6, 0x7, RZ, 0xc0, !PT ;  /* 0x00000007060c7812 */ /* 0x000fe200078ec0ff */
[----:B------:R-:W-:Y:S01]  /*2780*/  UMOV UR4, URZ ;  /* 0x000000ff00047c82 */ /* 0x000fe20008000000 */
[----:B------:R-:W-:Y:S02]  /*2790*/  ISETP.GE.U32.AND P0, PT, R2, 0x7, PT ;  /* 0x000000070200780c */ /* 0x000fe40003f06070 */
[----:B------:R-:W-:Y:S02]  /*27a0*/  IADD3 R3, PT, PT, R12, -0x1, RZ ;  /* 0xffffffff0c037810 */ /* 0x000fe40007ffe0ff */
[C---:B------:R-:W-:Y:S02]  /*27b0*/  LOP3.LUT R13, R6.reuse, 0x3, RZ, 0xc0, !PT ;  /* 0x00000003060d7812 */ /* 0x040fe400078ec0ff */
[----:B------:R-:W-:Y:S02]  /*27c0*/  ISETP.GE.U32.AND P1, PT, R3, 0x3, PT ;  /* 0x000000030300780c */ /* 0x000fe40003f26070 */
[----:B------:R-:W-:-:S11]  /*27d0*/  LOP3.LUT R2, R6, 0x7ffffff8, RZ, 0xc0, !PT ;  /* 0x7ffffff806027812 */ /* 0x000fd600078ec0ff */
.L_x_365:
[----:B0-----:R-:W0:Y:S01]  /*27e0*/  LDC R3, c[0x0][0x3bc] ;  /* 0x0000ef00ff037b82 */ /* 0x001e220000000800 */
[----:B-1----:R-:W-:Y:S02]  /*27f0*/  HFMA2 R5, -RZ, RZ, 0, 0 ;  /* 0x00000000ff057431 */ /* 0x002fe400000001ff */
[----:B0-----:R-:W-:Y:S01]  /*2800*/  IMAD R4, R0, R3, UR4 ;  /* 0x0000000400047e24 */ /* 0x001fe2000f8e0203 */
[----:B------:R-:W-:Y:S06]  /*2810*/  @!P0 BRA `(.L_x_361) ;  /* 0x0000000000848947 */ /* 0x000fec0003800000 */
[----:B------:R-:W-:-:S05]  /*2820*/  UMOV UR5, URZ ;  /* 0x000000ff00057c82 */ /* 0x000fca0008000000 */
.L_x_362:
[----:B0-----:R-:W2:Y:S01]  /*2830*/  LDG.E R5, desc[UR28][R10.64] ;  /* 0x0000001c0a057981 */ /* 0x001ea2000c1e1900 */
[----:B------:R-:W0:Y:S08]  /*2840*/  LDC R9, c[0x0][0x3c0] ;  /* 0x0000f000ff097b82 */ /* 0x000e300000000800 */
[----:B------:R-:W1:Y:S01]  /*2850*/  LDC.64 R6, c[0x0][0x3c8] ;  /* 0x0000f200ff067b82 */ /* 0x000e620000000a00 */
[----:B0-----:R-:W-:-:S04]  /*2860*/  IMAD R9, R4, R9, UR5 ;  /* 0x0000000504097e24 */ /* 0x001fc8000f8e0209 */
[----:B-1----:R-:W-:-:S04]  /*2870*/  IMAD.WIDE R6, R9, 0x4, R6 ;  /* 0x0000000409067825 */ /* 0x002fc800078e0206 */
[----:B--2---:R-:W-:-:S05]  /*2880*/  FADD R5, RZ, R5 ;  /* 0x00000005ff057221 */ /* 0x004fca0000000000 */
[----:B------:R0:W-:Y:S04]  /*2890*/  STG.E desc[UR28][R6.64], R5 ;  /* 0x0000000506007986 */ /* 0x0001e8000c10191c */
[----:B------:R-:W2:Y:S02]  /*28a0*/  LDG.E R8, desc[UR28][R10.64] ;  /* 0x0000001c0a087981 */ /* 0x000ea4000c1e1900 */
[----:B--2---:R-:W-:-:S05]  /*28b0*/  FADD R9, RZ, R8 ;  /* 0x00000008ff097221 */ /* 0x004fca0000000000 */
[----:B------:R1:W-:Y:S04]  /*28c0*/  STG.E desc[UR28][R6.64+0x4], R9 ;  /* 0x0000040906007986 */ /* 0x0003e8000c10191c */
[----:B------:R-:W2:Y:S02]  /*28d0*/  LDG.E R8, desc[UR28][R10.64] ;  /* 0x0000001c0a087981 */ /* 0x000ea4000c1e1900 */
[----:B--2---:R-:W-:-:S05]  /*28e0*/  FADD R15, RZ, R8 ;  /* 0x00000008ff0f7221 */ /* 0x004fca0000000000 */
[----:B------:R2:W-:Y:S04]  /*28f0*/  STG.E desc[UR28][R6.64+0x8], R15 ;  /* 0x0000080f06007986 */ /* 0x0005e8000c10191c */
[----:B------:R-:W3:Y:S02]  /*2900*/  LDG.E R8, desc[UR28][R10.64] ;  /* 0x0000001c0a087981 */ /* 0x000ee4000c1e1900 */
[----:B---3--:R-:W-:-:S05]  /*2910*/  FADD R17, RZ, R8 ;  /* 0x00000008ff117221 */ /* 0x008fca0000000000 */
[----:B------:R3:W-:Y:S04]  /*2920*/  STG.E desc[UR28][R6.64+0xc], R17 ;  /* 0x00000c1106007986 */ /* 0x0007e8000c10191c */
[----:B------:R-:W0:Y:S02]  /*2930*/  LDG.E R8, desc[UR28][R10.64] ;  /* 0x0000001c0a087981 */ /* 0x000e24000c1e1900 */
[----:B0-----:R-:W-:-:S05]  /*2940*/  FADD R5, RZ, R8 ;  /* 0x00000008ff057221 */ /* 0x001fca0000000000 */
[----:B------:R0:W-:Y:S04]  /*2950*/  STG.E desc[UR28][R6.64+0x10], R5 ;  /* 0x0000100506007986 */ /* 0x0001e8000c10191c */
[----:B------:R-:W1:Y:S02]  /*2960*/  LDG.E R8, desc[UR28][R10.64] ;  /* 0x0000001c0a087981 */ /* 0x000e64000c1e1900 */
[----:B-1----:R-:W-:-:S05]  /*2970*/  FADD R9, RZ, R8 ;  /* 0x00000008ff097221 */ /* 0x002fca0000000000 */
[----:B------:R0:W-:Y:S04]  /*2980*/  STG.E desc[UR28][R6.64+0x14], R9 ;  /* 0x0000140906007986 */ /* 0x0001e8000c10191c */
[----:B------:R-:W2:Y:S01]  /*2990*/  LDG.E R8, desc[UR28][R10.64] ;  /* 0x0000001c0a087981 */ /* 0x000ea2000c1e1900 */
[----:B------:R-:W-:Y:S01]  /*29a0*/  UIADD3 UR5, UPT, UPT, UR5, 0x8, URZ ;  /* 0x0000000805057890 */ /* 0x000fe2000fffe0ff */
[----:B--2---:R-:W-:-:S05]  /*29b0*/  FADD R15, RZ, R8 ;  /* 0x00000008ff0f7221 */ /* 0x004fca0000000000 */
[----:B------:R0:W-:Y:S04]  /*29c0*/  STG.E desc[UR28][R6.64+0x18], R15 ;  /* 0x0000180f06007986 */ /* 0x0001e8000c10191c */
[----:B------:R-:W3:Y:S01]  /*29d0*/  LDG.E R8, desc[UR28][R10.64] ;  /* 0x0000001c0a087981 */ /* 0x000ee2000c1e1900 */
[----:B------:R-:W-:Y:S01]  /*29e0*/  ISETP.NE.AND P2, PT, R2, UR5, PT ;  /* 0x0000000502007c0c */ /* 0x000fe2000bf45270 */
[----:B---3--:R-:W-:-:S05]  /*29f0*/  FADD R17, RZ, R8 ;  /* 0x00000008ff117221 */ /* 0x008fca0000000000 */
[----:B------:R0:W-:Y:S07]  /*2a00*/  STG.E desc[UR28][R6.64+0x1c], R17 ;  /* 0x00001c1106007986 */ /* 0x0001ee000c10191c */
[----:B------:R-:W-:Y:S05]  /*2a10*/  @P2 BRA `(.L_x_362) ;  /* 0xfffffffc00842947 */ /* 0x000fea000383ffff */
[----:B0-----:R-:W-:-:S07]  /*2a20*/  MOV R5, R2 ;  /* 0x0000000200057202 */ /* 0x001fce0000000f00 */
.L_x_361:
[----:B------:R-:W-:-:S13]  /*2a30*/  ISETP.NE.AND P2, PT, R12, RZ, PT ;  /* 0x000000ff0c00720c */ /* 0x000fda0003f45270 */
[----:B------:R-:W-:Y:S05]  /*2a40*/  @!P2 BRA `(.L_x_363) ;  /* 0x00000000009ca947 */ /* 0x000fea0003800000 */
[----:B------:R-:W-:Y:S01]  /*2a50*/  ISETP.NE.AND P2, PT, R13, RZ, PT ;  /* 0x000000ff0d00720c */ /* 0x000fe20003f45270 */
[----:B------:R-:W-:-:S12]  /*2a60*/  @!P1 BRA `(.L_x_364) ;  /* 0x0000000000449947 */ /* 0x000fd80003800000 */
[----:B------:R-:W2:Y:S01]  /*2a70*/  LDG.E R8, desc[UR28][R10.64] ;  /* 0x0000001c0a087981 */ /* 0x000ea2000c1e1900 */
[----:B------:R-:W0:Y:S01]  /*2a80*/  LDC.64 R6, c[0x0][0x3c8] ;  /* 0x0000f200ff067b82 */ /* 0x000e220000000a00 */
[----:B------:R-:W1:Y:S02]  /*2a90*/  LDCU UR5, c[0x0][0x3c0] ;  /* 0x00007800ff0577ac */ /* 0x000e640008000800 */
[----:B-1----:R-:W-:-:S04]  /*2aa0*/  IMAD R15, R4, UR5, R5 ;  /* 0x00000005040f7c24 */ /* 0x002fc8000f8e0205 */
[----:B0-----:R-:W-:-:S04]  /*2ab0*/  IMAD.WIDE R6, R15, 0x4, R6 ;  /* 0x000000040f067825 */ /* 0x001fc800078e0206 */
        /* <DEDUP_REMOVED lines=8> */
[----:B------:R-:W2:Y:S01]  /*2b40*/  LDG.E R8, desc[UR28][R10.64] ;  /* 0x0000001c0a087981 */ /* 0x000ea2000c1e1900 */
[----:B------:R-:W-:Y:S01]  /*2b50*/  IADD3 R5, PT, PT, R5, 0x4, RZ ;  /* 0x0000000405057810 */ /* 0x000fe20007ffe0ff */
[----:B--2---:R-:W-:-:S05]  /*2b60*/  FADD R19, RZ, R8 ;  /* 0x00000008ff137221 */ /* 0x004fca0000000000 */
[----:B------:R0:W-:Y:S02]  /*2b70*/  STG.E desc[UR28][R6.64+0xc], R19 ;  /* 0x00000c1306007986 */ /* 0x0001e4000c10191c */
.L_x_364:
[----:B------:R-:W-:Y:S05]  /*2b80*/  @!P2 BRA `(.L_x_363) ;  /* 0x00000000004ca947 */ /* 0x000fea0003800000 */
[----:B------:R-:W-:Y:S01]  /*2b90*/  ISETP.NE.AND P2, PT, R13, 0x1, PT ;  /* 0x000000010d00780c */ /* 0x000fe20003f45270 */
[----:B------:R-:W1:-:S12]  /*2ba0*/  LDC R16, c[0x0][0x3c0] ;  /* 0x0000f000ff107b82 */ /* 0x000e580000000800 */
[----:B------:R-:W2:Y:S01]  /*2bb0*/  @P2 LDG.E R8, desc[UR28][R10.64] ;  /* 0x0000001c0a082981 */ /* 0x000ea2000c1e1900 */
[----:B0-----:R-:W0:Y:S01]  /*2bc0*/  @P2 LDC.64 R6, c[0x0][0x3c8] ;  /* 0x0000f200ff062b82 */ /* 0x001e220000000a00 */
[----:B-1----:R-:W-:-:S04]  /*2bd0*/  @P2 IMAD R9, R4, R16, R5 ;  /* 0x0000001004092224 */ /* 0x002fc800078e0205 */
[----:B0-----:R-:W-:-:S04]  /*2be0*/  @P2 IMAD.WIDE R6, R9, 0x4, R6 ;  /* 0x0000000409062825 */ /* 0x001fc800078e0206 */
[----:B--2---:R-:W-:-:S05]  /*2bf0*/  @P2 FADD R15, RZ, R8 ;  /* 0x00000008ff0f2221 */ /* 0x004fca0000000000 */
[----:B------:R1:W-:Y:S04]  /*2c00*/  @P2 STG.E desc[UR28][R6.64], R15 ;  /* 0x0000000f06002986 */ /* 0x0003e8000c10191c */
[----:B------:R-:W2:Y:S01]  /*2c10*/  @P2 LDG.E R8, desc[UR28][R10.64] ;  /* 0x0000001c0a082981 */ /* 0x000ea2000c1e1900 */
[----:B------:R-:W-:Y:S02]  /*2c20*/  LOP3.LUT P3, RZ, R16, 0x1, RZ, 0xc0, !PT ;  /* 0x0000000110ff7812 */ /* 0x000fe4000786c0ff */
[----:B------:R-:W-:Y:S01]  /*2c30*/  @P2 IADD3 R5, PT, PT, R5, 0x2, RZ ;  /* 0x0000000205052810 */ /* 0x000fe20007ffe0ff */
[----:B--2---:R-:W-:-:S10]  /*2c40*/  @P2 FADD R17, RZ, R8 ;  /* 0x00000008ff112221 */ /* 0x004fd40000000000 */
[----:B------:R-:W0:Y:S01]  /*2c50*/  @P3 LDC.64 R8, c[0x0][0x3c8] ;  /* 0x0000f200ff083b82 */ /* 0x000e220000000a00 */
[----:B------:R1:W-:Y:S04]  /*2c60*/  @P2 STG.E desc[UR28][R6.64+0x4], R17 ;  /* 0x0000041106002986 */ /* 0x0003e8000c10191c */
[----:B------:R-:W2:Y:S01]  /*2c70*/  @P3 LDG.E R14, desc[UR28][R10.64] ;  /* 0x0000001c0a0e3981 */ /* 0x000ea2000c1e1900 */
[----:B------:R-:W-:-:S04]  /*2c80*/  @P3 IMAD R5, R4, R16, R5 ;  /* 0x0000001004053224 */ /* 0x000fc800078e0205 */
[----:B0-----:R-:W-:-:S04]  /*2c90*/  @P3 IMAD.WIDE R4, R5, 0x4, R8 ;  /* 0x0000000405043825 */ /* 0x001fc800078e0208 */
[----:B--2---:R-:W-:-:S05]  /*2ca0*/  @P3 FADD R9, RZ, R14 ;  /* 0x0000000eff093221 */ /* 0x004fca0000000000 */
[----:B------:R1:W-:Y:S02]  /*2cb0*/  @P3 STG.E desc[UR28][R4.64], R9 ;  /* 0x0000000904003986 */ /* 0x0003e4000c10191c */
.L_x_363:
[----:B------:R-:W-:-:S06]  /*2cc0*/  UIADD3 UR4, UPT, UPT, UR4, 0x1, URZ ;  /* 0x0000000104047890 */ /* 0x000fcc000fffe0ff */
[----:B------:R-:W-:-:S13]  /*2cd0*/  ISETP.NE.AND P2, PT, R3, UR4, PT ;  /* 0x0000000403007c0c */ /* 0x000fda000bf45270 */
[----:B------:R-:W-:Y:S05]  /*2ce0*/  @!P2 EXIT ;  /* 0x000000000000a94d */ /* 0x000fea0003800000 */
[----:B------:R-:W-:Y:S05]  /*2cf0*/  BRA `(.L_x_365) ;  /* 0xfffffff800b87947 */ /* 0x000fea000383ffff */
.L_x_332:
[----:B------:R-:W0:Y:S01]  /*2d00*/  LDCU.64 UR4, c[0x0][0x3a8] ;  /* 0x00007500ff0477ac */ /* 0x000e220008000a00 */
[----:B------:R-:W-:Y:S01]  /*2d10*/  IADD3 R2, PT, PT, R6, -0x1, RZ ;  /* 0xffffffff06027810 */ /* 0x000fe20007ffe0ff */
[----:B0-----:R-:W-:-:S04]  /*2d20*/  UISETP.NE.U32.AND UP0, UPT, UR4, URZ, UPT ;  /* 0x000000ff0400728c */ /* 0x001fc8000bf05070 */
[----:B------:R-:W-:-:S09]  /*2d30*/  UISETP.NE.AND.EX UP0, UPT, UR5, URZ, UPT, UP0 ;  /* 0x000000ff0500728c */ /* 0x000fd2000bf05300 */
[----:B------:R-:W-:Y:S05]  /*2d40*/  BRA.U UP0, `(.L_x_366) ;  /* 0x0000000100a87547 */ /* 0x000fea000b800000 */
[----:B------:R-:W-:Y:S01]  /*2d50*/  ISETP.GE.U32.AND P0, PT, R2, 0x3, PT ;  /* 0x000000030200780c */ /* 0x000fe20003f06070 */
[----:B------:R-:W-:Y:S01]  /*2d60*/  UMOV UR4, URZ ;  /* 0x000000ff00047c82 */ /* 0x000fe20008000000 */
[C---:B------:R-:W-:Y:S02]  /*2d70*/  LOP3.LUT R12, R6.reuse, 0x3, RZ, 0xc0, !PT ;  /* 0x00000003060c7812 */ /* 0x040fe400078ec0ff */
[----:B------:R-:W-:-:S09]  /*2d80*/  LOP3.LUT R8, R6, 0x7ffffffc, RZ, 0xc0, !PT ;  /* 0x7ffffffc06087812 */ /* 0x000fd200078ec0ff */
.L_x_371:
[----:B0-----:R-:W0:Y:S01]  /*2d90*/  LDC R11, c[0x0][0x3bc] ;  /* 0x0000ef00ff0b7b82 */ /* 0x001e220000000800 */
[----:B------:R-:W-:Y:S02]  /*2da0*/  HFMA2 R6, -RZ, RZ, 0, 0 ;  /* 0x00000000ff067431 */ /* 0x000fe400000001ff */
[----:B0-----:R-:W-:Y:S01]  /*2db0*/  IMAD R9, R0, R11, UR4 ;  /* 0x0000000400097e24 */ /* 0x001fe2000f8e020b */
[----:B--2---:R-:W-:Y:S06]  /*2dc0*/  @!P0 BRA `(.L_x_367) ;  /* 0x0000000000348947 */ /* 0x004fec0003800000 */
[----:B------:R-:W0:Y:S01]  /*2dd0*/  LDC R6, c[0x0][0x3c0] ;  /* 0x0000f000ff067b82 */ /* 0x000e220000000800 */
[----:B------:R-:W-:-:S07]  /*2de0*/  UMOV UR5, URZ ;  /* 0x000000ff00057c82 */ /* 0x000fce0008000000 */
[----:B------:R-:W1:Y:S02]  /*2df0*/  LDC.64 R4, c[0x0][0x3c8] ;  /* 0x0000f200ff047b82 */ /* 0x000e640000000a00 */
.L_x_368:
        /* <DEDUP_REMOVED lines=10> */
.L_x_367:
        /* <DEDUP_REMOVED lines=14> */
.L_x_370:
[----:B-12---:R-:W-:-:S04]  /*2f80*/  @P2 IMAD R3, R9, R10, R6 ;  /* 0x0000000a09032224 */ /* 0x006fc800078e0206 */
[----:B0-----:R-:W-:-:S05]  /*2f90*/  @P2 IMAD.WIDE R2, R3, 0x4, R4 ;  /* 0x0000000403022825 */ /* 0x001fca00078e0204 */
[----:B------:R0:W-:Y:S02]  /*2fa0*/  @P2 STG.E desc[UR28][R2.64], RZ ;  /* 0x000000ff02002986 */ /* 0x0001e4000c10191c */
.L_x_369:
[----:B------:R-:W-:-:S06]  /*2fb0*/  UIADD3 UR4, UPT, UPT, UR4, 0x1, URZ ;  /* 0x0000000104047890 */ /* 0x000fcc000fffe0ff */
[----:B------:R-:W-:-:S13]  /*2fc0*/  ISETP.NE.AND P1, PT, R11, UR4, PT ;  /* 0x000000040b007c0c */ /* 0x000fda000bf25270 */
[----:B------:R-:W-:Y:S05]  /*2fd0*/  @!P1 EXIT ;  /* 0x000000000000994d */ /* 0x000fea0003800000 */
[----:B------:R-:W-:Y:S05]  /*2fe0*/  BRA `(.L_x_371) ;  /* 0xfffffffc00687947 */ /* 0x000fea000383ffff */
.L_x_366:
[----:B------:R-:W-:Y:S01]  /*2ff0*/  LOP3.LUT R12, R6, 0x7, RZ, 0xc0, !PT ;  /* 0x00000007060c7812 */ /* 0x000fe200078ec0ff */
[----:B------:R-:W-:Y:S01]  /*3000*/  UMOV UR4, URZ ;  /* 0x000000ff00047c82 */ /* 0x000fe20008000000 */
[----:B------:R-:W-:Y:S02]  /*3010*/  ISETP.GE.U32.AND P0, PT, R2, 0x7, PT ;  /* 0x000000070200780c */ /* 0x000fe40003f06070 */
[----:B------:R-:W-:Y:S02]  /*3020*/  IADD3 R3, PT, PT, R12, -0x1, RZ ;  /* 0xffffffff0c037810 */ /* 0x000fe40007ffe0ff */
[C---:B------:R-:W-:Y:S02]  /*3030*/  LOP3.LUT R13, R6.reuse, 0x3, RZ, 0xc0, !PT ;  /* 0x00000003060d7812 */ /* 0x040fe400078ec0ff */
[----:B------:R-:W-:Y:S02]  /*3040*/  ISETP.GE.U32.AND P1, PT, R3, 0x3, PT ;  /* 0x000000030300780c */ /* 0x000fe40003f26070 */
[----:B------:R-:W-:-:S11]  /*3050*/  LOP3.LUT R2, R6, 0x7ffffff8, RZ, 0xc0, !PT ;  /* 0x7ffffff806027812 */ /* 0x000fd600078ec0ff */
.L_x_376:
[----:B0-----:R-:W0:Y:S01]  /*3060*/  LDC R3, c[0x0][0x3bc] ;  /* 0x0000ef00ff037b82 */ /* 0x001e220000000800 */
[----:B-1----:R-:W-:Y:S02]  /*3070*/  HFMA2 R5, -RZ, RZ, 0, 0 ;  /* 0x00000000ff057431 */ /* 0x002fe400000001ff */
[----:B0-----:R-:W-:Y:S01]  /*3080*/  IMAD R4, R0, R3, UR4 ;  /* 0x0000000400047e24 */ /* 0x001fe2000f8e0203 */
[----:B------:R-:W-:Y:S06]  /*3090*/  @!P0 BRA `(.L_x_372) ;  /* 0x0000000000848947 */ /* 0x000fec0003800000 */
[----:B------:R-:W-:-:S05]  /*30a0*/  UMOV UR5, URZ ;  /* 0x000000ff00057c82 */ /* 0x000fca0008000000 */
.L_x_373:
        /* <DEDUP_REMOVED lines=32> */
.L_x_372:
        /* <DEDUP_REMOVED lines=21> */
.L_x_375:
        /* <DEDUP_REMOVED lines=20> */
.L_x_374:
[----:B------:R-:W-:-:S06]  /*3540*/  UIADD3 UR4, UPT, UPT, UR4, 0x1, URZ ;  /* 0x0000000104047890 */ /* 0x000fcc000fffe0ff */
[----:B------:R-:W-:-:S13]  /*3550*/  ISETP.NE.AND P2, PT, R3, UR4, PT ;  /* 0x0000000403007c0c */ /* 0x000fda000bf45270 */
[----:B------:R-:W-:Y:S05]  /*3560*/  @!P2 EXIT ;  /* 0x000000000000a94d */ /* 0x000fea0003800000 */
[----:B------:R-:W-:Y:S05]  /*3570*/  BRA `(.L_x_376) ;  /* 0xfffffff800b87947 */ /* 0x000fea000383ffff */
.L_x_331:
        /* <DEDUP_REMOVED lines=8> */
[----:B------:R-:W-:Y:S02]  /*3600*/  IADD3 R2, PT, PT, R10, -0x1, RZ ;  /* 0xffffffff0a027810 */ /* 0x000fe40007ffe0ff */
[----:B------:R-:W-:Y:S02]  /*3610*/  LOP3.LUT R12, R6, 0x3, RZ, 0xc0, !PT ;  /* 0x00000003060c7812 */ /* 0x000fe400078ec0ff */
[----:B------:R-:W-:Y:S02]  /*3620*/  ISETP.GE.U32.AND P1, PT, R2, 0x3, PT ;  /* 0x000000030200780c */ /* 0x000fe40003f26070 */
[----:B------:R-:W-:-:S11]  /*3630*/  LOP3.LUT R8, R6, 0x7ffffff8, RZ, 0xc0, !PT ;  /* 0x7ffffff806087812 */ /* 0x000fd600078ec0ff */
.L_x_383:
[----:B0-----:R-:W0:Y:S01]  /*3640*/  LDC R9, c[0x0][0x3bc] ;  /* 0x0000ef00ff097b82 */ /* 0x001e220000000800 */
[----:B------:R-:W-:Y:S02]  /*3650*/  HFMA2 R6, -RZ, RZ, 0, 0 ;  /* 0x00000000ff067431 */ /* 0x000fe400000001ff */
[----:B0-----:R-:W-:Y:S01]  /*3660*/  IMAD R7, R0, R9, UR4 ;  /* 0x0000000400077e24 */ /* 0x001fe2000f8e0209 */
[----:B-12---:R-:W-:Y:S06]  /*3670*/  @!P0 BRA `(.L_x_378) ;  /* 0x0000000000448947 */ /* 0x006fec0003800000 */
[----:B------:R-:W0:Y:S01]  /*3680*/  LDC R6, c[0x0][0x3c0] ;  /* 0x0000f000ff067b82 */ /* 0x000e220000000800 */
[----:B------:R-:W-:-:S07]  /*3690*/  UMOV UR5, URZ ;  /* 0x000000ff00057c82 */ /* 0x000fce0008000000 */
[----:B------:R-:W1:Y:S02]  /*36a0*/  LDC.64 R4, c[0x0][0x3c8] ;  /* 0x0000f200ff047b82 */ /* 0x000e640000000a00 */
.L_x_379:
[----:B0-2---:R-:W-:Y:S01]  /*36b0*/  IMAD R3, R7, R6, UR5 ;  /* 0x0000000507037e24 */ /* 0x005fe2000f8e0206 */
[----:B------:R-:W-:-:S03]  /*36c0*/  UIADD3 UR5, UPT, UPT, UR5, 0x8, URZ ;  /* 0x0000000805057890 */ /* 0x000fc6000fffe0ff */
[----:B-1----:R-:W-:-:S03]  /*36d0*/  IMAD.WIDE R2, R3, 0x4, R4 ;  /* 0x0000000403027825 */ /* 0x002fc600078e0204 */
[----:B------:R-:W-:Y:S02]  /*36e0*/  ISETP.NE.AND P2, PT, R8, UR5, PT ;  /* 0x0000000508007c0c */ /* 0x000fe4000bf45270 */
[----:B------:R2:W-:Y:S04]  /*36f0*/  STG.E desc[UR28][R2.64], RZ ;  /* 0x000000ff02007986 */ /* 0x0005e8000c10191c */
[----:B------:R2:W-:Y:S04]  /*3700*/  STG.E desc[UR28][R2.64+0x4], RZ ;  /* 0x000004ff02007986 */ /* 0x0005e8000c10191c */
[----:B------:R2:W-:Y:S04]  /*3710*/  STG.E desc[UR28][R2.64+0x8], RZ ;  /* 0x000008ff02007986 */ /* 0x0005e8000c10191c */
[----:B------:R2:W-:Y:S04]  /*3720*/  STG.E desc[UR28][R2.64+0xc], RZ ;  /* 0x00000cff02007986 */ /* 0x0005e8000c10191c */
[----:B------:R2:W-:Y:S04]  /*3730*/  STG.E desc[UR28][R2.64+0x10], RZ ;  /* 0x000010ff02007986 */ /* 0x0005e8000c10191c */
[----:B------:R2:W-:Y:S04]  /*3740*/  STG.E desc[UR28][R2.64+0x14], RZ ;  /* 0x000014ff02007986 */ /* 0x0005e8000c10191c */
[----:B------:R2:W-:Y:S04]  /*3750*/  STG.E desc[UR28][R2.64+0x18], RZ ;  /* 0x000018ff02007986 */ /* 0x0005e8000c10191c */
[----:B------:R2:W-:Y:S01]  /*3760*/  STG.E desc[UR28][R2.64+0x1c], RZ ;  /* 0x00001cff02007986 */ /* 0x0005e2000c10191c */
[----:B------:R-:W-:Y:S05]  /*3770*/  @P2 BRA `(.L_x_379) ;  /* 0xfffffffc00cc2947 */ /* 0x000fea000383ffff */
[----:B------:R-:W-:-:S07]  /*3780*/  MOV R6, R8 ;  /* 0x0000000800067202 */ /* 0x000fce0000000f00 */
.L_x_378:
[----:B------:R-:W-:-:S13]  /*3790*/  ISETP.NE.AND P2, PT, R10, RZ, PT ;  /* 0x000000ff0a00720c */ /* 0x000fda0003f45270 */
[----:B------:R-:W-:Y:S05]  /*37a0*/  @!P2 BRA `(.L_x_380) ;  /* 0x00000000006ca947 */ /* 0x000fea0003800000 */
[----:B------:R-:W-:Y:S01]  /*37b0*/  ISETP.NE.AND P2, PT, R12, RZ, PT ;  /* 0x000000ff0c00720c */ /* 0x000fe20003f45270 */
[----:B------:R-:W-:-:S12]  /*37c0*/  @!P1 BRA `(.L_x_381) ;  /* 0x0000000000249947 */ /* 0x000fd80003800000 */
[----:B--2---:R-:W0:Y:S01]  /*37d0*/  LDC.64 R2, c[0x0][0x3c8] ;  /* 0x0000f200ff027b82 */ /* 0x004e220000000a00 */
[----:B------:R-:W1:Y:S02]  /*37e0*/  LDCU UR5, c[0x0][0x3c0] ;  /* 0x00007800ff0577ac */ /* 0x000e640008000800 */
[----:B-1----:R-:W-:Y:S01]  /*37f0*/  IMAD R5, R7, UR5, R6 ;  /* 0x0000000507057c24 */ /* 0x002fe2000f8e0206 */
[----:B------:R-:W-:-:S03]  /*3800*/  IADD3 R6, PT, PT, R6, 0x4, RZ ;  /* 0x0000000406067810 */ /* 0x000fc60007ffe0ff */
[----:B0-----:R-:W-:-:S05]  /*3810*/  IMAD.WIDE R2, R5, 0x4, R2 ;  /* 0x0000000405027825 */ /* 0x001fca00078e0202 */
[----:B------:R0:W-:Y:S04]  /*3820*/  STG.E desc[UR28][R2.64], RZ ;  /* 0x000000ff02007986 */ /* 0x0001e8000c10191c */
[----:B------:R0:W-:Y:S04]  /*3830*/  STG.E desc[UR28][R2.64+0x4], RZ ;  /* 0x000004ff02007986 */ /* 0x0001e8000c10191c */
[----:B------:R0:W-:Y:S04]  /*3840*/  STG.E desc[UR28][R2.64+0x8], RZ ;  /* 0x000008ff02007986 */ /* 0x0001e8000c10191c */
[----:B------:R0:W-:Y:S02]  /*3850*/  STG.E desc[UR28][R2.64+0xc], RZ ;  /* 0x00000cff02007986 */ /* 0x0001e4000c10191c */
.L_x_381:
[----:B------:R-:W-:Y:S05]  /*3860*/  @!P2 BRA `(.L_x_380) ;  /* 0x00000000003ca947 */ /* 0x000fea0003800000 */
[----:B------:R-:W1:Y:S01]  /*3870*/  LDC R13, c[0x0][0x3c0] ;  /* 0x0000f000ff0d7b82 */ /* 0x000e620000000800 */
[----:B------:R-:W-:Y:S02]  /*3880*/  ISETP.NE.AND P2, PT, R12, 0x1, PT ;  /* 0x000000010c00780c */ /* 0x000fe40003f45270 */
[----:B-1----:R-:W-:-:S13]  /*3890*/  LOP3.LUT P3, RZ, R13, 0x1, RZ, 0xc0, !PT ;  /* 0x000000010dff7812 */ /* 0x002fda000786c0ff */
[----:B------:R-:W1:Y:S01]  /*38a0*/  @P3 LDC.64 R4, c[0x0][0x3c8] ;  /* 0x0000f200ff043b82 */ /* 0x000e620000000a00 */
[----:B------:R-:W-:Y:S05]  /*38b0*/  @!P2 BRA `(.L_x_382) ;  /* 0x00000000001ca947 */ /* 0x000fea0003800000 */
[----:B0-2---:R-:W0:Y:S01]  /*38c0*/  LDC.64 R2, c[0x0][0x3c8] ;  /* 0x0000f200ff027b82 */ /* 0x005e220000000a00 */
[----:B------:R-:W2:Y:S02]  /*38d0*/  LDCU UR5, c[0x0][0x3c0] ;  /* 0x00007800ff0577ac */ /* 0x000ea40008000800 */
[----:B--2---:R-:W-:Y:S01]  /*38e0*/  IMAD R11, R7, UR5, R6 ;  /* 0x00000005070b7c24 */ /* 0x004fe2000f8e0206 */
[----:B------:R-:W-:-:S03]  /*38f0*/  IADD3 R6, PT, PT, R6, 0x2, RZ ;  /* 0x0000000206067810 */ /* 0x000fc60007ffe0ff */
[----:B0-----:R-:W-:-:S05]  /*3900*/  IMAD.WIDE R2, R11, 0x4, R2 ;  /* 0x000000040b027825 */ /* 0x001fca00078e0202 */
[----:B------:R3:W-:Y:S04]  /*3910*/  STG.E desc[UR28][R2.64], RZ ;  /* 0x000000ff02007986 */ /* 0x0007e8000c10191c */
[----:B------:R3:W-:Y:S02]  /*3920*/  STG.E desc[UR28][R2.64+0x4], RZ ;  /* 0x000004ff02007986 */ /* 0x0007e4000c10191c */
.L_x_382:
[----:B0-23--:R-:W-:-:S04]  /*3930*/  @P3 IMAD R3, R7, R13, R6 ;  /* 0x0000000d07033224 */ /* 0x00dfc800078e0206 */
[----:B-1----:R-:W-:-:S05]  /*3940*/  @P3 IMAD.WIDE R2, R3, 0x4, R4 ;  /* 0x0000000403023825 */ /* 0x002fca00078e0204 */
[----:B------:R1:W-:Y:S02]  /*3950*/  @P3 STG.E desc[UR28][R2.64], RZ ;  /* 0x000000ff02003986 */ /* 0x0003e4000c10191c */
.L_x_380:
[----:B------:R-:W-:-:S06]  /*3960*/  UIADD3 UR4, UPT, UPT, UR4, 0x1, URZ ;  /* 0x0000000104047890 */ /* 0x000fcc000fffe0ff */
[----:B------:R-:W-:-:S13]  /*3970*/  ISETP.NE.AND P2, PT, R9, UR4, PT ;  /* 0x0000000409007c0c */ /* 0x000fda000bf45270 */
[----:B------:R-:W-:Y:S05]  /*3980*/  @!P2 EXIT ;  /* 0x000000000000a94d */ /* 0x000fea0003800000 */
[----:B------:R-:W-:Y:S05]  /*3990*/  BRA `(.L_x_383) ;  /* 0xfffffffc00287947 */ /* 0x000fea000383ffff */
.L_x_377:
[C---:B------:R-:W-:Y:S01]  /*39a0*/  LOP3.LUT R12, R6.reuse, 0xf, RZ, 0xc0, !PT ;  /* 0x0000000f060c7812 */ /* 0x040fe200078ec0ff */
[----:B------:R-:W-:Y:S01]  /*39b0*/  UMOV UR4, URZ ;  /* 0x000000ff00047c82 */ /* 0x000fe20008000000 */
[----:B------:R-:W-:Y:S02]  /*39c0*/  LOP3.LUT R13, R6, 0x7, RZ, 0xc0, !PT ;  /* 0x00000007060d7812 */ /* 0x000fe400078ec0ff */
[----:B------:R-:W-:Y:S02]  /*39d0*/  IADD3 R2, PT, PT, R12, -0x1, RZ ;  /* 0xffffffff0c027810 */ /* 0x000fe40007ffe0ff */
[----:B------:R-:W-:Y:S02]  /*39e0*/  IADD3 R3, PT, PT, R13, -0x1, RZ ;  /* 0xffffffff0d037810 */ /* 0x000fe40007ffe0ff */
[----:B------:R-:W-:Y:S02]  /*39f0*/  ISETP.GE.U32.AND P0, PT, R2, 0x7, PT ;  /* 0x000000070200780c */ /* 0x000fe40003f06070 */
[----:B------:R-:W-:-:S02]  /*3a00*/  ISETP.GE.U32.AND P1, PT, R3, 0x3, PT ;  /* 0x000000030300780c */ /* 0x000fc40003f26070 */
[C---:B------:R-:W-:Y:S02]  /*3a10*/  LOP3.LUT R2, R6.reuse, 0x7ffffff0, RZ, 0xc0, !PT ;  /* 0x7ffffff006027812 */ /* 0x040fe400078ec0ff */
[----:B------:R-:W-:-:S09]  /*3a20*/  LOP3.LUT R3, R6, 0x3, RZ, 0xc0, !PT ;  /* 0x0000000306037812 */ /* 0x000fd200078ec0ff */
.L_x_389:
[----:B0-234-:R-:W0:Y:S01]  /*3a30*/  LDC R5, c[0x0][0x3bc] ;  /* 0x0000ef00ff057b82 */ /* 0x01de220000000800 */
[----:B------:R-:W-:Y:S01]  /*3a40*/  ISETP.GE.U32.AND P3, PT, R8, 0xf, PT ;  /* 0x0000000f0800780c */ /* 0x000fe20003f66070 */
[----:B0-----:R-:W-:Y:S01]  /*3a50*/  IMAD R4, R0, R5, UR4 ;  /* 0x0000000400047e24 */ /* 0x001fe2000f8e0205 */
[----:B------:R-:W-:-:S06]  /*3a60*/  UIADD3 UR4, UPT, UPT, UR4, 0x1, URZ ;  /* 0x0000000104047890 */ /* 0x000fcc000fffe0ff */
[----:B------:R-:W-:Y:S01]  /*3a70*/  ISETP.NE.AND P2, PT, R5, UR4, PT ;  /* 0x0000000405007c0c */ /* 0x000fe2000bf45270 */
[----:B------:R-:W-:-:S04]  /*3a80*/  HFMA2 R5, -RZ, RZ, 0, 0 ;  /* 0x00000000ff057431 */ /* 0x000fc800000001ff */
[----:B-1----:R-:W-:Y:S08]  /*3a90*/  @!P3 BRA `(.L_x_384) ;  /* 0x0000000000e4b947 */ /* 0x002ff00003800000 */
[----:B------:R-:W-:-:S05]  /*3aa0*/  UMOV UR5, URZ ;  /* 0x000000ff00057c82 */ /* 0x000fca0008000000 */
.L_x_385:
        /* <DEDUP_REMOVED lines=56> */
.L_x_384:
        /* <DEDUP_REMOVED lines=29> */
[----:B------:R-:W3:Y:S01]  /*4000*/  LDG.E R14, desc[UR28][R10.64] ;  /* 0x0000001c0a0e7981 */ /* 0x000ee2000c1e1900 */
[----:B------:R-:W-:Y:S01]  /*4010*/  IADD3 R5, PT, PT, R5, 0x8, RZ ;  /* 0x0000000805057810 */ /* 0x000fe20007ffe0ff */
[----:B---3--:R-:W-:-:S05]  /*4020*/  FADD R19, RZ, R14 ;  /* 0x0000000eff137221 */ /* 0x008fca0000000000 */
[----:B------:R0:W-:Y:S02]  /*4030*/  STG.E desc[UR28][R6.64+0x1c], R19 ;  /* 0x00001c1306007986 */ /* 0x0001e4000c10191c */
.L_x_387:
[----:B------:R-:W-:Y:S05]  /*4040*/  @!P3 BRA `(.L_x_386) ;  /* 0x000000000094b947 */ /* 0x000fea0003800000 */
[----:B------:R-:W-:Y:S01]  /*4050*/  ISETP.NE.AND P3, PT, R3, RZ, PT ;  /* 0x000000ff0300720c */ /* 0x000fe20003f65270 */
[----:B------:R-:W-:-:S12]  /*4060*/  @!P1 BRA `(.L_x_388) ;  /* 0x0000000000449947 */ /* 0x000fd80003800000 */
[----:B0-----:R-:W2:Y:S01]  /*4070*/  LDG.E R9, desc[UR28][R10.64] ;  /* 0x0000001c0a097981 */ /* 0x001ea2000c1e1900 */
        /* <DEDUP_REMOVED lines=16> */
.L_x_388:
[----:B------:R-:W-:Y:S05]  /*4180*/  @!P3 BRA `(.L_x_386) ;  /* 0x000000000044b947 */ /* 0x000fea0003800000 */
[----:B01----:R-:W2:Y:S01]  /*4190*/  LDG.E R9, desc[UR28][R10.64] ;  /* 0x0000001c0a097981 */ /* 0x003ea2000c1e1900 */
[----:B------:R-:W0:Y:S01]  /*41a0*/  LDC.64 R6, c[0x0][0x3c8] ;  /* 0x0000f200ff067b82 */ /* 0x000e220000000a00 */
[----:B------:R-:W1:Y:S01]  /*41b0*/  LDCU UR5, c[0x0][0x3c0] ;  /* 0x00007800ff0577ac */ /* 0x000e620008000800 */
[----:B------:R-:W-:Y:S01]  /*41c0*/  ISETP.NE.AND P3, PT, R3, 0x1, PT ;  /* 0x000000010300780c */ /* 0x000fe20003f65270 */
[----:B-1----:R-:W-:-:S04]  /*41d0*/  IMAD R5, R4, UR5, R5 ;  /* 0x0000000504057c24 */ /* 0x002fc8000f8e0205 */
[----:B0-----:R-:W-:-:S04]  /*41e0*/  IMAD.WIDE R4, R5, 0x4, R6 ;  /* 0x0000000405047825 */ /* 0x001fc800078e0206 */
[----:B--2---:R-:W-:-:S05]  /*41f0*/  FADD R9, RZ, R9 ;  /* 0x00000009ff097221 */ /* 0x004fca0000000000 */
[----:B------:R2:W-:Y:S01]  /*4200*/  STG.E desc[UR28][R4.64], R9 ;  /* 0x0000000904007986 */ /* 0x0005e2000c10191c */
[----:B------:R-:W-:Y:S05]  /*4210*/  @!P3 BRA `(.L_x_386) ;  /* 0x000000000020b947 */ /* 0x000fea0003800000 */
[----:B------:R-:W3:Y:S01]  /*4220*/  LDG.E R6, desc[UR28][R10.64] ;  /* 0x0000001c0a067981 */ /* 0x000ee2000c1e1900 */
[----:B------:R-:W-:Y:S01]  /*4230*/  ISETP.NE.AND P3, PT, R3, 0x2, PT ;  /* 0x000000020300780c */ /* 0x000fe20003f65270 */
[----:B---3--:R-:W-:-:S05]  /*4240*/  FADD R7, RZ, R6 ;  /* 0x00000006ff077221 */ /* 0x008fca0000000000 */
[----:B------:R3:W-:Y:S07]  /*4250*/  STG.E desc[UR28][R4.64+0x4], R7 ;  /* 0x0000040704007986 */ /* 0x0007ee000c10191c */
[----:B------:R-:W-:Y:S05]  /*4260*/  @!P3 BRA `(.L_x_386) ;  /* 0x00000000000cb947 */ /* 0x000fea0003800000 */
[----:B------:R-:W3:Y:S02]  /*4270*/  LDG.E R6, desc[UR28][R10.64] ;  /* 0x0000001c0a067981 */ /* 0x000ee4000c1e1900 */
[----:B---3--:R-:W-:-:S05]  /*4280*/  FADD R7, RZ, R6 ;  /* 0x00000006ff077221 */ /* 0x008fca0000000000 */
[----:B------:R4:W-:Y:S02]  /*4290*/  STG.E desc[UR28][R4.64+0x8], R7 ;  /* 0x0000080704007986 */ /* 0x0009e4000c10191c */
.L_x_386:
[----:B------:R-:W-:Y:S05]  /*42a0*/  @P2 BRA `(.L_x_389) ;  /* 0xfffffff400e02947 */ /* 0x000fea000383ffff */
[----:B------:R-:W-:Y:S05]  /*42b0*/  EXIT ;  /* 0x000000000000794d */ /* 0x000fea0003800000 */
.L_x_390:
        /* <DEDUP_REMOVED lines=12> */
.L_x_414:


//--------------------- .text._batch_norm         --------------------------
	.section	.text._batch_norm,"ax",@progbits
	.align	128
        .global         _batch_norm
        .type           _batch_norm,@function
        .size           _batch_norm,(.L_x_410 - _batch_norm)
        .other          _batch_norm,@"STO_CUDA_ENTRY STV_DEFAULT"
_batch_norm:
.text._batch_norm:
[----:B------:R-:W-:Y:S01]  /*0000*/  LDC R1, c[0x0][0x37c] ;  /* 0x0000df00ff017b82 */ /* 0x000fe20000000800 */
[----:B------:R-:W0:Y:S07]  /*0010*/  S2R R4, SR_CTAID.Z ;  /* 0x0000000000047919 */ /* 0x000e2e0000002700 */
[----:B------:R-:W1:Y:S01]  /*0020*/  LDC.64 R14, c[0x0][0x390] ;  /* 0x0000e400ff0e7b82 */ /* 0x000e620000000a00 */
[----:B------:R-:W1:Y:S01]  /*0030*/  LDCU UR5, c[0x0][0x398] ;  /* 0x00007300ff0577ac */ /* 0x000e620008000800 */
[----:B------:R-:W0:Y:S01]  /*0040*/  S2R R3, SR_TID.X ;  /* 0x0000000000037919 */ /* 0x000e220000002100 */
[----:B------:R-:W2:Y:S05]  /*0050*/  S2R R5, SR_CTAID.Y ;  /* 0x0000000000057919 */ /* 0x000eaa0000002600 */
[----:B------:R-:W2:Y:S01]  /*0060*/  S2UR UR4, SR_CTAID.X ;  /* 0x00000000000479c3 */ /* 0x000ea20000002500 */
[----:B-1----:R-:W-:-:S02]  /*0070*/  IMAD R15, R15, UR5, RZ ;  /* 0x000000050f0f7c24 */ /* 0x002fc4000f8e02ff */
[----:B0-----:R-:W-:Y:S02]  /*0080*/  IMAD R4, R4, 0x80, R3 ;  /* 0x0000008004047824 */ /* 0x001fe400078e0203 */
[----:B--2---:R-:W-:-:S03]  /*0090*/  IMAD R7, R14, UR4, R5 ;  /* 0x000000040e077c24 */ /* 0x004fc6000f8e0205 */
[----:B------:R-:W-:-:S13]  /*00a0*/  ISETP.GE.U32.AND P0, PT, R4, R15, PT ;  /* 0x0000000f0400720c */ /* 0x000fda0003f06070 */
[----:B------:R-:W-:Y:S05]  /*00b0*/  @P0 EXIT ;  /* 0x000000000000094d */ /* 0x000fea0003800000 */
[----:B------:R-:W0:Y:S01]  /*00c0*/  LDC.64 R12, c[0x0][0x3a8] ;  /* 0x0000ea00ff0c7b82 */ /* 0x000e220000000a00 */
[----:B------:R-:W1:Y:S07]  /*00d0*/  LDCU.64 UR4, c[0x0][0x358] ;  /* 0x00006b00ff0477ac */ /* 0x000e6e0008000a00 */
[----:B------:R-:W2:Y:S08]  /*00e0*/  LDC.64 R10, c[0x0][0x3a0] ;  /* 0x0000e800ff0a7b82 */ /* 0x000eb00000000a00 */
[----:B------:R-:W3:Y:S01]  /*00f0*/  LDC.64 R8, c[0x0][0x380] ;  /* 0x0000e000ff087b82 */ /* 0x000ee20000000a00 */
[----:B0-----:R-:W-:-:S07]  /*0100*/  IMAD.WIDE.U32 R12, R5, 0x4, R12 ;  /* 0x00000004050c7825 */ /* 0x001fce00078e000c */
[----:B------:R-:W0:Y:S01]  /*0110*/  LDC.64 R2, c[0x0][0x3b0] ;  /* 0x0000ec00ff027b82 */ /* 0x000e220000000a00 */
[----:B-1----:R-:W4:Y:S01]  /*0120*/  LDG.E R12, desc[UR4][R12.64] ;  /* 0x000000040c0c7981 */ /* 0x002f22000c1e1900 */
[----:B------:R-:W-:Y:S02]  /*0130*/  IMAD R4, R7, R15, R4 ;  /* 0x0000000f07047224 */ /* 0x000fe400078e0204 */
[----:B--2---:R-:W-:-:S06]  /*0140*/  IMAD.WIDE.U32 R10, R5, 0x4, R10 ;  /* 0x00000004050a7825 */ /* 0x004fcc00078e000a */
[----:B------:R-:W2:Y:S01]  /*0150*/  LDG.E R11, desc[UR4][R10.64] ;  /* 0x000000040a0b7981 */ /* 0x000ea2000c1e1900 */
[----:B---3--:R-:W-:-:S05]  /*0160*/  IMAD.WIDE.U32 R8, R4, 0x4, R8 ;  /* 0x0000000404087825 */ /* 0x008fca00078e0008 */
[----:B------:R-:W2:Y:S01]  /*0170*/  LDG.E R0, desc[UR4][R8.64] ;  /* 0x0000000408007981 */ /* 0x000ea2000c1e1900 */
[----:B0-----:R-:W-:-:S05]  /*0180*/  IMAD.WIDE.U32 R2, R5, 0x4, R2 ;  /* 0x0000000405027825 */ /* 0x001fca00078e0002 */
[----:B------:R4:W5:Y:S02]  /*0190*/  LDG.E R6, desc[UR4][R2.64] ;  /* 0x0000000402067981 */ /* 0x000964000c1e1900 */
[----:B----4-:R-:W-:-:S04]  /*01a0*/  FADD R2, R12, 9.9999997473787516356e-06 ;  /* 0x3727c5ac0c027421 */ /* 0x010fc80000000000 */
[----:B------:R-:W-:Y:S01]  /*01b0*/  VIADD R14, R2, 0xf3000000 ;  /* 0xf3000000020e7836 */ /* 0x000fe20000000000 */
[----:B------:R0:W1:Y:S04]  /*01c0*/  MUFU.RSQ R7, R2 ;  /* 0x0000000200077308 */ /* 0x0000680000001400 */
[----:B------:R-:W-:Y:S01]  /*01d0*/  ISETP.GT.U32.AND P0, PT, R14, 0x727fffff, PT ;  /* 0x727fffff0e00780c */ /* 0x000fe20003f04070 */
[----:B--2---:R-:W-:-:S12]  /*01e0*/  FADD R0, R0, -R11 ;  /* 0x8000000b00007221 */ /* 0x004fd80000000000 */
[----:B01----:R-:W-:Y:S05]  /*01f0*/  @!P0 BRA `(.L_x_391) ;  /* 0x0000000000108947 */ /* 0x003fea0003800000 */
[----:B------:R-:W-:-:S07]  /*0200*/  MOV R9, 0x220 ;  /* 0x0000022000097802 */ /* 0x000fce0000000f00 */
[----:B-----5:R-:W-:Y:S05]  /*0210*/  CALL.REL.NOINC `($__internal_0_$__cuda_sm20_sqrt_rn_f32_slowpath) ;  /* 0x00000000006c7944 */ /* 0x020fea0003c00000 */
[----:B------:R-:W-:Y:S01]  /*0220*/  IMAD.MOV.U32 R3, RZ, RZ, R7 ;  /* 0x000000ffff037224 */ /* 0x000fe200078e0007 */
[----:B------:R-:W-:Y:S06]  /*0230*/  BRA `(.L_x_392) ;  /* 0x0000000000107947 */ /* 0x000fec0003800000 */
.L_x_391:
[----:B------:R-:W-:Y:S01]  /*0240*/  FMUL.FTZ R3, R2, R7 ;  /* 0x0000000702037220 */ /* 0x000fe20000410000 */
[----:B------:R-:W-:-:S03]  /*0250*/  FMUL.FTZ R7, R7, 0.5 ;  /* 0x3f00000007077820 */ /* 0x000fc60000410000 */
[----:B------:R-:W-:-:S04]  /*0260*/  FFMA R2, -R3, R3, R2 ;  /* 0x0000000303027223 */ /* 0x000fc80000000102 */
[----:B------:R-:W-:-:S07]  /*0270*/  FFMA R3, R2, R7, R3 ;  /* 0x0000000702037223 */ /* 0x000fce0000000003 */
.L_x_392:
[----:B------:R-:W0:Y:S01]  /*0280*/  MUFU.RCP R2, R3 ;  /* 0x0000000300027308 */ /* 0x000e220000001000 */
[----:B------:R-:W-:Y:S07]  /*0290*/  BSSY.RECONVERGENT B0, `(.L_x_393) ;  /* 0x000000b000007945 */ /* 0x000fee0003800200 */
[----:B------:R-:W1:Y:S01]  /*02a0*/  FCHK P0, R0, R3 ;  /* 0x0000000300007302 */ /* 0x000e620000000000 */
[----:B0-----:R-:W-:-:S04]  /*02b0*/  FFMA R7, R2, -R3, 1 ;  /* 0x3f80000002077423 */ /* 0x001fc80000000803 */
[----:B------:R-:W-:-:S04]  /*02c0*/  FFMA R7, R2, R7, R2 ;  /* 0x0000000702077223 */ /* 0x000fc80000000002 */
[----:B------:R-:W-:-:S04]  /*02d0*/  FFMA R2, R0, R7, RZ ;  /* 0x0000000700027223 */ /* 0x000fc800000000ff */
[----:B------:R-:W-:-:S04]  /*02e0*/  FFMA R8, R2, -R3, R0 ;  /* 0x8000000302087223 */ /* 0x000fc80000000000 */
[----:B------:R-:W-:Y:S01]  /*02f0*/  FFMA R7, R7, R8, R2 ;  /* 0x0000000807077223 */ /* 0x000fe20000000002 */
[----:B-1----:R-:W-:Y:S06]  /*0300*/  @!P0 BRA `(.L_x_394) ;  /* 0x00000000000c8947 */ /* 0x002fec0003800000 */
[----:B------:R-:W-:-:S07]  /*0310*/  MOV R2, 0x330 ;  /* 0x0000033000027802 */ /* 0x000fce0000000f00 */
[----:B-----5:R-:W-:Y:S05]  /*0320*/  CALL.REL.NOINC `($__internal_1_$__cuda_sm3x_div_rn_noftz_f32_slowpath) ;  /* 0x0000000000887944 */ /* 0x020fea0003c00000 */
[----:B------:R-:W-:-:S07]  /*0330*/  MOV R7, R0 ;  /* 0x0000000000077202 */ /* 0x000fce0000000f00 */
.L_x_394:
[----:B------:R-:W-:Y:S05]  /*0340*/  BSYNC.RECONVERGENT B0 ;  /* 0x0000000000007941 */ /* 0x000fea0003800200 */
.L_x_393:
[----:B------:R-:W0:Y:S08]  /*0350*/  LDC.64 R2, c[0x0][0x3b8] ;  /* 0x0000ee00ff027b82 */ /* 0x000e300000000a00 */
[----:B------:R-:W1:Y:S01]  /*0360*/  LDC.64 R8, c[0x0][0x388] ;  /* 0x0000e200ff087b82 */ /* 0x000e620000000a00 */
[----:B0-----:R-:W-:-:S06]  /*0370*/  IMAD.WIDE.U32 R2, R5, 0x4, R2 ;  /* 0x0000000405027825 */ /* 0x001fcc00078e0002 */
[----:B------:R-:W2:Y:S01]  /*0380*/  LDG.E R3, desc[UR4][R2.64] ;  /* 0x0000000402037981 */ /* 0x000ea2000c1e1900 */
[----:B-1----:R-:W-:-:S04]  /*0390*/  IMAD.WIDE.U32 R4, R4, 0x4, R8 ;  /* 0x0000000404047825 */ /* 0x002fc800078e0008 */
[----:B--2--5:R-:W-:-:S05]  /*03a0*/  FFMA R7, R6, R7, R3 ;  /* 0x0000000706077223 */ /* 0x024fca0000000003 */
[----:B------:R-:W-:Y:S01]  /*03b0*/  STG.E desc[UR4][R4.64], R7 ;  /* 0x0000000704007986 */ /* 0x000fe2000c101904 */
[----:B------:R-:W-:Y:S05]  /*03c0*/  EXIT ;  /* 0x000000000000794d */ /* 0x000fea0003800000 */
        .weak           $__internal_0_$__cuda_sm20_sqrt_rn_f32_slowpath
        .type           $__internal_0_$__cuda_sm20_sqrt_rn_f32_slowpath,@function
        .size           $__internal_0_$__cuda_sm20_sqrt_rn_f32_slowpath,($__internal_1_$__cuda_sm3x_div_rn_noftz_f32_slowpath - $__internal_0_$__cuda_sm20_sqrt_rn_f32_slowpath)
$__internal_0_$__cuda_sm20_sqrt_rn_f32_slowpath:
[----:B------:R-:W-:-:S13]  /*03d0*/  LOP3.LUT P0, RZ, R2, 0x7fffffff, RZ, 0xc0, !PT ;  /* 0x7fffffff02ff7812 */ /* 0x000fda000780c0ff */
[----:B------:R-:W-:Y:S01]  /*03e0*/  @!P0 IMAD.MOV.U32 R3, RZ, RZ, R2 ;  /* 0x000000ffff038224 */ /* 0x000fe200078e0002 */
[----:B------:R-:W-:Y:S06]  /*03f0*/  @!P0 BRA `(.L_x_395) ;  /* 0x0000000000448947 */ /* 0x000fec0003800000 */
[----:B------:R-:W-:-:S13]  /*0400*/  FSETP.GEU.FTZ.AND P0, PT, R2, RZ, PT ;  /* 0x000000ff0200720b */ /* 0x000fda0003f1e000 */
[----:B------:R-:W-:Y:S01]  /*0410*/  @!P0 IMAD.MOV.U32 R3, RZ, RZ, 0x7fffffff ;  /* 0x7fffffffff038424 */ /* 0x000fe200078e00ff */
[----:B------:R-:W-:Y:S06]  /*0420*/  @!P0 BRA `(.L_x_395) ;  /* 0x0000000000388947 */ /* 0x000fec0003800000 */
[----:B------:R-:W-:-:S13]  /*0430*/  FSETP.GTU.FTZ.AND P0, PT, |R2|, +INF , PT ;  /* 0x7f8000000200780b */ /* 0x000fda0003f1c200 */
[----:B------:R-:W-:Y:S01]  /*0440*/  @P0 FADD.FTZ R3, R2, 1 ;  /* 0x3f80000002030421 */ /* 0x000fe20000010000 */
[----:B------:R-:W-:Y:S06]  /*0450*/  @P0 BRA `(.L_x_395) ;  /* 0x00000000002c0947 */ /* 0x000fec0003800000 */
[----:B------:R-:W-:-:S13]  /*0460*/  FSETP.NEU.FTZ.AND P0, PT, |R2|, +INF , PT ;  /* 0x7f8000000200780b */ /* 0x000fda0003f1d200 */
[----:B------:R-:W-:Y:S01]  /*0470*/  @!P0 MOV R3, R2 ;  /* 0x0000000200038202 */ /* 0x000fe20000000f00 */
[----:B------:R-:W-:Y:S06]  /*0480*/  @!P0 BRA `(.L_x_395) ;  /* 0x0000000000208947 */ /* 0x000fec0003800000 */
[----:B------:R-:W-:-:S04]  /*0490*/  FFMA R2, R2, 1.84467440737095516160e+19, RZ ;  /* 0x5f80000002027823 */ /* 0x000fc800000000ff */
[----:B------:R-:W0:Y:S02]  /*04a0*/  MUFU.RSQ R3, R2 ;  /* 0x0000000200037308 */ /* 0x000e240000001400 */
[----:B0-----:R-:W-:Y:S01]  /*04b0*/  FMUL.FTZ R7, R2, R3 ;  /* 0x0000000302077220 */ /* 0x001fe20000410000 */
[----:B------:R-:W-:-:S03]  /*04c0*/  FMUL.FTZ R3, R3, 0.5 ;  /* 0x3f00000003037820 */ /* 0x000fc60000410000 */
[----:B------:R-:W-:-:S04]  /*04d0*/  FADD.FTZ R8, -R7, -RZ ;  /* 0x800000ff07087221 */ /* 0x000fc80000010100 */
[----:B------:R-:W-:-:S04]  /*04e0*/  FFMA R8, R7, R8, R2 ;  /* 0x0000000807087223 */ /* 0x000fc80000000002 */
[----:B------:R-:W-:-:S04]  /*04f0*/  FFMA R3, R8, R3, R7 ;  /* 0x0000000308037223 */ /* 0x000fc80000000007 */
[----:B------:R-:W-:-:S07]  /*0500*/  FMUL.FTZ R3, R3, 2.3283064365386962891e-10 ;  /* 0x2f80000003037820 */ /* 0x000fce0000410000 */
.L_x_395:
[----:B------:R-:W-:Y:S02]  /*0510*/  IMAD.MOV.U32 R7, RZ, RZ, R3 ;  /* 0x000000ffff077224 */ /* 0x000fe400078e0003 */
[----:B------:R-:W-:Y:S02]  /*0520*/  HFMA2 R3, -RZ, RZ, 0, 0 ;  /* 0x00000000ff037431 */ /* 0x000fe400000001ff */
[----:B------:R-:W-:-:S04]  /*0530*/  IMAD.MOV.U32 R2, RZ, RZ, R9 ;  /* 0x000000ffff027224 */ /* 0x000fc800078e0009 */
[----:B------:R-:W-:Y:S05]  /*0540*/  RET.REL.NODEC R2 `(_batch_norm) ;  /* 0xfffffff802ac7950 */ /* 0x000fea0003c3ffff */
        .weak           $__internal_1_$__cuda_sm3x_div_rn_noftz_f32_slowpath
        .type           $__internal_1_$__cuda_sm3x_div_rn_noftz_f32_slowpath,@function
        .size           $__internal_1_$__cuda_sm3x_div_rn_noftz_f32_slowpath,(.L_x_410 - $__internal_1_$__cuda_sm3x_div_rn_noftz_f32_slowpath)
$__internal_1_$__cuda_sm3x_div_rn_noftz_f32_slowpath:
[----:B------:R-:W-:Y:S01]  /*0550*/  SHF.R.U32.HI R8, RZ, 0x17, R3 ;  /* 0x00000017ff087819 */ /* 0x000fe20000011603 */
[----:B------:R-:W-:Y:S01]  /*0560*/  BSSY.RECONVERGENT B1, `(.L_x_396) ;  /* 0x0000063000017945 */ /* 0x000fe20003800200 */
[----:B------:R-:W-:Y:S02]  /*0570*/  SHF.R.U32.HI R7, RZ, 0x17, R0 ;  /* 0x00000017ff077819 */ /* 0x000fe40000011600 */
[----:B------:R-:W-:Y:S02]  /*0580*/  LOP3.LUT R12, R8, 0xff, RZ, 0xc0, !PT ;  /* 0x000000ff080c7812 */ /* 0x000fe400078ec0ff */
[----:B------:R-:W-:Y:S02]  /*0590*/  LOP3.LUT R7, R7, 0xff, RZ, 0xc0, !PT ;  /* 0x000000ff07077812 */ /* 0x000fe400078ec0ff */
[----:B------:R-:W-:Y:S01]  /*05a0*/  MOV R8, R0 ;  /* 0x0000000000087202 */ /* 0x000fe20000000f00 */
[----:B------:R-:W-:Y:S02]  /*05b0*/  VIADD R11, R12, 0xffffffff ;  /* 0xffffffff0c0b7836 */ /* 0x000fe40000000000 */
[----:B------:R-:W-:-:S03]  /*05c0*/  VIADD R10, R7, 0xffffffff ;  /* 0xffffffff070a7836 */ /* 0x000fc60000000000 */
[----:B------:R-:W-:-:S04]  /*05d0*/  ISETP.GT.U32.AND P0, PT, R11, 0xfd, PT ;  /* 0x000000fd0b00780c */ /* 0x000fc80003f04070 */
[----:B------:R-:W-:-:S13]  /*05e0*/  ISETP.GT.U32.OR P0, PT, R10, 0xfd, P0 ;  /* 0x000000fd0a00780c */ /* 0x000fda0000704470 */
[----:B------:R-:W-:Y:S01]  /*05f0*/  @!P0 IMAD.MOV.U32 R9, RZ, RZ, RZ ;  /* 0x000000ffff098224 */ /* 0x000fe200078e00ff */
[----:B------:R-:W-:Y:S06]  /*0600*/  @!P0 BRA `(.L_x_397) ;  /* 0x00000000005c8947 */ /* 0x000fec0003800000 */
[----:B------:R-:W-:Y:S02]  /*0610*/  FSETP.GTU.FTZ.AND P1, PT, |R3|, +INF , PT ;  /* 0x7f8000000300780b */ /* 0x000fe40003f3c200 */
[----:B------:R-:W-:-:S04]  /*0620*/  FSETP.GTU.FTZ.AND P0, PT, |R0|, +INF , PT ;  /* 0x7f8000000000780b */ /* 0x000fc80003f1c200 */
[----:B------:R-:W-:-:S13]  /*0630*/  PLOP3.LUT P0, PT, P0, P1, PT, 0xf8, 0x8f ;  /* 0x00000000008f781c */ /* 0x000fda0000703f70 */
[----:B------:R-:W-:Y:S05]  /*0640*/  @P0 BRA `(.L_x_398) ;  /* 0x00000004004c0947 */ /* 0x000fea0003800000 */
[----:B------:R-:W-:-:S13]  /*0650*/  LOP3.LUT P0, RZ, R3, 0x7fffffff, R8, 0xc8, !PT ;  /* 0x7fffffff03ff7812 */ /* 0x000fda000780c808 */
[----:B------:R-:W-:Y:S05]  /*0660*/  @!P0 BRA `(.L_x_399) ;  /* 0x00000004003c8947 */ /* 0x000fea0003800000 */
[C---:B------:R-:W-:Y:S02]  /*0670*/  FSETP.NEU.FTZ.AND P2, PT, |R0|.reuse, +INF , PT ;  /* 0x7f8000000000780b */ /* 0x040fe40003f5d200 */
[----:B------:R-:W-:Y:S02]  /*0680*/  FSETP.NEU.FTZ.AND P1, PT, |R3|, +INF , PT ;  /* 0x7f8000000300780b */ /* 0x000fe40003f3d200 */
[----:B------:R-:W-:-:S11]  /*0690*/  FSETP.NEU.FTZ.AND P0, PT, |R0|, +INF , PT ;  /* 0x7f8000000000780b */ /* 0x000fd60003f1d200 */
[----:B------:R-:W-:Y:S05]  /*06a0*/  @!P1 BRA !P2, `(.L_x_399) ;  /* 0x00000004002c9947 */ /* 0x000fea0005000000 */
[----:B------:R-:W-:-:S04]  /*06b0*/  LOP3.LUT P2, RZ, R8, 0x7fffffff, RZ, 0xc0, !PT ;  /* 0x7fffffff08ff7812 */ /* 0x000fc8000784c0ff */
[----:B------:R-:W-:-:S13]  /*06c0*/  PLOP3.LUT P1, PT, P1, P2, PT, 0x2f, 0xf2 ;  /* 0x0000000000f2781c */ /* 0x000fda0000f24577 */
[----:B------:R-:W-:Y:S05]  /*06d0*/  @P1 BRA `(.L_x_400) ;  /* 0x0000000400181947 */ /* 0x000fea0003800000 */
[----:B------:R-:W-:-:S04]  /*06e0*/  LOP3.LUT P1, RZ, R3, 0x7fffffff, RZ, 0xc0, !PT ;  /* 0x7fffffff03ff7812 */ /* 0x000fc8000782c0ff */
[----:B------:R-:W-:-:S13]  /*06f0*/  PLOP3.LUT P0, PT, P0, P1, PT, 0x2f, 0xf2 ;  /* 0x0000000000f2781c */ /* 0x000fda0000702577 */
[----:B------:R-:W-:Y:S05]  /*0700*/  @P0 BRA `(.L_x_401) ;  /* 0x0000000400000947 */ /* 0x000fea0003800000 */
[----:B------:R-:W-:Y:S02]  /*0710*/  ISETP.GE.AND P0, PT, R10, RZ, PT ;  /* 0x000000ff0a00720c */ /* 0x000fe40003f06270 */
[----:B------:R-:W-:-:S11]  /*0720*/  ISETP.GE.AND P1, PT, R11, RZ, PT ;  /* 0x000000ff0b00720c */ /* 0x000fd60003f26270 */
[----:B------:R-:W-:Y:S01]  /*0730*/  @P0 IMAD.MOV.U32 R9, RZ, RZ, RZ ;  /* 0x000000ffff090224 */ /* 0x000fe200078e00ff */
[----:B------:R-:W-:Y:S01]  /*0740*/  @!P0 MOV R9, 0xffffffc0 ;  /* 0xffffffc000098802 */ /* 0x000fe20000000f00 */
[----:B------:R-:W-:Y:S01]  /*0750*/  @!P0 FFMA R8, R0, 1.84467440737095516160e+19, RZ ;  /* 0x5f80000000088823 */ /* 0x000fe200000000ff */
[----:B------:R-:W-:-:S03]  /*0760*/  @!P1 FFMA R3, R3, 1.84467440737095516160e+19, RZ ;  /* 0x5f80000003039823 */ /* 0x000fc600000000ff */
[----:B------:R-:W-:-:S07]  /*0770*/  @!P1 VIADD R9, R9, 0x40 ;  /* 0x0000004009099836 */ /* 0x000fce0000000000 */
.L_x_397:
[----:B------:R-:W-:Y:S01]  /*0780*/  LEA R0, R12, 0xc0800000, 0x17 ;  /* 0xc08000000c007811 */ /* 0x000fe200078eb8ff */
[----:B------:R-:W-:Y:S01]  /*0790*/  BSSY.RECONVERGENT B2, `(.L_x_402) ;  /* 0x0000036000027945 */ /* 0x000fe20003800200 */
[----:B------:R-:W-:-:S03]  /*07a0*/  IADD3 R7, PT, PT, R7, -0x7f, RZ ;  /* 0xffffff8107077810 */ /* 0x000fc60007ffe0ff */
[----:B------:R-:W-:Y:S02]  /*07b0*/  IMAD.IADD R3, R3, 0x1, -R0 ;  /* 0x0000000103037824 */ /* 0x000fe400078e0a00 */
[----:B------:R-:W-:Y:S02]  /*07c0*/  IMAD R0, R7, -0x800000, R8 ;  /* 0xff80000007007824 */ /* 0x000fe400078e0208 */
[----:B------:R-:W0:Y:S01]  /*07d0*/  MUFU.RCP R10, R3 ;  /* 0x00000003000a7308 */ /* 0x000e220000001000 */
[----:B------:R-:W-:-:S04]  /*07e0*/  FADD.FTZ R11, -R3, -RZ ;  /* 0x800000ff030b7221 */ /* 0x000fc80000010100 */
[----:B0-----:R-:W-:-:S04]  /*07f0*/  FFMA R13, R10, R11, 1 ;  /* 0x3f8000000a0d7423 */ /* 0x001fc8000000000b */
[----:B------:R-:W-:-:S04]  /*0800*/  FFMA R15, R10, R13, R10 ;  /* 0x0000000d0a0f7223 */ /* 0x000fc8000000000a */
[----:B------:R-:W-:-:S04]  /*0810*/  FFMA R8, R0, R15, RZ ;  /* 0x0000000f00087223 */ /* 0x000fc800000000ff */
[----:B------:R-:W-:-:S04]  /*0820*/  FFMA R13, R11, R8, R0 ;  /* 0x000000080b0d7223 */ /* 0x000fc80000000000 */
[----:B------:R-:W-:Y:S01]  /*0830*/  FFMA R10, R15, R13, R8 ;  /* 0x0000000d0f0a7223 */ /* 0x000fe20000000008 */
[----:B------:R-:W-:-:S03]  /*0840*/  IADD3 R8, PT, PT, R7, 0x7f, -R12 ;  /* 0x0000007f07087810 */ /* 0x000fc60007ffe80c */
[----:B------:R-:W-:Y:S02]  /*0850*/  FFMA R11, R11, R10, R0 ;  /* 0x0000000a0b0b7223 */ /* 0x000fe40000000000 */
[----:B------:R-:W-:Y:S02]  /*0860*/  IMAD.IADD R8, R8, 0x1, R9 ;  /* 0x0000000108087824 */ /* 0x000fe400078e0209 */
[----:B------:R-:W-:-:S05]  /*0870*/  FFMA R0, R15, R11, R10 ;  /* 0x0000000b0f007223 */ /* 0x000fca000000000a */
[----:B------:R-:W-:-:S04]  /*0880*/  SHF.R.U32.HI R3, RZ, 0x17, R0 ;  /* 0x00000017ff037819 */ /* 0x000fc80000011600 */
[----:B------:R-:W-:-:S05]  /*0890*/  LOP3.LUT R3, R3, 0xff, RZ, 0xc0, !PT ;  /* 0x000000ff03037812 */ /* 0x000fca00078ec0ff */
[----:B------:R-:W-:-:S05]  /*08a0*/  IMAD.IADD R9, R3, 0x1, R8 ;  /* 0x0000000103097824 */ /* 0x000fca00078e0208 */
[----:B------:R-:W-:-:S04]  /*08b0*/  IADD3 R3, PT, PT, R9, -0x1, RZ ;  /* 0xffffffff09037810 */ /* 0x000fc80007ffe0ff */
[----:B------:R-:W-:-:S13]  /*08c0*/  ISETP.GE.U32.AND P0, PT, R3, 0xfe, PT ;  /* 0x000000fe0300780c */ /* 0x000fda0003f06070 */
[----:B------:R-:W-:Y:S05]  /*08d0*/  @!P0 BRA `(.L_x_403) ;  /* 0x0000000000808947 */ /* 0x000fea0003800000 */
[----:B------:R-:W-:-:S13]  /*08e0*/  ISETP.GT.AND P0, PT, R9, 0xfe, PT ;  /* 0x000000fe0900780c */ /* 0x000fda0003f04270 */
[----:B------:R-:W-:Y:S05]  /*08f0*/  @P0 BRA `(.L_x_404) ;  /* 0x00000000006c0947 */ /* 0x000fea0003800000 */
[----:B------:R-:W-:-:S13]  /*0900*/  ISETP.GE.AND P0, PT, R9, 0x1, PT ;  /* 0x000000010900780c */ /* 0x000fda0003f06270 */
[----:B------:R-:W-:Y:S05]  /*0910*/  @P0 BRA `(.L_x_405) ;  /* 0x0000000000740947 */ /* 0x000fea0003800000 */
[----:B------:R-:W-:Y:S02]  /*0920*/  ISETP.GE.AND P0, PT, R9, -0x18, PT ;  /* 0xffffffe80900780c */ /* 0x000fe40003f06270 */
[----:B------:R-:W-:-:S11]  /*0930*/  LOP3.LUT R0, R0, 0x80000000, RZ, 0xc0, !PT ;  /* 0x8000000000007812 */ /* 0x000fd600078ec0ff */
[----:B------:R-:W-:Y:S05]  /*0940*/  @!P0 BRA `(.L_x_405) ;  /* 0x0000000000688947 */ /* 0x000fea0003800000 */
[CCC-:B------:R-:W-:Y:S01]  /*0950*/  FFMA.RZ R3, R15.reuse, R11.reuse, R10.reuse ;  /* 0x0000000b0f037223 */ /* 0x1c0fe2000000c00a */
[-CC-:B------:R-:W-:Y:S01]  /*0960*/  FFMA.RM R8, R15, R11.reuse, R10.reuse ;  /* 0x0000000b0f087223 */ /* 0x180fe2000000400a */
[C---:B------:R-:W-:Y:S02]  /*0970*/  ISETP.NE.AND P2, PT, R9.reuse, RZ, PT ;  /* 0x000000ff0900720c */ /* 0x040fe40003f45270 */
[----:B------:R-:W-:Y:S02]  /*0980*/  ISETP.NE.AND P1, PT, R9, RZ, PT ;  /* 0x000000ff0900720c */ /* 0x000fe40003f25270 */
[----:B------:R-:W-:Y:S01]  /*0990*/  LOP3.LUT R7, R3, 0x7fffff, RZ, 0xc0, !PT ;  /* 0x007fffff03077812 */ /* 0x000fe200078ec0ff */
[----:B------:R-:W-:Y:S01]  /*09a0*/  FFMA.RP R3, R15, R11, R10 ;  /* 0x0000000b0f037223 */ /* 0x000fe2000000800a */
[----:B------:R-:W-:Y:S02]  /*09b0*/  VIADD R10, R9, 0x20 ;  /* 0x00000020090a7836 */ /* 0x000fe40000000000 */
[----:B------:R-:W-:Y:S01]  /*09c0*/  LOP3.LUT R7, R7, 0x800000, RZ, 0xfc, !PT ;  /* 0x0080000007077812 */ /* 0x000fe200078efcff */
[----:B------:R-:W-:Y:S01]  /*09d0*/  IMAD.MOV R9, RZ, RZ, -R9 ;  /* 0x000000ffff097224 */ /* 0x000fe200078e0a09 */
[----:B------:R-:W-:-:S02]  /*09e0*/  FSETP.NEU.FTZ.AND P0, PT, R3, R8, PT ;  /* 0x000000080300720b */ /* 0x000fc40003f1d000 */
[----:B------:R-:W-:Y:S02]  /*09f0*/  SHF.L.U32 R10, R7, R10, RZ ;  /* 0x0000000a070a7219 */ /* 0x000fe400000006ff */
[----:B------:R-:W-:Y:S02]  /*0a00*/  SEL R8, R9, RZ, P2 ;  /* 0x000000ff09087207 */ /* 0x000fe40001000000 */
[----:B------:R-:W-:Y:S02]  /*0a10*/  ISETP.NE.AND P1, PT, R10, RZ, P1 ;  /* 0x000000ff0a00720c */ /* 0x000fe40000f25270 */
[----:B------:R-:W-:Y:S02]  /*0a20*/  SHF.R.U32.HI R8, RZ, R8, R7 ;  /* 0x00000008ff087219 */ /* 0x000fe40000011607 */
[----:B------:R-:W-:Y:S02]  /*0a30*/  PLOP3.LUT P0, PT, P0, P1, PT, 0xf8, 0x8f ;  /* 0x00000000008f781c */ /* 0x000fe40000703f70 */
[----:B------:R-:W-:-:S02]  /*0a40*/  SHF.R.U32.HI R10, RZ, 0x1, R8 ;  /* 0x00000001ff0a7819 */ /* 0x000fc40000011608 */
[----:B------:R-:W-:-:S04]  /*0a50*/  SEL R3, RZ, 0x1, !P0 ;  /* 0x00000001ff037807 */ /* 0x000fc80004000000 */
[----:B------:R-:W-:-:S04]  /*0a60*/  LOP3.LUT R3, R3, 0x1, R10, 0xf8, !PT ;  /* 0x0000000103037812 */ /* 0x000fc800078ef80a */
[----:B------:R-:W-:-:S04]  /*0a70*/  LOP3.LUT R3, R3, R8, RZ, 0xc0, !PT ;  /* 0x0000000803037212 */ /* 0x000fc800078ec0ff */
[----:B------:R-:W-:-:S04]  /*0a80*/  IADD3 R3, PT, PT, R10, R3, RZ ;  /* 0x000000030a037210 */ /* 0x000fc80007ffe0ff */
[----:B------:R-:W-:Y:S01]  /*0a90*/  LOP3.LUT R0, R3, R0, RZ, 0xfc, !PT ;  /* 0x0000000003007212 */ /* 0x000fe200078efcff */
[----:B------:R-:W-:Y:S06]  /*0aa0*/  BRA `(.L_x_405) ;  /* 0x0000000000107947 */ /* 0x000fec0003800000 */
.L_x_404:
[----:B------:R-:W-:-:S04]  /*0ab0*/  LOP3.LUT R0, R0, 0x80000000, RZ, 0xc0, !PT ;  /* 0x8000000000007812 */ /* 0x000fc800078ec0ff */
[----:B------:R-:W-:Y:S01]  /*0ac0*/  LOP3.LUT R0, R0, 0x7f800000, RZ, 0xfc, !PT ;  /* 0x7f80000000007812 */ /* 0x000fe200078efcff */
[----:B------:R-:W-:Y:S06]  /*0ad0*/  BRA `(.L_x_405) ;  /* 0x0000000000047947 */ /* 0x000fec0003800000 */
.L_x_403:
[----:B------:R-:W-:-:S07]  /*0ae0*/  IMAD R0, R8, 0x800000, R0 ;  /* 0x0080000008007824 */ /* 0x000fce00078e0200 */
.L_x_405:
[----:B------:R-:W-:Y:S05]  /*0af0*/  BSYNC.RECONVERGENT B2 ;  /* 0x0000000000027941 */ /* 0x000fea0003800200 */
.L_x_402:
[----:B------:R-:W-:Y:S05]  /*0b00*/  BRA `(.L_x_406) ;  /* 0x0000000000207947 */ /* 0x000fea0003800000 */
.L_x_401:
[----:B------:R-:W-:-:S04]  /*0b10*/  LOP3.LUT R0, R3, 0x80000000, R8, 0x48, !PT ;  /* 0x8000000003007812 */ /* 0x000fc800078e4808 */
[----:B------:R-:W-:Y:S01]  /*0b20*/  LOP3.LUT R0, R0, 0x7f800000, RZ, 0xfc, !PT ;  /* 0x7f80000000007812 */ /* 0x000fe200078efcff */
[----:B------:R-:W-:Y:S06]  /*0b30*/  BRA `(.L_x_406) ;  /* 0x0000000000147947 */ /* 0x000fec0003800000 */
.L_x_400:
[----:B------:R-:W-:Y:S01]  /*0b40*/  LOP3.LUT R0, R3, 0x80000000, R8, 0x48, !PT ;  /* 0x8000000003007812 */ /* 0x000fe200078e4808 */
[----:B------:R-:W-:Y:S06]  /*0b50*/  BRA `(.L_x_406) ;  /* 0x00000000000c7947 */ /* 0x000fec0003800000 */
.L_x_399:
[----:B------:R-:W0:Y:S01]  /*0b60*/  MUFU.RSQ R0, -QNAN ;  /* 0xffc0000000007908 */ /* 0x000e220000001400 */
[----:B------:R-:W-:Y:S05]  /*0b70*/  BRA `(.L_x_406) ;  /* 0x0000000000047947 */ /* 0x000fea0003800000 */
.L_x_398:
[----:B------:R-:W-:-:S07]  /*0b80*/  FADD.FTZ R0, R0, R3 ;  /* 0x0000000300007221 */ /* 0x000fce0000010000 */
.L_x_406:
[----:B------:R-:W-:Y:S05]  /*0b90*/  BSYNC.RECONVERGENT B1 ;  /* 0x0000000000017941 */ /* 0x000fea0003800200 */
.L_x_396:
[----:B------:R-:W-:-:S04]  /*0ba0*/  HFMA2 R3, -RZ, RZ, 0, 0 ;  /* 0x00000000ff037431 */ /* 0x000fc800000001ff */
[----:B0-----:R-:W-:Y:S05]  /*0bb0*/  RET.REL.NODEC R2 `(_batch_norm) ;  /* 0xfffffff402107950 */ /* 0x001fea0003c3ffff */
.L_x_407:
        /* <DEDUP_REMOVED lines=12> */
.L_x_410:


//--------------------- .text._leaky_relu         --------------------------
	.section	.text._leaky_relu,"ax",@progbits
	.align	128
        .global         _leaky_relu
        .type           _leaky_relu,@function
        .size           _leaky_relu,(.L_x_416 - _leaky_relu)
        .other          _leaky_relu,@"STO_CUDA_ENTRY STV_DEFAULT"
_leaky_relu:
.text._leaky_relu:
[----:B------:R-:W-:Y:S01]  /*0000*/  LDC R1, c[0x0][0x37c] ;  /* 0x0000df00ff017b82 */ /* 0x000fe20000000800 */
[----:B------:R-:W0:Y:S07]  /*0010*/  S2R R0, SR_TID.X ;  /* 0x0000000000007919 */ /* 0x000e2e0000002100 */
[----:B------:R-:W0:Y:S01]  /*0020*/  S2UR UR4, SR_CTAID.X ;  /* 0x00000000000479c3 */ /* 0x000e220000002500 */
[----:B------:R-:W1:Y:S07]  /*0030*/  LDCU UR5, c[0x0][0x390] ;  /* 0x00007200ff0577ac */ /* 0x000e6e0008000800 */
[----:B------:R-:W0:Y:S02]  /*0040*/  LDC R7, c[0x0][0x360] ;  /* 0x0000d800ff077b82 */ /* 0x000e240000000800 */
[----:B0-----:R-:W-:-:S05]  /*0050*/  IMAD R7, R7, UR4, R0 ;  /* 0x0000000407077c24 */ /* 0x001fca000f8e0200 */
[----:B-1----:R-:W-:-:S13]  /*0060*/  ISETP.GE.U32.AND P0, PT, R7, UR5, PT ;  /* 0x0000000507007c0c */ /* 0x002fda000bf06070 */
[----:B------:R-:W-:Y:S05]  /*0070*/  @P0 EXIT ;  /* 0x000000000000094d */ /* 0x000fea0003800000 */
[----:B------:R-:W0:Y:S01]  /*0080*/  LDC.64 R2, c[0x0][0x380] ;  /* 0x0000e000ff027b82 */ /* 0x000e220000000a00 */
[----:B------:R-:W1:Y:S01]  /*0090*/  LDCU.64 UR4, c[0x0][0x358] ;  /* 0x00006b00ff0477ac */ /* 0x000e620008000a00 */
[----:B------:R-:W2:Y:S06]  /*00a0*/  LDCU UR6, c[0x0][0x394] ;  /* 0x00007280ff0677ac */ /* 0x000eac0008000800 */
[----:B------:R-:W3:Y:S01]  /*00b0*/  LDC.64 R4, c[0x0][0x388] ;  /* 0x0000e200ff047b82 */ /* 0x000ee20000000a00 */
[----:B0-----:R-:W-:-:S05]  /*00c0*/  IMAD.WIDE.U32 R2, R7, 0x4, R2 ;  /* 0x0000000407027825 */ /* 0x001fca00078e0002 */
[----:B-1----:R-:W4:Y:S01]  /*00d0*/  LDG.E R9, desc[UR4][R2.64] ;  /* 0x0000000402097981 */ /* 0x002f22000c1e1900 */
[----:B---3--:R-:W-:Y:S01]  /*00e0*/  IMAD.WIDE.U32 R4, R7, 0x4, R4 ;  /* 0x0000000407047825 */ /* 0x008fe200078e0004 */
[----:B----4-:R-:W-:-:S13]  /*00f0*/  FSETP.GEU.AND P0, PT, R9, RZ, PT ;  /* 0x000000ff0900720b */ /* 0x010fda0003f0e000 */
[----:B--2---:R-:W-:-:S05]  /*0100*/  @!P0 FMUL R9, R9, UR6 ;  /* 0x0000000609098c20 */ /* 0x004fca0008400000 */
[----:B------:R-:W-:Y:S01]  /*0110*/  STG.E desc[UR4][R4.64], R9 ;  /* 0x0000000904007986 */ /* 0x000fe2000c101904 */
[----:B------:R-:W-:Y:S05]  /*0120*/  EXIT ;  /* 0x000000000000794d */ /* 0x000fea0003800000 */
.L_x_408:
        /* <DEDUP_REMOVED lines=13> */
.L_x_416:


//--------------------- .nv.shared.reserved.0     --------------------------
	.section	.nv.shared.reserved.0,"aw",@nobits
	.weak		__nv_reservedSMEM_offset_0_alias
	.size		__nv_reservedSMEM_offset_0_alias, 0, 64
	.other		__nv_reservedSMEM_offset_0_alias,@"STO_CUDA_RESERVED_SHARED STV_DEFAULT"
__nv_reservedSMEM_offset_0_alias:
	.zero		0
	.zero		64


//--------------------- .nv.constant0._pad_fill   --------------------------
	.section	.nv.constant0._pad_fill,"a",@progbits
	.sectionflags	@""
	.align	4
.nv.constant0._pad_fill:
	.zero		912


//--------------------- .nv.constant0._pad        --------------------------
	.section	.nv.constant0._pad,"a",@progbits
	.sectionflags	@""
	.align	4
.nv.constant0._pad:
	.zero		948


//--------------------- .nv.constant0._max_pool2d --------------------------
	.section	.nv.constant0._max_pool2d,"a",@progbits
	.sectionflags	@""
	.align	4
.nv.constant0._max_pool2d:
	.zero		936


//--------------------- .nv.constant0._conv2d     --------------------------
	.section	.nv.constant0._conv2d,"a",@progbits
	.sectionflags	@""
	.align	4
.nv.constant0._conv2d:
	.zero		976


//--------------------- .nv.constant0._batch_norm --------------------------
	.section	.nv.constant0._batch_norm,"a",@progbits
	.sectionflags	@""
	.align	4
.nv.constant0._batch_norm:
	.zero		960


//--------------------- .nv.constant0._leaky_relu --------------------------
	.section	.nv.constant0._leaky_relu,"a",@progbits
	.sectionflags	@""
	.align	4
.nv.constant0._leaky_relu:
	.zero		920


//--------------------- SYMBOLS --------------------------

	.type		.nv.reservedSmem.offset0,@object
	.size		.nv.reservedSmem.offset0,0x4
